//
// Generated by NVIDIA NVVM Compiler
//
// Compiler Build ID: CL-36424714
// Cuda compilation tools, release 13.0, V13.0.88
// Based on NVVM 20.0.0
//

.version 9.0
.target sm_100
.address_size 64

	// .globl	_Z32seleccionTorneos_and_cruzar_CUDAP9IndividuoS0_
.func  (.param .b64 func_retval0) __internal_accurate_pow
(
	.param .b64 __internal_accurate_pow_param_0,
	.param .b64 __internal_accurate_pow_param_1
)
;
.global .align 4 .u32 DPOBLACION;

.visible .entry _Z32seleccionTorneos_and_cruzar_CUDAP9IndividuoS0_(
	.param .u64 .ptr .align 1 _Z32seleccionTorneos_and_cruzar_CUDAP9IndividuoS0__param_0,
	.param .u64 .ptr .align 1 _Z32seleccionTorneos_and_cruzar_CUDAP9IndividuoS0__param_1
)
{
	.local .align 8 .b8 	__local_depot0[2064];
	.reg .b64 	%SP;
	.reg .b64 	%SPL;
	.reg .pred 	%p<18>;
	.reg .b32 	%r<2353>;
	.reg .b32 	%f<29>;
	.reg .b64 	%rd<112>;
	.reg .b64 	%fd<44>;

	mov.u64 	%SPL, __local_depot0;
	ld.param.u64 	%rd11, [_Z32seleccionTorneos_and_cruzar_CUDAP9IndividuoS0__param_0];
	ld.param.u64 	%rd12, [_Z32seleccionTorneos_and_cruzar_CUDAP9IndividuoS0__param_1];
	cvta.to.global.u64 	%rd13, %rd12;
	cvta.to.global.u64 	%rd14, %rd11;
	add.u64 	%rd1, %SPL, 0;
	add.u64 	%rd2, %SPL, 1032;
	mov.u32 	%r1293, %ctaid.x;
	mov.u32 	%r1294, %ntid.x;
	mov.u32 	%r1295, %tid.x;
	mad.lo.s32 	%r1296, %r1293, %r1294, %r1295;
	shl.b32 	%r1297, %r1296, 1;
	ld.global.u32 	%r1298, [DPOBLACION];
	cvt.rn.f64.s32 	%fd6, %r1298;
	mul.wide.u32 	%rd17, %r1297, 16807;
	mul.hi.u64 	%rd18, %rd17, 140737488420865;
	shr.u64 	%rd19, %rd18, 14;
	mul.lo.s64 	%rd20, %rd19, 2147483647;
	sub.s64 	%rd21, %rd17, %rd20;
	cvt.rn.f32.u64 	%f1, %rd21;
	mul.f32 	%f2, %f1, 0f30000000;
	cvt.f64.f32 	%fd7, %f2;
	mul.f64 	%fd8, %fd7, %fd6;
	mul.f64 	%fd9, %fd8, 0d3E00000000000000;
	cvt.rzi.s32.f64 	%r1299, %fd9;
	mul.wide.s32 	%rd22, %r1299, 1032;
	add.s64 	%rd23, %rd14, %rd22;
	ld.global.u32 	%r2154, [%rd23+248];
	ld.global.u32 	%r2155, [%rd23+252];
	ld.global.u32 	%r2152, [%rd23+240];
	ld.global.u32 	%r2153, [%rd23+244];
	ld.global.u32 	%r2150, [%rd23+232];
	ld.global.u32 	%r2151, [%rd23+236];
	ld.global.u32 	%r2148, [%rd23+224];
	ld.global.u32 	%r2149, [%rd23+228];
	ld.global.u32 	%r2146, [%rd23+216];
	ld.global.u32 	%r2147, [%rd23+220];
	ld.global.u32 	%r2144, [%rd23+208];
	ld.global.u32 	%r2145, [%rd23+212];
	ld.global.u32 	%r2142, [%rd23+200];
	ld.global.u32 	%r2143, [%rd23+204];
	ld.global.u32 	%r2140, [%rd23+192];
	ld.global.u32 	%r2141, [%rd23+196];
	ld.global.u32 	%r2138, [%rd23+184];
	ld.global.u32 	%r2139, [%rd23+188];
	ld.global.u32 	%r2136, [%rd23+176];
	ld.global.u32 	%r2137, [%rd23+180];
	ld.global.u32 	%r2134, [%rd23+168];
	ld.global.u32 	%r2135, [%rd23+172];
	ld.global.u32 	%r2132, [%rd23+160];
	ld.global.u32 	%r2133, [%rd23+164];
	ld.global.u32 	%r2130, [%rd23+152];
	ld.global.u32 	%r2131, [%rd23+156];
	ld.global.u32 	%r2128, [%rd23+144];
	ld.global.u32 	%r2129, [%rd23+148];
	ld.global.u32 	%r2126, [%rd23+136];
	ld.global.u32 	%r2127, [%rd23+140];
	ld.global.u32 	%r2124, [%rd23+128];
	ld.global.u32 	%r2125, [%rd23+132];
	ld.global.u32 	%r2122, [%rd23+120];
	ld.global.u32 	%r2123, [%rd23+124];
	ld.global.u32 	%r2120, [%rd23+112];
	ld.global.u32 	%r2121, [%rd23+116];
	ld.global.u32 	%r2118, [%rd23+104];
	ld.global.u32 	%r2119, [%rd23+108];
	ld.global.u32 	%r2116, [%rd23+96];
	ld.global.u32 	%r2117, [%rd23+100];
	ld.global.u32 	%r2114, [%rd23+88];
	ld.global.u32 	%r2115, [%rd23+92];
	ld.global.u32 	%r2112, [%rd23+80];
	ld.global.u32 	%r2113, [%rd23+84];
	ld.global.u32 	%r2110, [%rd23+72];
	ld.global.u32 	%r2111, [%rd23+76];
	ld.global.u32 	%r2108, [%rd23+64];
	ld.global.u32 	%r2109, [%rd23+68];
	ld.global.u32 	%r2106, [%rd23+56];
	ld.global.u32 	%r2107, [%rd23+60];
	ld.global.u32 	%r2104, [%rd23+48];
	ld.global.u32 	%r2105, [%rd23+52];
	ld.global.u32 	%r2102, [%rd23+40];
	ld.global.u32 	%r2103, [%rd23+44];
	ld.global.u32 	%r2100, [%rd23+32];
	ld.global.u32 	%r2101, [%rd23+36];
	ld.global.u32 	%r2098, [%rd23+24];
	ld.global.u32 	%r2099, [%rd23+28];
	ld.global.u32 	%r2096, [%rd23+16];
	ld.global.u32 	%r2097, [%rd23+20];
	ld.global.u32 	%r2094, [%rd23+8];
	ld.global.u32 	%r2095, [%rd23+12];
	ld.global.u32 	%r2092, [%rd23];
	ld.global.u32 	%r2093, [%rd23+4];
	ld.global.u32 	%r2219, [%rd23+508];
	ld.global.u32 	%r2218, [%rd23+504];
	ld.global.u32 	%r2217, [%rd23+500];
	ld.global.u32 	%r2216, [%rd23+496];
	ld.global.u32 	%r2215, [%rd23+492];
	ld.global.u32 	%r2214, [%rd23+488];
	ld.global.u32 	%r2213, [%rd23+484];
	ld.global.u32 	%r2212, [%rd23+480];
	ld.global.u32 	%r2211, [%rd23+476];
	ld.global.u32 	%r2210, [%rd23+472];
	ld.global.u32 	%r2209, [%rd23+468];
	ld.global.u32 	%r2208, [%rd23+464];
	ld.global.u32 	%r2207, [%rd23+460];
	ld.global.u32 	%r2206, [%rd23+456];
	ld.global.u32 	%r2205, [%rd23+452];
	ld.global.u32 	%r2204, [%rd23+448];
	ld.global.u32 	%r2203, [%rd23+444];
	ld.global.u32 	%r2202, [%rd23+440];
	ld.global.u32 	%r2201, [%rd23+436];
	ld.global.u32 	%r2200, [%rd23+432];
	ld.global.u32 	%r2199, [%rd23+428];
	ld.global.u32 	%r2198, [%rd23+424];
	ld.global.u32 	%r2197, [%rd23+420];
	ld.global.u32 	%r2196, [%rd23+416];
	ld.global.u32 	%r2195, [%rd23+412];
	ld.global.u32 	%r2194, [%rd23+408];
	ld.global.u32 	%r2193, [%rd23+404];
	ld.global.u32 	%r2192, [%rd23+400];
	ld.global.u32 	%r2191, [%rd23+396];
	ld.global.u32 	%r2190, [%rd23+392];
	ld.global.u32 	%r2189, [%rd23+388];
	ld.global.u32 	%r2188, [%rd23+384];
	ld.global.u32 	%r2187, [%rd23+380];
	ld.global.u32 	%r2186, [%rd23+376];
	ld.global.u32 	%r2185, [%rd23+372];
	ld.global.u32 	%r2184, [%rd23+368];
	ld.global.u32 	%r2183, [%rd23+364];
	ld.global.u32 	%r2182, [%rd23+360];
	ld.global.u32 	%r2181, [%rd23+356];
	ld.global.u32 	%r2180, [%rd23+352];
	ld.global.u32 	%r2179, [%rd23+348];
	ld.global.u32 	%r2178, [%rd23+344];
	ld.global.u32 	%r2177, [%rd23+340];
	ld.global.u32 	%r2176, [%rd23+336];
	ld.global.u32 	%r2175, [%rd23+332];
	ld.global.u32 	%r2174, [%rd23+328];
	ld.global.u32 	%r2173, [%rd23+324];
	ld.global.u32 	%r2172, [%rd23+320];
	ld.global.u32 	%r2171, [%rd23+316];
	ld.global.u32 	%r2170, [%rd23+312];
	ld.global.u32 	%r2169, [%rd23+308];
	ld.global.u32 	%r2168, [%rd23+304];
	ld.global.u32 	%r2167, [%rd23+300];
	ld.global.u32 	%r2166, [%rd23+296];
	ld.global.u32 	%r2165, [%rd23+292];
	ld.global.u32 	%r2164, [%rd23+288];
	ld.global.u32 	%r2163, [%rd23+284];
	ld.global.u32 	%r2162, [%rd23+280];
	ld.global.u32 	%r2161, [%rd23+276];
	ld.global.u32 	%r2160, [%rd23+272];
	ld.global.u32 	%r2159, [%rd23+268];
	ld.global.u32 	%r2158, [%rd23+264];
	ld.global.u32 	%r2157, [%rd23+260];
	ld.global.u32 	%r2156, [%rd23+256];
	ld.global.u32 	%r2283, [%rd23+764];
	ld.global.u32 	%r2282, [%rd23+760];
	ld.global.u32 	%r2281, [%rd23+756];
	ld.global.u32 	%r2280, [%rd23+752];
	ld.global.u32 	%r2279, [%rd23+748];
	ld.global.u32 	%r2278, [%rd23+744];
	ld.global.u32 	%r2277, [%rd23+740];
	ld.global.u32 	%r2276, [%rd23+736];
	ld.global.u32 	%r2275, [%rd23+732];
	ld.global.u32 	%r2274, [%rd23+728];
	ld.global.u32 	%r2273, [%rd23+724];
	ld.global.u32 	%r2272, [%rd23+720];
	ld.global.u32 	%r2271, [%rd23+716];
	ld.global.u32 	%r2270, [%rd23+712];
	ld.global.u32 	%r2269, [%rd23+708];
	ld.global.u32 	%r2268, [%rd23+704];
	ld.global.u32 	%r2267, [%rd23+700];
	ld.global.u32 	%r2266, [%rd23+696];
	ld.global.u32 	%r2265, [%rd23+692];
	ld.global.u32 	%r2264, [%rd23+688];
	ld.global.u32 	%r2263, [%rd23+684];
	ld.global.u32 	%r2262, [%rd23+680];
	ld.global.u32 	%r2261, [%rd23+676];
	ld.global.u32 	%r2260, [%rd23+672];
	ld.global.u32 	%r2259, [%rd23+668];
	ld.global.u32 	%r2258, [%rd23+664];
	ld.global.u32 	%r2257, [%rd23+660];
	ld.global.u32 	%r2256, [%rd23+656];
	ld.global.u32 	%r2255, [%rd23+652];
	ld.global.u32 	%r2254, [%rd23+648];
	ld.global.u32 	%r2253, [%rd23+644];
	ld.global.u32 	%r2252, [%rd23+640];
	ld.global.u32 	%r2251, [%rd23+636];
	ld.global.u32 	%r2250, [%rd23+632];
	ld.global.u32 	%r2249, [%rd23+628];
	ld.global.u32 	%r2248, [%rd23+624];
	ld.global.u32 	%r2247, [%rd23+620];
	ld.global.u32 	%r2246, [%rd23+616];
	ld.global.u32 	%r2245, [%rd23+612];
	ld.global.u32 	%r2244, [%rd23+608];
	ld.global.u32 	%r2243, [%rd23+604];
	ld.global.u32 	%r2242, [%rd23+600];
	ld.global.u32 	%r2241, [%rd23+596];
	ld.global.u32 	%r2240, [%rd23+592];
	ld.global.u32 	%r2239, [%rd23+588];
	ld.global.u32 	%r2238, [%rd23+584];
	ld.global.u32 	%r2237, [%rd23+580];
	ld.global.u32 	%r2236, [%rd23+576];
	ld.global.u32 	%r2235, [%rd23+572];
	ld.global.u32 	%r2234, [%rd23+568];
	ld.global.u32 	%r2233, [%rd23+564];
	ld.global.u32 	%r2232, [%rd23+560];
	ld.global.u32 	%r2231, [%rd23+556];
	ld.global.u32 	%r2230, [%rd23+552];
	ld.global.u32 	%r2229, [%rd23+548];
	ld.global.u32 	%r2228, [%rd23+544];
	ld.global.u32 	%r2227, [%rd23+540];
	ld.global.u32 	%r2226, [%rd23+536];
	ld.global.u32 	%r2225, [%rd23+532];
	ld.global.u32 	%r2224, [%rd23+528];
	ld.global.u32 	%r2223, [%rd23+524];
	ld.global.u32 	%r2222, [%rd23+520];
	ld.global.u32 	%r2221, [%rd23+516];
	ld.global.u32 	%r2220, [%rd23+512];
	ld.global.u32 	%r2347, [%rd23+1020];
	ld.global.u32 	%r2346, [%rd23+1016];
	ld.global.u32 	%r2345, [%rd23+1012];
	ld.global.u32 	%r2344, [%rd23+1008];
	ld.global.u32 	%r2343, [%rd23+1004];
	ld.global.u32 	%r2342, [%rd23+1000];
	ld.global.u32 	%r2341, [%rd23+996];
	ld.global.u32 	%r2340, [%rd23+992];
	ld.global.u32 	%r2339, [%rd23+988];
	ld.global.u32 	%r2338, [%rd23+984];
	ld.global.u32 	%r2337, [%rd23+980];
	ld.global.u32 	%r2336, [%rd23+976];
	ld.global.u32 	%r2335, [%rd23+972];
	ld.global.u32 	%r2334, [%rd23+968];
	ld.global.u32 	%r2333, [%rd23+964];
	ld.global.u32 	%r2332, [%rd23+960];
	ld.global.u32 	%r2331, [%rd23+956];
	ld.global.u32 	%r2330, [%rd23+952];
	ld.global.u32 	%r2329, [%rd23+948];
	ld.global.u32 	%r2328, [%rd23+944];
	ld.global.u32 	%r2327, [%rd23+940];
	ld.global.u32 	%r2326, [%rd23+936];
	ld.global.u32 	%r2325, [%rd23+932];
	ld.global.u32 	%r2324, [%rd23+928];
	ld.global.u32 	%r2323, [%rd23+924];
	ld.global.u32 	%r2322, [%rd23+920];
	ld.global.u32 	%r2321, [%rd23+916];
	ld.global.u32 	%r2320, [%rd23+912];
	ld.global.u32 	%r2319, [%rd23+908];
	ld.global.u32 	%r2318, [%rd23+904];
	ld.global.u32 	%r2317, [%rd23+900];
	ld.global.u32 	%r2316, [%rd23+896];
	ld.global.u32 	%r2315, [%rd23+892];
	ld.global.u32 	%r2314, [%rd23+888];
	ld.global.u32 	%r2313, [%rd23+884];
	ld.global.u32 	%r2312, [%rd23+880];
	ld.global.u32 	%r2311, [%rd23+876];
	ld.global.u32 	%r2310, [%rd23+872];
	ld.global.u32 	%r2309, [%rd23+868];
	ld.global.u32 	%r2308, [%rd23+864];
	ld.global.u32 	%r2307, [%rd23+860];
	ld.global.u32 	%r2306, [%rd23+856];
	ld.global.u32 	%r2305, [%rd23+852];
	ld.global.u32 	%r2304, [%rd23+848];
	ld.global.u32 	%r2303, [%rd23+844];
	ld.global.u32 	%r2302, [%rd23+840];
	ld.global.u32 	%r2301, [%rd23+836];
	ld.global.u32 	%r2300, [%rd23+832];
	ld.global.u32 	%r2299, [%rd23+828];
	ld.global.u32 	%r2298, [%rd23+824];
	ld.global.u32 	%r2297, [%rd23+820];
	ld.global.u32 	%r2296, [%rd23+816];
	ld.global.u32 	%r2295, [%rd23+812];
	ld.global.u32 	%r2294, [%rd23+808];
	ld.global.u32 	%r2293, [%rd23+804];
	ld.global.u32 	%r2292, [%rd23+800];
	ld.global.u32 	%r2291, [%rd23+796];
	ld.global.u32 	%r2290, [%rd23+792];
	ld.global.u32 	%r2289, [%rd23+788];
	ld.global.u32 	%r2288, [%rd23+784];
	ld.global.u32 	%r2287, [%rd23+780];
	ld.global.u32 	%r2286, [%rd23+776];
	ld.global.u32 	%r2285, [%rd23+772];
	ld.global.u32 	%r2284, [%rd23+768];
	ld.global.f64 	%fd43, [%rd23+1024];
	st.local.v2.u32 	[%rd1], {%r2092, %r2093};
	st.local.v2.u32 	[%rd1+8], {%r2094, %r2095};
	st.local.v2.u32 	[%rd1+16], {%r2096, %r2097};
	st.local.v2.u32 	[%rd1+24], {%r2098, %r2099};
	st.local.v2.u32 	[%rd1+32], {%r2100, %r2101};
	st.local.v2.u32 	[%rd1+40], {%r2102, %r2103};
	st.local.v2.u32 	[%rd1+48], {%r2104, %r2105};
	st.local.v2.u32 	[%rd1+56], {%r2106, %r2107};
	st.local.v2.u32 	[%rd1+64], {%r2108, %r2109};
	st.local.v2.u32 	[%rd1+72], {%r2110, %r2111};
	st.local.v2.u32 	[%rd1+80], {%r2112, %r2113};
	st.local.v2.u32 	[%rd1+88], {%r2114, %r2115};
	st.local.v2.u32 	[%rd1+96], {%r2116, %r2117};
	st.local.v2.u32 	[%rd1+104], {%r2118, %r2119};
	st.local.v2.u32 	[%rd1+112], {%r2120, %r2121};
	st.local.v2.u32 	[%rd1+120], {%r2122, %r2123};
	st.local.v2.u32 	[%rd1+128], {%r2124, %r2125};
	st.local.v2.u32 	[%rd1+136], {%r2126, %r2127};
	st.local.v2.u32 	[%rd1+144], {%r2128, %r2129};
	st.local.v2.u32 	[%rd1+152], {%r2130, %r2131};
	st.local.v2.u32 	[%rd1+160], {%r2132, %r2133};
	st.local.v2.u32 	[%rd1+168], {%r2134, %r2135};
	st.local.v2.u32 	[%rd1+176], {%r2136, %r2137};
	st.local.v2.u32 	[%rd1+184], {%r2138, %r2139};
	st.local.v2.u32 	[%rd1+192], {%r2140, %r2141};
	st.local.v2.u32 	[%rd1+200], {%r2142, %r2143};
	st.local.v2.u32 	[%rd1+208], {%r2144, %r2145};
	st.local.v2.u32 	[%rd1+216], {%r2146, %r2147};
	st.local.v2.u32 	[%rd1+224], {%r2148, %r2149};
	st.local.v2.u32 	[%rd1+232], {%r2150, %r2151};
	st.local.v2.u32 	[%rd1+240], {%r2152, %r2153};
	st.local.v2.u32 	[%rd1+248], {%r2154, %r2155};
	st.local.v2.u32 	[%rd1+256], {%r2156, %r2157};
	st.local.v2.u32 	[%rd1+264], {%r2158, %r2159};
	st.local.v2.u32 	[%rd1+272], {%r2160, %r2161};
	st.local.v2.u32 	[%rd1+280], {%r2162, %r2163};
	st.local.v2.u32 	[%rd1+288], {%r2164, %r2165};
	st.local.v2.u32 	[%rd1+296], {%r2166, %r2167};
	st.local.v2.u32 	[%rd1+304], {%r2168, %r2169};
	st.local.v2.u32 	[%rd1+312], {%r2170, %r2171};
	st.local.v2.u32 	[%rd1+320], {%r2172, %r2173};
	st.local.v2.u32 	[%rd1+328], {%r2174, %r2175};
	st.local.v2.u32 	[%rd1+336], {%r2176, %r2177};
	st.local.v2.u32 	[%rd1+344], {%r2178, %r2179};
	st.local.v2.u32 	[%rd1+352], {%r2180, %r2181};
	st.local.v2.u32 	[%rd1+360], {%r2182, %r2183};
	st.local.v2.u32 	[%rd1+368], {%r2184, %r2185};
	st.local.v2.u32 	[%rd1+376], {%r2186, %r2187};
	st.local.v2.u32 	[%rd1+384], {%r2188, %r2189};
	st.local.v2.u32 	[%rd1+392], {%r2190, %r2191};
	st.local.v2.u32 	[%rd1+400], {%r2192, %r2193};
	st.local.v2.u32 	[%rd1+408], {%r2194, %r2195};
	st.local.v2.u32 	[%rd1+416], {%r2196, %r2197};
	st.local.v2.u32 	[%rd1+424], {%r2198, %r2199};
	st.local.v2.u32 	[%rd1+432], {%r2200, %r2201};
	st.local.v2.u32 	[%rd1+440], {%r2202, %r2203};
	st.local.v2.u32 	[%rd1+448], {%r2204, %r2205};
	st.local.v2.u32 	[%rd1+456], {%r2206, %r2207};
	st.local.v2.u32 	[%rd1+464], {%r2208, %r2209};
	st.local.v2.u32 	[%rd1+472], {%r2210, %r2211};
	st.local.v2.u32 	[%rd1+480], {%r2212, %r2213};
	st.local.v2.u32 	[%rd1+488], {%r2214, %r2215};
	st.local.v2.u32 	[%rd1+496], {%r2216, %r2217};
	st.local.v2.u32 	[%rd1+504], {%r2218, %r2219};
	st.local.v2.u32 	[%rd1+512], {%r2220, %r2221};
	st.local.v2.u32 	[%rd1+520], {%r2222, %r2223};
	st.local.v2.u32 	[%rd1+528], {%r2224, %r2225};
	st.local.v2.u32 	[%rd1+536], {%r2226, %r2227};
	st.local.v2.u32 	[%rd1+544], {%r2228, %r2229};
	st.local.v2.u32 	[%rd1+552], {%r2230, %r2231};
	st.local.v2.u32 	[%rd1+560], {%r2232, %r2233};
	st.local.v2.u32 	[%rd1+568], {%r2234, %r2235};
	st.local.v2.u32 	[%rd1+576], {%r2236, %r2237};
	st.local.v2.u32 	[%rd1+584], {%r2238, %r2239};
	st.local.v2.u32 	[%rd1+592], {%r2240, %r2241};
	st.local.v2.u32 	[%rd1+600], {%r2242, %r2243};
	st.local.v2.u32 	[%rd1+608], {%r2244, %r2245};
	st.local.v2.u32 	[%rd1+616], {%r2246, %r2247};
	st.local.v2.u32 	[%rd1+624], {%r2248, %r2249};
	st.local.v2.u32 	[%rd1+632], {%r2250, %r2251};
	st.local.v2.u32 	[%rd1+640], {%r2252, %r2253};
	st.local.v2.u32 	[%rd1+648], {%r2254, %r2255};
	st.local.v2.u32 	[%rd1+656], {%r2256, %r2257};
	st.local.v2.u32 	[%rd1+664], {%r2258, %r2259};
	st.local.v2.u32 	[%rd1+672], {%r2260, %r2261};
	st.local.v2.u32 	[%rd1+680], {%r2262, %r2263};
	st.local.v2.u32 	[%rd1+688], {%r2264, %r2265};
	st.local.v2.u32 	[%rd1+696], {%r2266, %r2267};
	st.local.v2.u32 	[%rd1+704], {%r2268, %r2269};
	st.local.v2.u32 	[%rd1+712], {%r2270, %r2271};
	st.local.v2.u32 	[%rd1+720], {%r2272, %r2273};
	st.local.v2.u32 	[%rd1+728], {%r2274, %r2275};
	st.local.v2.u32 	[%rd1+736], {%r2276, %r2277};
	st.local.v2.u32 	[%rd1+744], {%r2278, %r2279};
	st.local.v2.u32 	[%rd1+752], {%r2280, %r2281};
	st.local.v2.u32 	[%rd1+760], {%r2282, %r2283};
	st.local.v2.u32 	[%rd1+768], {%r2284, %r2285};
	st.local.v2.u32 	[%rd1+776], {%r2286, %r2287};
	st.local.v2.u32 	[%rd1+784], {%r2288, %r2289};
	st.local.v2.u32 	[%rd1+792], {%r2290, %r2291};
	st.local.v2.u32 	[%rd1+800], {%r2292, %r2293};
	st.local.v2.u32 	[%rd1+808], {%r2294, %r2295};
	st.local.v2.u32 	[%rd1+816], {%r2296, %r2297};
	st.local.v2.u32 	[%rd1+824], {%r2298, %r2299};
	st.local.v2.u32 	[%rd1+832], {%r2300, %r2301};
	st.local.v2.u32 	[%rd1+840], {%r2302, %r2303};
	st.local.v2.u32 	[%rd1+848], {%r2304, %r2305};
	st.local.v2.u32 	[%rd1+856], {%r2306, %r2307};
	st.local.v2.u32 	[%rd1+864], {%r2308, %r2309};
	st.local.v2.u32 	[%rd1+872], {%r2310, %r2311};
	st.local.v2.u32 	[%rd1+880], {%r2312, %r2313};
	st.local.v2.u32 	[%rd1+888], {%r2314, %r2315};
	st.local.v2.u32 	[%rd1+896], {%r2316, %r2317};
	st.local.v2.u32 	[%rd1+904], {%r2318, %r2319};
	st.local.v2.u32 	[%rd1+912], {%r2320, %r2321};
	st.local.v2.u32 	[%rd1+920], {%r2322, %r2323};
	st.local.v2.u32 	[%rd1+928], {%r2324, %r2325};
	st.local.v2.u32 	[%rd1+936], {%r2326, %r2327};
	st.local.v2.u32 	[%rd1+944], {%r2328, %r2329};
	st.local.v2.u32 	[%rd1+952], {%r2330, %r2331};
	st.local.v2.u32 	[%rd1+960], {%r2332, %r2333};
	st.local.v2.u32 	[%rd1+968], {%r2334, %r2335};
	st.local.v2.u32 	[%rd1+976], {%r2336, %r2337};
	st.local.v2.u32 	[%rd1+984], {%r2338, %r2339};
	st.local.v2.u32 	[%rd1+992], {%r2340, %r2341};
	st.local.v2.u32 	[%rd1+1000], {%r2342, %r2343};
	st.local.v2.u32 	[%rd1+1008], {%r2344, %r2345};
	st.local.v2.u32 	[%rd1+1016], {%r2346, %r2347};
	st.local.f64 	[%rd1+1024], %fd43;
	mul.lo.s64 	%rd24, %rd21, 16807;
	mul.hi.u64 	%rd25, %rd24, 70368744210433;
	shr.u64 	%rd26, %rd25, 13;
	mul.lo.s64 	%rd27, %rd26, 2147483647;
	sub.s64 	%rd28, %rd24, %rd27;
	cvt.rn.f32.u64 	%f3, %rd28;
	mul.f32 	%f4, %f3, 0f30000000;
	cvt.f64.f32 	%fd10, %f4;
	mul.f64 	%fd11, %fd10, %fd6;
	mul.f64 	%fd12, %fd11, 0d3E00000000000000;
	cvt.rzi.s32.f64 	%r1300, %fd12;
	mul.wide.s32 	%rd29, %r1300, 1032;
	add.s64 	%rd30, %rd14, %rd29;
	ld.global.u32 	%r320, [%rd30+252];
	ld.global.u32 	%r319, [%rd30+248];
	ld.global.u32 	%r318, [%rd30+244];
	ld.global.u32 	%r317, [%rd30+240];
	ld.global.u32 	%r316, [%rd30+236];
	ld.global.u32 	%r315, [%rd30+232];
	ld.global.u32 	%r314, [%rd30+228];
	ld.global.u32 	%r313, [%rd30+224];
	ld.global.u32 	%r312, [%rd30+220];
	ld.global.u32 	%r311, [%rd30+216];
	ld.global.u32 	%r310, [%rd30+212];
	ld.global.u32 	%r309, [%rd30+208];
	ld.global.u32 	%r308, [%rd30+204];
	ld.global.u32 	%r307, [%rd30+200];
	ld.global.u32 	%r306, [%rd30+196];
	ld.global.u32 	%r305, [%rd30+192];
	ld.global.u32 	%r304, [%rd30+188];
	ld.global.u32 	%r303, [%rd30+184];
	ld.global.u32 	%r302, [%rd30+180];
	ld.global.u32 	%r301, [%rd30+176];
	ld.global.u32 	%r300, [%rd30+172];
	ld.global.u32 	%r299, [%rd30+168];
	ld.global.u32 	%r298, [%rd30+164];
	ld.global.u32 	%r297, [%rd30+160];
	ld.global.u32 	%r296, [%rd30+156];
	ld.global.u32 	%r295, [%rd30+152];
	ld.global.u32 	%r294, [%rd30+148];
	ld.global.u32 	%r293, [%rd30+144];
	ld.global.u32 	%r292, [%rd30+140];
	ld.global.u32 	%r291, [%rd30+136];
	ld.global.u32 	%r290, [%rd30+132];
	ld.global.u32 	%r289, [%rd30+128];
	ld.global.u32 	%r288, [%rd30+124];
	ld.global.u32 	%r287, [%rd30+120];
	ld.global.u32 	%r286, [%rd30+116];
	ld.global.u32 	%r285, [%rd30+112];
	ld.global.u32 	%r284, [%rd30+108];
	ld.global.u32 	%r283, [%rd30+104];
	ld.global.u32 	%r282, [%rd30+100];
	ld.global.u32 	%r281, [%rd30+96];
	ld.global.u32 	%r280, [%rd30+92];
	ld.global.u32 	%r279, [%rd30+88];
	ld.global.u32 	%r278, [%rd30+84];
	ld.global.u32 	%r277, [%rd30+80];
	ld.global.u32 	%r276, [%rd30+76];
	ld.global.u32 	%r275, [%rd30+72];
	ld.global.u32 	%r274, [%rd30+68];
	ld.global.u32 	%r273, [%rd30+64];
	ld.global.u32 	%r272, [%rd30+60];
	ld.global.u32 	%r271, [%rd30+56];
	ld.global.u32 	%r270, [%rd30+52];
	ld.global.u32 	%r269, [%rd30+48];
	ld.global.u32 	%r268, [%rd30+44];
	ld.global.u32 	%r267, [%rd30+40];
	ld.global.u32 	%r266, [%rd30+36];
	ld.global.u32 	%r265, [%rd30+32];
	ld.global.u32 	%r264, [%rd30+28];
	ld.global.u32 	%r263, [%rd30+24];
	ld.global.u32 	%r262, [%rd30+20];
	ld.global.u32 	%r261, [%rd30+16];
	ld.global.u32 	%r260, [%rd30+12];
	ld.global.u32 	%r259, [%rd30+8];
	ld.global.u32 	%r258, [%rd30+4];
	ld.global.u32 	%r257, [%rd30];
	ld.global.u32 	%r384, [%rd30+508];
	ld.global.u32 	%r383, [%rd30+504];
	ld.global.u32 	%r382, [%rd30+500];
	ld.global.u32 	%r381, [%rd30+496];
	ld.global.u32 	%r380, [%rd30+492];
	ld.global.u32 	%r379, [%rd30+488];
	ld.global.u32 	%r378, [%rd30+484];
	ld.global.u32 	%r377, [%rd30+480];
	ld.global.u32 	%r376, [%rd30+476];
	ld.global.u32 	%r375, [%rd30+472];
	ld.global.u32 	%r374, [%rd30+468];
	ld.global.u32 	%r373, [%rd30+464];
	ld.global.u32 	%r372, [%rd30+460];
	ld.global.u32 	%r371, [%rd30+456];
	ld.global.u32 	%r370, [%rd30+452];
	ld.global.u32 	%r369, [%rd30+448];
	ld.global.u32 	%r368, [%rd30+444];
	ld.global.u32 	%r367, [%rd30+440];
	ld.global.u32 	%r366, [%rd30+436];
	ld.global.u32 	%r365, [%rd30+432];
	ld.global.u32 	%r364, [%rd30+428];
	ld.global.u32 	%r363, [%rd30+424];
	ld.global.u32 	%r362, [%rd30+420];
	ld.global.u32 	%r361, [%rd30+416];
	ld.global.u32 	%r360, [%rd30+412];
	ld.global.u32 	%r359, [%rd30+408];
	ld.global.u32 	%r358, [%rd30+404];
	ld.global.u32 	%r357, [%rd30+400];
	ld.global.u32 	%r356, [%rd30+396];
	ld.global.u32 	%r355, [%rd30+392];
	ld.global.u32 	%r354, [%rd30+388];
	ld.global.u32 	%r353, [%rd30+384];
	ld.global.u32 	%r352, [%rd30+380];
	ld.global.u32 	%r351, [%rd30+376];
	ld.global.u32 	%r350, [%rd30+372];
	ld.global.u32 	%r349, [%rd30+368];
	ld.global.u32 	%r348, [%rd30+364];
	ld.global.u32 	%r347, [%rd30+360];
	ld.global.u32 	%r346, [%rd30+356];
	ld.global.u32 	%r345, [%rd30+352];
	ld.global.u32 	%r344, [%rd30+348];
	ld.global.u32 	%r343, [%rd30+344];
	ld.global.u32 	%r342, [%rd30+340];
	ld.global.u32 	%r341, [%rd30+336];
	ld.global.u32 	%r340, [%rd30+332];
	ld.global.u32 	%r339, [%rd30+328];
	ld.global.u32 	%r338, [%rd30+324];
	ld.global.u32 	%r337, [%rd30+320];
	ld.global.u32 	%r336, [%rd30+316];
	ld.global.u32 	%r335, [%rd30+312];
	ld.global.u32 	%r334, [%rd30+308];
	ld.global.u32 	%r333, [%rd30+304];
	ld.global.u32 	%r332, [%rd30+300];
	ld.global.u32 	%r331, [%rd30+296];
	ld.global.u32 	%r330, [%rd30+292];
	ld.global.u32 	%r329, [%rd30+288];
	ld.global.u32 	%r328, [%rd30+284];
	ld.global.u32 	%r327, [%rd30+280];
	ld.global.u32 	%r326, [%rd30+276];
	ld.global.u32 	%r325, [%rd30+272];
	ld.global.u32 	%r324, [%rd30+268];
	ld.global.u32 	%r323, [%rd30+264];
	ld.global.u32 	%r322, [%rd30+260];
	ld.global.u32 	%r321, [%rd30+256];
	ld.global.u32 	%r448, [%rd30+764];
	ld.global.u32 	%r447, [%rd30+760];
	ld.global.u32 	%r446, [%rd30+756];
	ld.global.u32 	%r445, [%rd30+752];
	ld.global.u32 	%r444, [%rd30+748];
	ld.global.u32 	%r443, [%rd30+744];
	ld.global.u32 	%r442, [%rd30+740];
	ld.global.u32 	%r441, [%rd30+736];
	ld.global.u32 	%r440, [%rd30+732];
	ld.global.u32 	%r439, [%rd30+728];
	ld.global.u32 	%r438, [%rd30+724];
	ld.global.u32 	%r437, [%rd30+720];
	ld.global.u32 	%r436, [%rd30+716];
	ld.global.u32 	%r435, [%rd30+712];
	ld.global.u32 	%r434, [%rd30+708];
	ld.global.u32 	%r433, [%rd30+704];
	ld.global.u32 	%r432, [%rd30+700];
	ld.global.u32 	%r431, [%rd30+696];
	ld.global.u32 	%r430, [%rd30+692];
	ld.global.u32 	%r429, [%rd30+688];
	ld.global.u32 	%r428, [%rd30+684];
	ld.global.u32 	%r427, [%rd30+680];
	ld.global.u32 	%r426, [%rd30+676];
	ld.global.u32 	%r425, [%rd30+672];
	ld.global.u32 	%r424, [%rd30+668];
	ld.global.u32 	%r423, [%rd30+664];
	ld.global.u32 	%r422, [%rd30+660];
	ld.global.u32 	%r421, [%rd30+656];
	ld.global.u32 	%r420, [%rd30+652];
	ld.global.u32 	%r419, [%rd30+648];
	ld.global.u32 	%r418, [%rd30+644];
	ld.global.u32 	%r417, [%rd30+640];
	ld.global.u32 	%r416, [%rd30+636];
	ld.global.u32 	%r415, [%rd30+632];
	ld.global.u32 	%r414, [%rd30+628];
	ld.global.u32 	%r413, [%rd30+624];
	ld.global.u32 	%r412, [%rd30+620];
	ld.global.u32 	%r411, [%rd30+616];
	ld.global.u32 	%r410, [%rd30+612];
	ld.global.u32 	%r409, [%rd30+608];
	ld.global.u32 	%r408, [%rd30+604];
	ld.global.u32 	%r407, [%rd30+600];
	ld.global.u32 	%r406, [%rd30+596];
	ld.global.u32 	%r405, [%rd30+592];
	ld.global.u32 	%r404, [%rd30+588];
	ld.global.u32 	%r403, [%rd30+584];
	ld.global.u32 	%r402, [%rd30+580];
	ld.global.u32 	%r401, [%rd30+576];
	ld.global.u32 	%r400, [%rd30+572];
	ld.global.u32 	%r399, [%rd30+568];
	ld.global.u32 	%r398, [%rd30+564];
	ld.global.u32 	%r397, [%rd30+560];
	ld.global.u32 	%r396, [%rd30+556];
	ld.global.u32 	%r395, [%rd30+552];
	ld.global.u32 	%r394, [%rd30+548];
	ld.global.u32 	%r393, [%rd30+544];
	ld.global.u32 	%r392, [%rd30+540];
	ld.global.u32 	%r391, [%rd30+536];
	ld.global.u32 	%r390, [%rd30+532];
	ld.global.u32 	%r389, [%rd30+528];
	ld.global.u32 	%r388, [%rd30+524];
	ld.global.u32 	%r387, [%rd30+520];
	ld.global.u32 	%r386, [%rd30+516];
	ld.global.u32 	%r385, [%rd30+512];
	ld.global.u32 	%r512, [%rd30+1020];
	ld.global.u32 	%r511, [%rd30+1016];
	ld.global.u32 	%r510, [%rd30+1012];
	ld.global.u32 	%r509, [%rd30+1008];
	ld.global.u32 	%r508, [%rd30+1004];
	ld.global.u32 	%r507, [%rd30+1000];
	ld.global.u32 	%r506, [%rd30+996];
	ld.global.u32 	%r505, [%rd30+992];
	ld.global.u32 	%r504, [%rd30+988];
	ld.global.u32 	%r503, [%rd30+984];
	ld.global.u32 	%r502, [%rd30+980];
	ld.global.u32 	%r501, [%rd30+976];
	ld.global.u32 	%r500, [%rd30+972];
	ld.global.u32 	%r499, [%rd30+968];
	ld.global.u32 	%r498, [%rd30+964];
	ld.global.u32 	%r497, [%rd30+960];
	ld.global.u32 	%r496, [%rd30+956];
	ld.global.u32 	%r495, [%rd30+952];
	ld.global.u32 	%r494, [%rd30+948];
	ld.global.u32 	%r493, [%rd30+944];
	ld.global.u32 	%r492, [%rd30+940];
	ld.global.u32 	%r491, [%rd30+936];
	ld.global.u32 	%r490, [%rd30+932];
	ld.global.u32 	%r489, [%rd30+928];
	ld.global.u32 	%r488, [%rd30+924];
	ld.global.u32 	%r487, [%rd30+920];
	ld.global.u32 	%r486, [%rd30+916];
	ld.global.u32 	%r485, [%rd30+912];
	ld.global.u32 	%r484, [%rd30+908];
	ld.global.u32 	%r483, [%rd30+904];
	ld.global.u32 	%r482, [%rd30+900];
	ld.global.u32 	%r481, [%rd30+896];
	ld.global.u32 	%r480, [%rd30+892];
	ld.global.u32 	%r479, [%rd30+888];
	ld.global.u32 	%r478, [%rd30+884];
	ld.global.u32 	%r477, [%rd30+880];
	ld.global.u32 	%r476, [%rd30+876];
	ld.global.u32 	%r475, [%rd30+872];
	ld.global.u32 	%r474, [%rd30+868];
	ld.global.u32 	%r473, [%rd30+864];
	ld.global.u32 	%r472, [%rd30+860];
	ld.global.u32 	%r471, [%rd30+856];
	ld.global.u32 	%r470, [%rd30+852];
	ld.global.u32 	%r469, [%rd30+848];
	ld.global.u32 	%r468, [%rd30+844];
	ld.global.u32 	%r467, [%rd30+840];
	ld.global.u32 	%r466, [%rd30+836];
	ld.global.u32 	%r465, [%rd30+832];
	ld.global.u32 	%r464, [%rd30+828];
	ld.global.u32 	%r463, [%rd30+824];
	ld.global.u32 	%r462, [%rd30+820];
	ld.global.u32 	%r461, [%rd30+816];
	ld.global.u32 	%r460, [%rd30+812];
	ld.global.u32 	%r459, [%rd30+808];
	ld.global.u32 	%r458, [%rd30+804];
	ld.global.u32 	%r457, [%rd30+800];
	ld.global.u32 	%r456, [%rd30+796];
	ld.global.u32 	%r455, [%rd30+792];
	ld.global.u32 	%r454, [%rd30+788];
	ld.global.u32 	%r453, [%rd30+784];
	ld.global.u32 	%r452, [%rd30+780];
	ld.global.u32 	%r451, [%rd30+776];
	ld.global.u32 	%r450, [%rd30+772];
	ld.global.u32 	%r449, [%rd30+768];
	ld.global.f64 	%fd2, [%rd30+1024];
	st.local.v2.u32 	[%rd2], {%r257, %r258};
	st.local.v2.u32 	[%rd2+8], {%r259, %r260};
	st.local.v2.u32 	[%rd2+16], {%r261, %r262};
	st.local.v2.u32 	[%rd2+24], {%r263, %r264};
	st.local.v2.u32 	[%rd2+32], {%r265, %r266};
	st.local.v2.u32 	[%rd2+40], {%r267, %r268};
	st.local.v2.u32 	[%rd2+48], {%r269, %r270};
	st.local.v2.u32 	[%rd2+56], {%r271, %r272};
	st.local.v2.u32 	[%rd2+64], {%r273, %r274};
	st.local.v2.u32 	[%rd2+72], {%r275, %r276};
	st.local.v2.u32 	[%rd2+80], {%r277, %r278};
	st.local.v2.u32 	[%rd2+88], {%r279, %r280};
	st.local.v2.u32 	[%rd2+96], {%r281, %r282};
	st.local.v2.u32 	[%rd2+104], {%r283, %r284};
	st.local.v2.u32 	[%rd2+112], {%r285, %r286};
	st.local.v2.u32 	[%rd2+120], {%r287, %r288};
	st.local.v2.u32 	[%rd2+128], {%r289, %r290};
	st.local.v2.u32 	[%rd2+136], {%r291, %r292};
	st.local.v2.u32 	[%rd2+144], {%r293, %r294};
	st.local.v2.u32 	[%rd2+152], {%r295, %r296};
	st.local.v2.u32 	[%rd2+160], {%r297, %r298};
	st.local.v2.u32 	[%rd2+168], {%r299, %r300};
	st.local.v2.u32 	[%rd2+176], {%r301, %r302};
	st.local.v2.u32 	[%rd2+184], {%r303, %r304};
	st.local.v2.u32 	[%rd2+192], {%r305, %r306};
	st.local.v2.u32 	[%rd2+200], {%r307, %r308};
	st.local.v2.u32 	[%rd2+208], {%r309, %r310};
	st.local.v2.u32 	[%rd2+216], {%r311, %r312};
	st.local.v2.u32 	[%rd2+224], {%r313, %r314};
	st.local.v2.u32 	[%rd2+232], {%r315, %r316};
	st.local.v2.u32 	[%rd2+240], {%r317, %r318};
	st.local.v2.u32 	[%rd2+248], {%r319, %r320};
	st.local.v2.u32 	[%rd2+256], {%r321, %r322};
	st.local.v2.u32 	[%rd2+264], {%r323, %r324};
	st.local.v2.u32 	[%rd2+272], {%r325, %r326};
	st.local.v2.u32 	[%rd2+280], {%r327, %r328};
	st.local.v2.u32 	[%rd2+288], {%r329, %r330};
	st.local.v2.u32 	[%rd2+296], {%r331, %r332};
	st.local.v2.u32 	[%rd2+304], {%r333, %r334};
	st.local.v2.u32 	[%rd2+312], {%r335, %r336};
	st.local.v2.u32 	[%rd2+320], {%r337, %r338};
	st.local.v2.u32 	[%rd2+328], {%r339, %r340};
	st.local.v2.u32 	[%rd2+336], {%r341, %r342};
	st.local.v2.u32 	[%rd2+344], {%r343, %r344};
	st.local.v2.u32 	[%rd2+352], {%r345, %r346};
	st.local.v2.u32 	[%rd2+360], {%r347, %r348};
	st.local.v2.u32 	[%rd2+368], {%r349, %r350};
	st.local.v2.u32 	[%rd2+376], {%r351, %r352};
	st.local.v2.u32 	[%rd2+384], {%r353, %r354};
	st.local.v2.u32 	[%rd2+392], {%r355, %r356};
	st.local.v2.u32 	[%rd2+400], {%r357, %r358};
	st.local.v2.u32 	[%rd2+408], {%r359, %r360};
	st.local.v2.u32 	[%rd2+416], {%r361, %r362};
	st.local.v2.u32 	[%rd2+424], {%r363, %r364};
	st.local.v2.u32 	[%rd2+432], {%r365, %r366};
	st.local.v2.u32 	[%rd2+440], {%r367, %r368};
	st.local.v2.u32 	[%rd2+448], {%r369, %r370};
	st.local.v2.u32 	[%rd2+456], {%r371, %r372};
	st.local.v2.u32 	[%rd2+464], {%r373, %r374};
	st.local.v2.u32 	[%rd2+472], {%r375, %r376};
	st.local.v2.u32 	[%rd2+480], {%r377, %r378};
	st.local.v2.u32 	[%rd2+488], {%r379, %r380};
	st.local.v2.u32 	[%rd2+496], {%r381, %r382};
	st.local.v2.u32 	[%rd2+504], {%r383, %r384};
	st.local.v2.u32 	[%rd2+512], {%r385, %r386};
	st.local.v2.u32 	[%rd2+520], {%r387, %r388};
	st.local.v2.u32 	[%rd2+528], {%r389, %r390};
	st.local.v2.u32 	[%rd2+536], {%r391, %r392};
	st.local.v2.u32 	[%rd2+544], {%r393, %r394};
	st.local.v2.u32 	[%rd2+552], {%r395, %r396};
	st.local.v2.u32 	[%rd2+560], {%r397, %r398};
	st.local.v2.u32 	[%rd2+568], {%r399, %r400};
	st.local.v2.u32 	[%rd2+576], {%r401, %r402};
	st.local.v2.u32 	[%rd2+584], {%r403, %r404};
	st.local.v2.u32 	[%rd2+592], {%r405, %r406};
	st.local.v2.u32 	[%rd2+600], {%r407, %r408};
	st.local.v2.u32 	[%rd2+608], {%r409, %r410};
	st.local.v2.u32 	[%rd2+616], {%r411, %r412};
	st.local.v2.u32 	[%rd2+624], {%r413, %r414};
	st.local.v2.u32 	[%rd2+632], {%r415, %r416};
	st.local.v2.u32 	[%rd2+640], {%r417, %r418};
	st.local.v2.u32 	[%rd2+648], {%r419, %r420};
	st.local.v2.u32 	[%rd2+656], {%r421, %r422};
	st.local.v2.u32 	[%rd2+664], {%r423, %r424};
	st.local.v2.u32 	[%rd2+672], {%r425, %r426};
	st.local.v2.u32 	[%rd2+680], {%r427, %r428};
	st.local.v2.u32 	[%rd2+688], {%r429, %r430};
	st.local.v2.u32 	[%rd2+696], {%r431, %r432};
	st.local.v2.u32 	[%rd2+704], {%r433, %r434};
	st.local.v2.u32 	[%rd2+712], {%r435, %r436};
	st.local.v2.u32 	[%rd2+720], {%r437, %r438};
	st.local.v2.u32 	[%rd2+728], {%r439, %r440};
	st.local.v2.u32 	[%rd2+736], {%r441, %r442};
	st.local.v2.u32 	[%rd2+744], {%r443, %r444};
	st.local.v2.u32 	[%rd2+752], {%r445, %r446};
	st.local.v2.u32 	[%rd2+760], {%r447, %r448};
	st.local.v2.u32 	[%rd2+768], {%r449, %r450};
	st.local.v2.u32 	[%rd2+776], {%r451, %r452};
	st.local.v2.u32 	[%rd2+784], {%r453, %r454};
	st.local.v2.u32 	[%rd2+792], {%r455, %r456};
	st.local.v2.u32 	[%rd2+800], {%r457, %r458};
	st.local.v2.u32 	[%rd2+808], {%r459, %r460};
	st.local.v2.u32 	[%rd2+816], {%r461, %r462};
	st.local.v2.u32 	[%rd2+824], {%r463, %r464};
	st.local.v2.u32 	[%rd2+832], {%r465, %r466};
	st.local.v2.u32 	[%rd2+840], {%r467, %r468};
	st.local.v2.u32 	[%rd2+848], {%r469, %r470};
	st.local.v2.u32 	[%rd2+856], {%r471, %r472};
	st.local.v2.u32 	[%rd2+864], {%r473, %r474};
	st.local.v2.u32 	[%rd2+872], {%r475, %r476};
	st.local.v2.u32 	[%rd2+880], {%r477, %r478};
	st.local.v2.u32 	[%rd2+888], {%r479, %r480};
	st.local.v2.u32 	[%rd2+896], {%r481, %r482};
	st.local.v2.u32 	[%rd2+904], {%r483, %r484};
	st.local.v2.u32 	[%rd2+912], {%r485, %r486};
	st.local.v2.u32 	[%rd2+920], {%r487, %r488};
	st.local.v2.u32 	[%rd2+928], {%r489, %r490};
	st.local.v2.u32 	[%rd2+936], {%r491, %r492};
	st.local.v2.u32 	[%rd2+944], {%r493, %r494};
	st.local.v2.u32 	[%rd2+952], {%r495, %r496};
	st.local.v2.u32 	[%rd2+960], {%r497, %r498};
	st.local.v2.u32 	[%rd2+968], {%r499, %r500};
	st.local.v2.u32 	[%rd2+976], {%r501, %r502};
	st.local.v2.u32 	[%rd2+984], {%r503, %r504};
	st.local.v2.u32 	[%rd2+992], {%r505, %r506};
	st.local.v2.u32 	[%rd2+1000], {%r507, %r508};
	st.local.v2.u32 	[%rd2+1008], {%r509, %r510};
	st.local.v2.u32 	[%rd2+1016], {%r511, %r512};
	st.local.f64 	[%rd2+1024], %fd2;
	mul.lo.s64 	%rd31, %rd28, 16807;
	mul.hi.u64 	%rd32, %rd31, 70368744210433;
	shr.u64 	%rd33, %rd32, 13;
	mul.lo.s64 	%rd34, %rd33, 2147483647;
	sub.s64 	%rd35, %rd31, %rd34;
	cvt.rn.f32.u64 	%f5, %rd35;
	mul.f32 	%f6, %f5, 0f30000000;
	cvt.f64.f32 	%fd13, %f6;
	mul.f64 	%fd14, %fd13, %fd6;
	mul.f64 	%fd15, %fd14, 0d3E00000000000000;
	cvt.rzi.s32.f64 	%r1301, %fd15;
	mul.wide.s32 	%rd36, %r1301, 1032;
	add.s64 	%rd37, %rd14, %rd36;
	ld.global.u32 	%r576, [%rd37+252];
	ld.global.u32 	%r575, [%rd37+248];
	ld.global.u32 	%r574, [%rd37+244];
	ld.global.u32 	%r573, [%rd37+240];
	ld.global.u32 	%r572, [%rd37+236];
	ld.global.u32 	%r571, [%rd37+232];
	ld.global.u32 	%r570, [%rd37+228];
	ld.global.u32 	%r569, [%rd37+224];
	ld.global.u32 	%r568, [%rd37+220];
	ld.global.u32 	%r567, [%rd37+216];
	ld.global.u32 	%r566, [%rd37+212];
	ld.global.u32 	%r565, [%rd37+208];
	ld.global.u32 	%r564, [%rd37+204];
	ld.global.u32 	%r563, [%rd37+200];
	ld.global.u32 	%r562, [%rd37+196];
	ld.global.u32 	%r561, [%rd37+192];
	ld.global.u32 	%r560, [%rd37+188];
	ld.global.u32 	%r559, [%rd37+184];
	ld.global.u32 	%r558, [%rd37+180];
	ld.global.u32 	%r557, [%rd37+176];
	ld.global.u32 	%r556, [%rd37+172];
	ld.global.u32 	%r555, [%rd37+168];
	ld.global.u32 	%r554, [%rd37+164];
	ld.global.u32 	%r553, [%rd37+160];
	ld.global.u32 	%r552, [%rd37+156];
	ld.global.u32 	%r551, [%rd37+152];
	ld.global.u32 	%r550, [%rd37+148];
	ld.global.u32 	%r549, [%rd37+144];
	ld.global.u32 	%r548, [%rd37+140];
	ld.global.u32 	%r547, [%rd37+136];
	ld.global.u32 	%r546, [%rd37+132];
	ld.global.u32 	%r545, [%rd37+128];
	ld.global.u32 	%r544, [%rd37+124];
	ld.global.u32 	%r543, [%rd37+120];
	ld.global.u32 	%r542, [%rd37+116];
	ld.global.u32 	%r541, [%rd37+112];
	ld.global.u32 	%r540, [%rd37+108];
	ld.global.u32 	%r539, [%rd37+104];
	ld.global.u32 	%r538, [%rd37+100];
	ld.global.u32 	%r537, [%rd37+96];
	ld.global.u32 	%r536, [%rd37+92];
	ld.global.u32 	%r535, [%rd37+88];
	ld.global.u32 	%r534, [%rd37+84];
	ld.global.u32 	%r533, [%rd37+80];
	ld.global.u32 	%r532, [%rd37+76];
	ld.global.u32 	%r531, [%rd37+72];
	ld.global.u32 	%r530, [%rd37+68];
	ld.global.u32 	%r529, [%rd37+64];
	ld.global.u32 	%r528, [%rd37+60];
	ld.global.u32 	%r527, [%rd37+56];
	ld.global.u32 	%r526, [%rd37+52];
	ld.global.u32 	%r525, [%rd37+48];
	ld.global.u32 	%r524, [%rd37+44];
	ld.global.u32 	%r523, [%rd37+40];
	ld.global.u32 	%r522, [%rd37+36];
	ld.global.u32 	%r521, [%rd37+32];
	ld.global.u32 	%r520, [%rd37+28];
	ld.global.u32 	%r519, [%rd37+24];
	ld.global.u32 	%r518, [%rd37+20];
	ld.global.u32 	%r517, [%rd37+16];
	ld.global.u32 	%r516, [%rd37+12];
	ld.global.u32 	%r515, [%rd37+8];
	ld.global.u32 	%r514, [%rd37+4];
	ld.global.u32 	%r513, [%rd37];
	ld.global.u32 	%r640, [%rd37+508];
	ld.global.u32 	%r639, [%rd37+504];
	ld.global.u32 	%r638, [%rd37+500];
	ld.global.u32 	%r637, [%rd37+496];
	ld.global.u32 	%r636, [%rd37+492];
	ld.global.u32 	%r635, [%rd37+488];
	ld.global.u32 	%r634, [%rd37+484];
	ld.global.u32 	%r633, [%rd37+480];
	ld.global.u32 	%r632, [%rd37+476];
	ld.global.u32 	%r631, [%rd37+472];
	ld.global.u32 	%r630, [%rd37+468];
	ld.global.u32 	%r629, [%rd37+464];
	ld.global.u32 	%r628, [%rd37+460];
	ld.global.u32 	%r627, [%rd37+456];
	ld.global.u32 	%r626, [%rd37+452];
	ld.global.u32 	%r625, [%rd37+448];
	ld.global.u32 	%r624, [%rd37+444];
	ld.global.u32 	%r623, [%rd37+440];
	ld.global.u32 	%r622, [%rd37+436];
	ld.global.u32 	%r621, [%rd37+432];
	ld.global.u32 	%r620, [%rd37+428];
	ld.global.u32 	%r619, [%rd37+424];
	ld.global.u32 	%r618, [%rd37+420];
	ld.global.u32 	%r617, [%rd37+416];
	ld.global.u32 	%r616, [%rd37+412];
	ld.global.u32 	%r615, [%rd37+408];
	ld.global.u32 	%r614, [%rd37+404];
	ld.global.u32 	%r613, [%rd37+400];
	ld.global.u32 	%r612, [%rd37+396];
	ld.global.u32 	%r611, [%rd37+392];
	ld.global.u32 	%r610, [%rd37+388];
	ld.global.u32 	%r609, [%rd37+384];
	ld.global.u32 	%r608, [%rd37+380];
	ld.global.u32 	%r607, [%rd37+376];
	ld.global.u32 	%r606, [%rd37+372];
	ld.global.u32 	%r605, [%rd37+368];
	ld.global.u32 	%r604, [%rd37+364];
	ld.global.u32 	%r603, [%rd37+360];
	ld.global.u32 	%r602, [%rd37+356];
	ld.global.u32 	%r601, [%rd37+352];
	ld.global.u32 	%r600, [%rd37+348];
	ld.global.u32 	%r599, [%rd37+344];
	ld.global.u32 	%r598, [%rd37+340];
	ld.global.u32 	%r597, [%rd37+336];
	ld.global.u32 	%r596, [%rd37+332];
	ld.global.u32 	%r595, [%rd37+328];
	ld.global.u32 	%r594, [%rd37+324];
	ld.global.u32 	%r593, [%rd37+320];
	ld.global.u32 	%r592, [%rd37+316];
	ld.global.u32 	%r591, [%rd37+312];
	ld.global.u32 	%r590, [%rd37+308];
	ld.global.u32 	%r589, [%rd37+304];
	ld.global.u32 	%r588, [%rd37+300];
	ld.global.u32 	%r587, [%rd37+296];
	ld.global.u32 	%r586, [%rd37+292];
	ld.global.u32 	%r585, [%rd37+288];
	ld.global.u32 	%r584, [%rd37+284];
	ld.global.u32 	%r583, [%rd37+280];
	ld.global.u32 	%r582, [%rd37+276];
	ld.global.u32 	%r581, [%rd37+272];
	ld.global.u32 	%r580, [%rd37+268];
	ld.global.u32 	%r579, [%rd37+264];
	ld.global.u32 	%r578, [%rd37+260];
	ld.global.u32 	%r577, [%rd37+256];
	ld.global.u32 	%r704, [%rd37+764];
	ld.global.u32 	%r703, [%rd37+760];
	ld.global.u32 	%r702, [%rd37+756];
	ld.global.u32 	%r701, [%rd37+752];
	ld.global.u32 	%r700, [%rd37+748];
	ld.global.u32 	%r699, [%rd37+744];
	ld.global.u32 	%r698, [%rd37+740];
	ld.global.u32 	%r697, [%rd37+736];
	ld.global.u32 	%r696, [%rd37+732];
	ld.global.u32 	%r695, [%rd37+728];
	ld.global.u32 	%r694, [%rd37+724];
	ld.global.u32 	%r693, [%rd37+720];
	ld.global.u32 	%r692, [%rd37+716];
	ld.global.u32 	%r691, [%rd37+712];
	ld.global.u32 	%r690, [%rd37+708];
	ld.global.u32 	%r689, [%rd37+704];
	ld.global.u32 	%r688, [%rd37+700];
	ld.global.u32 	%r687, [%rd37+696];
	ld.global.u32 	%r686, [%rd37+692];
	ld.global.u32 	%r685, [%rd37+688];
	ld.global.u32 	%r684, [%rd37+684];
	ld.global.u32 	%r683, [%rd37+680];
	ld.global.u32 	%r682, [%rd37+676];
	ld.global.u32 	%r681, [%rd37+672];
	ld.global.u32 	%r680, [%rd37+668];
	ld.global.u32 	%r679, [%rd37+664];
	ld.global.u32 	%r678, [%rd37+660];
	ld.global.u32 	%r677, [%rd37+656];
	ld.global.u32 	%r676, [%rd37+652];
	ld.global.u32 	%r675, [%rd37+648];
	ld.global.u32 	%r674, [%rd37+644];
	ld.global.u32 	%r673, [%rd37+640];
	ld.global.u32 	%r672, [%rd37+636];
	ld.global.u32 	%r671, [%rd37+632];
	ld.global.u32 	%r670, [%rd37+628];
	ld.global.u32 	%r669, [%rd37+624];
	ld.global.u32 	%r668, [%rd37+620];
	ld.global.u32 	%r667, [%rd37+616];
	ld.global.u32 	%r666, [%rd37+612];
	ld.global.u32 	%r665, [%rd37+608];
	ld.global.u32 	%r664, [%rd37+604];
	ld.global.u32 	%r663, [%rd37+600];
	ld.global.u32 	%r662, [%rd37+596];
	ld.global.u32 	%r661, [%rd37+592];
	ld.global.u32 	%r660, [%rd37+588];
	ld.global.u32 	%r659, [%rd37+584];
	ld.global.u32 	%r658, [%rd37+580];
	ld.global.u32 	%r657, [%rd37+576];
	ld.global.u32 	%r656, [%rd37+572];
	ld.global.u32 	%r655, [%rd37+568];
	ld.global.u32 	%r654, [%rd37+564];
	ld.global.u32 	%r653, [%rd37+560];
	ld.global.u32 	%r652, [%rd37+556];
	ld.global.u32 	%r651, [%rd37+552];
	ld.global.u32 	%r650, [%rd37+548];
	ld.global.u32 	%r649, [%rd37+544];
	ld.global.u32 	%r648, [%rd37+540];
	ld.global.u32 	%r647, [%rd37+536];
	ld.global.u32 	%r646, [%rd37+532];
	ld.global.u32 	%r645, [%rd37+528];
	ld.global.u32 	%r644, [%rd37+524];
	ld.global.u32 	%r643, [%rd37+520];
	ld.global.u32 	%r642, [%rd37+516];
	ld.global.u32 	%r641, [%rd37+512];
	ld.global.u32 	%r768, [%rd37+1020];
	ld.global.u32 	%r767, [%rd37+1016];
	ld.global.u32 	%r766, [%rd37+1012];
	ld.global.u32 	%r765, [%rd37+1008];
	ld.global.u32 	%r764, [%rd37+1004];
	ld.global.u32 	%r763, [%rd37+1000];
	ld.global.u32 	%r762, [%rd37+996];
	ld.global.u32 	%r761, [%rd37+992];
	ld.global.u32 	%r760, [%rd37+988];
	ld.global.u32 	%r759, [%rd37+984];
	ld.global.u32 	%r758, [%rd37+980];
	ld.global.u32 	%r757, [%rd37+976];
	ld.global.u32 	%r756, [%rd37+972];
	ld.global.u32 	%r755, [%rd37+968];
	ld.global.u32 	%r754, [%rd37+964];
	ld.global.u32 	%r753, [%rd37+960];
	ld.global.u32 	%r752, [%rd37+956];
	ld.global.u32 	%r751, [%rd37+952];
	ld.global.u32 	%r750, [%rd37+948];
	ld.global.u32 	%r749, [%rd37+944];
	ld.global.u32 	%r748, [%rd37+940];
	ld.global.u32 	%r747, [%rd37+936];
	ld.global.u32 	%r746, [%rd37+932];
	ld.global.u32 	%r745, [%rd37+928];
	ld.global.u32 	%r744, [%rd37+924];
	ld.global.u32 	%r743, [%rd37+920];
	ld.global.u32 	%r742, [%rd37+916];
	ld.global.u32 	%r741, [%rd37+912];
	ld.global.u32 	%r740, [%rd37+908];
	ld.global.u32 	%r739, [%rd37+904];
	ld.global.u32 	%r738, [%rd37+900];
	ld.global.u32 	%r737, [%rd37+896];
	ld.global.u32 	%r736, [%rd37+892];
	ld.global.u32 	%r735, [%rd37+888];
	ld.global.u32 	%r734, [%rd37+884];
	ld.global.u32 	%r733, [%rd37+880];
	ld.global.u32 	%r732, [%rd37+876];
	ld.global.u32 	%r731, [%rd37+872];
	ld.global.u32 	%r730, [%rd37+868];
	ld.global.u32 	%r729, [%rd37+864];
	ld.global.u32 	%r728, [%rd37+860];
	ld.global.u32 	%r727, [%rd37+856];
	ld.global.u32 	%r726, [%rd37+852];
	ld.global.u32 	%r725, [%rd37+848];
	ld.global.u32 	%r724, [%rd37+844];
	ld.global.u32 	%r723, [%rd37+840];
	ld.global.u32 	%r722, [%rd37+836];
	ld.global.u32 	%r721, [%rd37+832];
	ld.global.u32 	%r720, [%rd37+828];
	ld.global.u32 	%r719, [%rd37+824];
	ld.global.u32 	%r718, [%rd37+820];
	ld.global.u32 	%r717, [%rd37+816];
	ld.global.u32 	%r716, [%rd37+812];
	ld.global.u32 	%r715, [%rd37+808];
	ld.global.u32 	%r714, [%rd37+804];
	ld.global.u32 	%r713, [%rd37+800];
	ld.global.u32 	%r712, [%rd37+796];
	ld.global.u32 	%r711, [%rd37+792];
	ld.global.u32 	%r710, [%rd37+788];
	ld.global.u32 	%r709, [%rd37+784];
	ld.global.u32 	%r708, [%rd37+780];
	ld.global.u32 	%r707, [%rd37+776];
	ld.global.u32 	%r706, [%rd37+772];
	ld.global.u32 	%r705, [%rd37+768];
	ld.global.f64 	%fd3, [%rd37+1024];
	mul.lo.s64 	%rd38, %rd35, 16807;
	mul.hi.u64 	%rd39, %rd38, 70368744210433;
	shr.u64 	%rd40, %rd39, 13;
	mul.lo.s64 	%rd41, %rd40, 2147483647;
	sub.s64 	%rd3, %rd38, %rd41;
	cvt.rn.f32.u64 	%f7, %rd3;
	mul.f32 	%f8, %f7, 0f30000000;
	cvt.f64.f32 	%fd16, %f8;
	mul.f64 	%fd17, %fd16, %fd6;
	mul.f64 	%fd18, %fd17, 0d3E00000000000000;
	cvt.rzi.s32.f64 	%r1302, %fd18;
	mul.wide.s32 	%rd42, %r1302, 1032;
	add.s64 	%rd43, %rd14, %rd42;
	ld.global.u32 	%r769, [%rd43];
	ld.global.u32 	%r770, [%rd43+4];
	ld.global.u32 	%r771, [%rd43+8];
	ld.global.u32 	%r772, [%rd43+12];
	ld.global.u32 	%r773, [%rd43+16];
	ld.global.u32 	%r774, [%rd43+20];
	ld.global.u32 	%r775, [%rd43+24];
	ld.global.u32 	%r776, [%rd43+28];
	ld.global.u32 	%r777, [%rd43+32];
	ld.global.u32 	%r778, [%rd43+36];
	ld.global.u32 	%r779, [%rd43+40];
	ld.global.u32 	%r780, [%rd43+44];
	ld.global.u32 	%r781, [%rd43+48];
	ld.global.u32 	%r782, [%rd43+52];
	ld.global.u32 	%r783, [%rd43+56];
	ld.global.u32 	%r784, [%rd43+60];
	ld.global.u32 	%r785, [%rd43+64];
	ld.global.u32 	%r786, [%rd43+68];
	ld.global.u32 	%r787, [%rd43+72];
	ld.global.u32 	%r788, [%rd43+76];
	ld.global.u32 	%r789, [%rd43+80];
	ld.global.u32 	%r790, [%rd43+84];
	ld.global.u32 	%r791, [%rd43+88];
	ld.global.u32 	%r792, [%rd43+92];
	ld.global.u32 	%r793, [%rd43+96];
	ld.global.u32 	%r794, [%rd43+100];
	ld.global.u32 	%r795, [%rd43+104];
	ld.global.u32 	%r796, [%rd43+108];
	ld.global.u32 	%r797, [%rd43+112];
	ld.global.u32 	%r798, [%rd43+116];
	ld.global.u32 	%r799, [%rd43+120];
	ld.global.u32 	%r800, [%rd43+124];
	ld.global.u32 	%r801, [%rd43+128];
	ld.global.u32 	%r802, [%rd43+132];
	ld.global.u32 	%r803, [%rd43+136];
	ld.global.u32 	%r804, [%rd43+140];
	ld.global.u32 	%r805, [%rd43+144];
	ld.global.u32 	%r806, [%rd43+148];
	ld.global.u32 	%r807, [%rd43+152];
	ld.global.u32 	%r808, [%rd43+156];
	ld.global.u32 	%r809, [%rd43+160];
	ld.global.u32 	%r810, [%rd43+164];
	ld.global.u32 	%r811, [%rd43+168];
	ld.global.u32 	%r812, [%rd43+172];
	ld.global.u32 	%r813, [%rd43+176];
	ld.global.u32 	%r814, [%rd43+180];
	ld.global.u32 	%r815, [%rd43+184];
	ld.global.u32 	%r816, [%rd43+188];
	ld.global.u32 	%r817, [%rd43+192];
	ld.global.u32 	%r818, [%rd43+196];
	ld.global.u32 	%r819, [%rd43+200];
	ld.global.u32 	%r820, [%rd43+204];
	ld.global.u32 	%r821, [%rd43+208];
	ld.global.u32 	%r822, [%rd43+212];
	ld.global.u32 	%r823, [%rd43+216];
	ld.global.u32 	%r824, [%rd43+220];
	ld.global.u32 	%r825, [%rd43+224];
	ld.global.u32 	%r826, [%rd43+228];
	ld.global.u32 	%r827, [%rd43+232];
	ld.global.u32 	%r828, [%rd43+236];
	ld.global.u32 	%r829, [%rd43+240];
	ld.global.u32 	%r830, [%rd43+244];
	ld.global.u32 	%r831, [%rd43+248];
	ld.global.u32 	%r832, [%rd43+252];
	ld.global.u32 	%r896, [%rd43+508];
	ld.global.u32 	%r895, [%rd43+504];
	ld.global.u32 	%r894, [%rd43+500];
	ld.global.u32 	%r893, [%rd43+496];
	ld.global.u32 	%r892, [%rd43+492];
	ld.global.u32 	%r891, [%rd43+488];
	ld.global.u32 	%r890, [%rd43+484];
	ld.global.u32 	%r889, [%rd43+480];
	ld.global.u32 	%r888, [%rd43+476];
	ld.global.u32 	%r887, [%rd43+472];
	ld.global.u32 	%r886, [%rd43+468];
	ld.global.u32 	%r885, [%rd43+464];
	ld.global.u32 	%r884, [%rd43+460];
	ld.global.u32 	%r883, [%rd43+456];
	ld.global.u32 	%r882, [%rd43+452];
	ld.global.u32 	%r881, [%rd43+448];
	ld.global.u32 	%r880, [%rd43+444];
	ld.global.u32 	%r879, [%rd43+440];
	ld.global.u32 	%r878, [%rd43+436];
	ld.global.u32 	%r877, [%rd43+432];
	ld.global.u32 	%r876, [%rd43+428];
	ld.global.u32 	%r875, [%rd43+424];
	ld.global.u32 	%r874, [%rd43+420];
	ld.global.u32 	%r873, [%rd43+416];
	ld.global.u32 	%r872, [%rd43+412];
	ld.global.u32 	%r871, [%rd43+408];
	ld.global.u32 	%r870, [%rd43+404];
	ld.global.u32 	%r869, [%rd43+400];
	ld.global.u32 	%r868, [%rd43+396];
	ld.global.u32 	%r867, [%rd43+392];
	ld.global.u32 	%r866, [%rd43+388];
	ld.global.u32 	%r865, [%rd43+384];
	ld.global.u32 	%r864, [%rd43+380];
	ld.global.u32 	%r863, [%rd43+376];
	ld.global.u32 	%r862, [%rd43+372];
	ld.global.u32 	%r861, [%rd43+368];
	ld.global.u32 	%r860, [%rd43+364];
	ld.global.u32 	%r859, [%rd43+360];
	ld.global.u32 	%r858, [%rd43+356];
	ld.global.u32 	%r857, [%rd43+352];
	ld.global.u32 	%r856, [%rd43+348];
	ld.global.u32 	%r855, [%rd43+344];
	ld.global.u32 	%r854, [%rd43+340];
	ld.global.u32 	%r853, [%rd43+336];
	ld.global.u32 	%r852, [%rd43+332];
	ld.global.u32 	%r851, [%rd43+328];
	ld.global.u32 	%r850, [%rd43+324];
	ld.global.u32 	%r849, [%rd43+320];
	ld.global.u32 	%r848, [%rd43+316];
	ld.global.u32 	%r847, [%rd43+312];
	ld.global.u32 	%r846, [%rd43+308];
	ld.global.u32 	%r845, [%rd43+304];
	ld.global.u32 	%r844, [%rd43+300];
	ld.global.u32 	%r843, [%rd43+296];
	ld.global.u32 	%r842, [%rd43+292];
	ld.global.u32 	%r841, [%rd43+288];
	ld.global.u32 	%r840, [%rd43+284];
	ld.global.u32 	%r839, [%rd43+280];
	ld.global.u32 	%r838, [%rd43+276];
	ld.global.u32 	%r837, [%rd43+272];
	ld.global.u32 	%r836, [%rd43+268];
	ld.global.u32 	%r835, [%rd43+264];
	ld.global.u32 	%r834, [%rd43+260];
	ld.global.u32 	%r833, [%rd43+256];
	ld.global.u32 	%r960, [%rd43+764];
	ld.global.u32 	%r959, [%rd43+760];
	ld.global.u32 	%r958, [%rd43+756];
	ld.global.u32 	%r957, [%rd43+752];
	ld.global.u32 	%r956, [%rd43+748];
	ld.global.u32 	%r955, [%rd43+744];
	ld.global.u32 	%r954, [%rd43+740];
	ld.global.u32 	%r953, [%rd43+736];
	ld.global.u32 	%r952, [%rd43+732];
	ld.global.u32 	%r951, [%rd43+728];
	ld.global.u32 	%r950, [%rd43+724];
	ld.global.u32 	%r949, [%rd43+720];
	ld.global.u32 	%r948, [%rd43+716];
	ld.global.u32 	%r947, [%rd43+712];
	ld.global.u32 	%r946, [%rd43+708];
	ld.global.u32 	%r945, [%rd43+704];
	ld.global.u32 	%r944, [%rd43+700];
	ld.global.u32 	%r943, [%rd43+696];
	ld.global.u32 	%r942, [%rd43+692];
	ld.global.u32 	%r941, [%rd43+688];
	ld.global.u32 	%r940, [%rd43+684];
	ld.global.u32 	%r939, [%rd43+680];
	ld.global.u32 	%r938, [%rd43+676];
	ld.global.u32 	%r937, [%rd43+672];
	ld.global.u32 	%r936, [%rd43+668];
	ld.global.u32 	%r935, [%rd43+664];
	ld.global.u32 	%r934, [%rd43+660];
	ld.global.u32 	%r933, [%rd43+656];
	ld.global.u32 	%r932, [%rd43+652];
	ld.global.u32 	%r931, [%rd43+648];
	ld.global.u32 	%r930, [%rd43+644];
	ld.global.u32 	%r929, [%rd43+640];
	ld.global.u32 	%r928, [%rd43+636];
	ld.global.u32 	%r927, [%rd43+632];
	ld.global.u32 	%r926, [%rd43+628];
	ld.global.u32 	%r925, [%rd43+624];
	ld.global.u32 	%r924, [%rd43+620];
	ld.global.u32 	%r923, [%rd43+616];
	ld.global.u32 	%r922, [%rd43+612];
	ld.global.u32 	%r921, [%rd43+608];
	ld.global.u32 	%r920, [%rd43+604];
	ld.global.u32 	%r919, [%rd43+600];
	ld.global.u32 	%r918, [%rd43+596];
	ld.global.u32 	%r917, [%rd43+592];
	ld.global.u32 	%r916, [%rd43+588];
	ld.global.u32 	%r915, [%rd43+584];
	ld.global.u32 	%r914, [%rd43+580];
	ld.global.u32 	%r913, [%rd43+576];
	ld.global.u32 	%r912, [%rd43+572];
	ld.global.u32 	%r911, [%rd43+568];
	ld.global.u32 	%r910, [%rd43+564];
	ld.global.u32 	%r909, [%rd43+560];
	ld.global.u32 	%r908, [%rd43+556];
	ld.global.u32 	%r907, [%rd43+552];
	ld.global.u32 	%r906, [%rd43+548];
	ld.global.u32 	%r905, [%rd43+544];
	ld.global.u32 	%r904, [%rd43+540];
	ld.global.u32 	%r903, [%rd43+536];
	ld.global.u32 	%r902, [%rd43+532];
	ld.global.u32 	%r901, [%rd43+528];
	ld.global.u32 	%r900, [%rd43+524];
	ld.global.u32 	%r899, [%rd43+520];
	ld.global.u32 	%r898, [%rd43+516];
	ld.global.u32 	%r897, [%rd43+512];
	ld.global.u32 	%r1024, [%rd43+1020];
	ld.global.u32 	%r1023, [%rd43+1016];
	ld.global.u32 	%r1022, [%rd43+1012];
	ld.global.u32 	%r1021, [%rd43+1008];
	ld.global.u32 	%r1020, [%rd43+1004];
	ld.global.u32 	%r1019, [%rd43+1000];
	ld.global.u32 	%r1018, [%rd43+996];
	ld.global.u32 	%r1017, [%rd43+992];
	ld.global.u32 	%r1016, [%rd43+988];
	ld.global.u32 	%r1015, [%rd43+984];
	ld.global.u32 	%r1014, [%rd43+980];
	ld.global.u32 	%r1013, [%rd43+976];
	ld.global.u32 	%r1012, [%rd43+972];
	ld.global.u32 	%r1011, [%rd43+968];
	ld.global.u32 	%r1010, [%rd43+964];
	ld.global.u32 	%r1009, [%rd43+960];
	ld.global.u32 	%r1008, [%rd43+956];
	ld.global.u32 	%r1007, [%rd43+952];
	ld.global.u32 	%r1006, [%rd43+948];
	ld.global.u32 	%r1005, [%rd43+944];
	ld.global.u32 	%r1004, [%rd43+940];
	ld.global.u32 	%r1003, [%rd43+936];
	ld.global.u32 	%r1002, [%rd43+932];
	ld.global.u32 	%r1001, [%rd43+928];
	ld.global.u32 	%r1000, [%rd43+924];
	ld.global.u32 	%r999, [%rd43+920];
	ld.global.u32 	%r998, [%rd43+916];
	ld.global.u32 	%r997, [%rd43+912];
	ld.global.u32 	%r996, [%rd43+908];
	ld.global.u32 	%r995, [%rd43+904];
	ld.global.u32 	%r994, [%rd43+900];
	ld.global.u32 	%r993, [%rd43+896];
	ld.global.u32 	%r992, [%rd43+892];
	ld.global.u32 	%r991, [%rd43+888];
	ld.global.u32 	%r990, [%rd43+884];
	ld.global.u32 	%r989, [%rd43+880];
	ld.global.u32 	%r988, [%rd43+876];
	ld.global.u32 	%r987, [%rd43+872];
	ld.global.u32 	%r986, [%rd43+868];
	ld.global.u32 	%r985, [%rd43+864];
	ld.global.u32 	%r984, [%rd43+860];
	ld.global.u32 	%r983, [%rd43+856];
	ld.global.u32 	%r982, [%rd43+852];
	ld.global.u32 	%r981, [%rd43+848];
	ld.global.u32 	%r980, [%rd43+844];
	ld.global.u32 	%r979, [%rd43+840];
	ld.global.u32 	%r978, [%rd43+836];
	ld.global.u32 	%r977, [%rd43+832];
	ld.global.u32 	%r976, [%rd43+828];
	ld.global.u32 	%r975, [%rd43+824];
	ld.global.u32 	%r974, [%rd43+820];
	ld.global.u32 	%r973, [%rd43+816];
	ld.global.u32 	%r972, [%rd43+812];
	ld.global.u32 	%r971, [%rd43+808];
	ld.global.u32 	%r970, [%rd43+804];
	ld.global.u32 	%r969, [%rd43+800];
	ld.global.u32 	%r968, [%rd43+796];
	ld.global.u32 	%r967, [%rd43+792];
	ld.global.u32 	%r966, [%rd43+788];
	ld.global.u32 	%r965, [%rd43+784];
	ld.global.u32 	%r964, [%rd43+780];
	ld.global.u32 	%r963, [%rd43+776];
	ld.global.u32 	%r962, [%rd43+772];
	ld.global.u32 	%r961, [%rd43+768];
	ld.global.f64 	%fd4, [%rd43+1024];
	mul.wide.u32 	%rd44, %r1297, 1032;
	add.s64 	%rd4, %rd13, %rd44;
	setp.geu.f64 	%p1, %fd43, %fd2;
	@%p1 bra 	$L__BB0_2;
	st.global.u32 	[%rd4], %r2092;
	st.global.u32 	[%rd4+4], %r2093;
	st.global.u32 	[%rd4+8], %r2094;
	st.global.u32 	[%rd4+12], %r2095;
	st.global.u32 	[%rd4+16], %r2096;
	st.global.u32 	[%rd4+20], %r2097;
	st.global.u32 	[%rd4+24], %r2098;
	st.global.u32 	[%rd4+28], %r2099;
	st.global.u32 	[%rd4+32], %r2100;
	st.global.u32 	[%rd4+36], %r2101;
	st.global.u32 	[%rd4+40], %r2102;
	st.global.u32 	[%rd4+44], %r2103;
	st.global.u32 	[%rd4+48], %r2104;
	st.global.u32 	[%rd4+52], %r2105;
	st.global.u32 	[%rd4+56], %r2106;
	st.global.u32 	[%rd4+60], %r2107;
	st.global.u32 	[%rd4+64], %r2108;
	st.global.u32 	[%rd4+68], %r2109;
	st.global.u32 	[%rd4+72], %r2110;
	st.global.u32 	[%rd4+76], %r2111;
	st.global.u32 	[%rd4+80], %r2112;
	st.global.u32 	[%rd4+84], %r2113;
	st.global.u32 	[%rd4+88], %r2114;
	st.global.u32 	[%rd4+92], %r2115;
	st.global.u32 	[%rd4+96], %r2116;
	st.global.u32 	[%rd4+100], %r2117;
	st.global.u32 	[%rd4+104], %r2118;
	st.global.u32 	[%rd4+108], %r2119;
	st.global.u32 	[%rd4+112], %r2120;
	st.global.u32 	[%rd4+116], %r2121;
	st.global.u32 	[%rd4+120], %r2122;
	st.global.u32 	[%rd4+124], %r2123;
	st.global.u32 	[%rd4+128], %r2124;
	st.global.u32 	[%rd4+132], %r2125;
	st.global.u32 	[%rd4+136], %r2126;
	st.global.u32 	[%rd4+140], %r2127;
	st.global.u32 	[%rd4+144], %r2128;
	st.global.u32 	[%rd4+148], %r2129;
	st.global.u32 	[%rd4+152], %r2130;
	st.global.u32 	[%rd4+156], %r2131;
	st.global.u32 	[%rd4+160], %r2132;
	st.global.u32 	[%rd4+164], %r2133;
	st.global.u32 	[%rd4+168], %r2134;
	st.global.u32 	[%rd4+172], %r2135;
	st.global.u32 	[%rd4+176], %r2136;
	st.global.u32 	[%rd4+180], %r2137;
	st.global.u32 	[%rd4+184], %r2138;
	st.global.u32 	[%rd4+188], %r2139;
	st.global.u32 	[%rd4+192], %r2140;
	st.global.u32 	[%rd4+196], %r2141;
	st.global.u32 	[%rd4+200], %r2142;
	st.global.u32 	[%rd4+204], %r2143;
	st.global.u32 	[%rd4+208], %r2144;
	st.global.u32 	[%rd4+212], %r2145;
	st.global.u32 	[%rd4+216], %r2146;
	st.global.u32 	[%rd4+220], %r2147;
	st.global.u32 	[%rd4+224], %r2148;
	st.global.u32 	[%rd4+228], %r2149;
	st.global.u32 	[%rd4+232], %r2150;
	st.global.u32 	[%rd4+236], %r2151;
	st.global.u32 	[%rd4+240], %r2152;
	st.global.u32 	[%rd4+244], %r2153;
	st.global.u32 	[%rd4+248], %r2154;
	st.global.u32 	[%rd4+252], %r2155;
	st.global.u32 	[%rd4+256], %r2156;
	st.global.u32 	[%rd4+260], %r2157;
	st.global.u32 	[%rd4+264], %r2158;
	st.global.u32 	[%rd4+268], %r2159;
	st.global.u32 	[%rd4+272], %r2160;
	st.global.u32 	[%rd4+276], %r2161;
	st.global.u32 	[%rd4+280], %r2162;
	st.global.u32 	[%rd4+284], %r2163;
	st.global.u32 	[%rd4+288], %r2164;
	st.global.u32 	[%rd4+292], %r2165;
	st.global.u32 	[%rd4+296], %r2166;
	st.global.u32 	[%rd4+300], %r2167;
	st.global.u32 	[%rd4+304], %r2168;
	st.global.u32 	[%rd4+308], %r2169;
	st.global.u32 	[%rd4+312], %r2170;
	st.global.u32 	[%rd4+316], %r2171;
	st.global.u32 	[%rd4+320], %r2172;
	st.global.u32 	[%rd4+324], %r2173;
	st.global.u32 	[%rd4+328], %r2174;
	st.global.u32 	[%rd4+332], %r2175;
	st.global.u32 	[%rd4+336], %r2176;
	st.global.u32 	[%rd4+340], %r2177;
	st.global.u32 	[%rd4+344], %r2178;
	st.global.u32 	[%rd4+348], %r2179;
	st.global.u32 	[%rd4+352], %r2180;
	st.global.u32 	[%rd4+356], %r2181;
	st.global.u32 	[%rd4+360], %r2182;
	st.global.u32 	[%rd4+364], %r2183;
	st.global.u32 	[%rd4+368], %r2184;
	st.global.u32 	[%rd4+372], %r2185;
	st.global.u32 	[%rd4+376], %r2186;
	st.global.u32 	[%rd4+380], %r2187;
	st.global.u32 	[%rd4+384], %r2188;
	st.global.u32 	[%rd4+388], %r2189;
	st.global.u32 	[%rd4+392], %r2190;
	st.global.u32 	[%rd4+396], %r2191;
	st.global.u32 	[%rd4+400], %r2192;
	st.global.u32 	[%rd4+404], %r2193;
	st.global.u32 	[%rd4+408], %r2194;
	st.global.u32 	[%rd4+412], %r2195;
	st.global.u32 	[%rd4+416], %r2196;
	st.global.u32 	[%rd4+420], %r2197;
	st.global.u32 	[%rd4+424], %r2198;
	st.global.u32 	[%rd4+428], %r2199;
	st.global.u32 	[%rd4+432], %r2200;
	st.global.u32 	[%rd4+436], %r2201;
	st.global.u32 	[%rd4+440], %r2202;
	st.global.u32 	[%rd4+444], %r2203;
	st.global.u32 	[%rd4+448], %r2204;
	st.global.u32 	[%rd4+452], %r2205;
	st.global.u32 	[%rd4+456], %r2206;
	st.global.u32 	[%rd4+460], %r2207;
	st.global.u32 	[%rd4+464], %r2208;
	st.global.u32 	[%rd4+468], %r2209;
	st.global.u32 	[%rd4+472], %r2210;
	st.global.u32 	[%rd4+476], %r2211;
	st.global.u32 	[%rd4+480], %r2212;
	st.global.u32 	[%rd4+484], %r2213;
	st.global.u32 	[%rd4+488], %r2214;
	st.global.u32 	[%rd4+492], %r2215;
	st.global.u32 	[%rd4+496], %r2216;
	st.global.u32 	[%rd4+500], %r2217;
	st.global.u32 	[%rd4+504], %r2218;
	st.global.u32 	[%rd4+508], %r2219;
	st.global.u32 	[%rd4+512], %r2220;
	st.global.u32 	[%rd4+516], %r2221;
	st.global.u32 	[%rd4+520], %r2222;
	st.global.u32 	[%rd4+524], %r2223;
	st.global.u32 	[%rd4+528], %r2224;
	st.global.u32 	[%rd4+532], %r2225;
	st.global.u32 	[%rd4+536], %r2226;
	st.global.u32 	[%rd4+540], %r2227;
	st.global.u32 	[%rd4+544], %r2228;
	st.global.u32 	[%rd4+548], %r2229;
	st.global.u32 	[%rd4+552], %r2230;
	st.global.u32 	[%rd4+556], %r2231;
	st.global.u32 	[%rd4+560], %r2232;
	st.global.u32 	[%rd4+564], %r2233;
	st.global.u32 	[%rd4+568], %r2234;
	st.global.u32 	[%rd4+572], %r2235;
	st.global.u32 	[%rd4+576], %r2236;
	st.global.u32 	[%rd4+580], %r2237;
	st.global.u32 	[%rd4+584], %r2238;
	st.global.u32 	[%rd4+588], %r2239;
	st.global.u32 	[%rd4+592], %r2240;
	st.global.u32 	[%rd4+596], %r2241;
	st.global.u32 	[%rd4+600], %r2242;
	st.global.u32 	[%rd4+604], %r2243;
	st.global.u32 	[%rd4+608], %r2244;
	st.global.u32 	[%rd4+612], %r2245;
	st.global.u32 	[%rd4+616], %r2246;
	st.global.u32 	[%rd4+620], %r2247;
	st.global.u32 	[%rd4+624], %r2248;
	st.global.u32 	[%rd4+628], %r2249;
	st.global.u32 	[%rd4+632], %r2250;
	st.global.u32 	[%rd4+636], %r2251;
	st.global.u32 	[%rd4+640], %r2252;
	st.global.u32 	[%rd4+644], %r2253;
	st.global.u32 	[%rd4+648], %r2254;
	st.global.u32 	[%rd4+652], %r2255;
	st.global.u32 	[%rd4+656], %r2256;
	st.global.u32 	[%rd4+660], %r2257;
	st.global.u32 	[%rd4+664], %r2258;
	st.global.u32 	[%rd4+668], %r2259;
	st.global.u32 	[%rd4+672], %r2260;
	st.global.u32 	[%rd4+676], %r2261;
	st.global.u32 	[%rd4+680], %r2262;
	st.global.u32 	[%rd4+684], %r2263;
	st.global.u32 	[%rd4+688], %r2264;
	st.global.u32 	[%rd4+692], %r2265;
	st.global.u32 	[%rd4+696], %r2266;
	st.global.u32 	[%rd4+700], %r2267;
	st.global.u32 	[%rd4+704], %r2268;
	st.global.u32 	[%rd4+708], %r2269;
	st.global.u32 	[%rd4+712], %r2270;
	st.global.u32 	[%rd4+716], %r2271;
	st.global.u32 	[%rd4+720], %r2272;
	st.global.u32 	[%rd4+724], %r2273;
	st.global.u32 	[%rd4+728], %r2274;
	st.global.u32 	[%rd4+732], %r2275;
	st.global.u32 	[%rd4+736], %r2276;
	st.global.u32 	[%rd4+740], %r2277;
	st.global.u32 	[%rd4+744], %r2278;
	st.global.u32 	[%rd4+748], %r2279;
	st.global.u32 	[%rd4+752], %r2280;
	st.global.u32 	[%rd4+756], %r2281;
	st.global.u32 	[%rd4+760], %r2282;
	st.global.u32 	[%rd4+764], %r2283;
	st.global.u32 	[%rd4+768], %r2284;
	st.global.u32 	[%rd4+772], %r2285;
	st.global.u32 	[%rd4+776], %r2286;
	st.global.u32 	[%rd4+780], %r2287;
	st.global.u32 	[%rd4+784], %r2288;
	st.global.u32 	[%rd4+788], %r2289;
	st.global.u32 	[%rd4+792], %r2290;
	st.global.u32 	[%rd4+796], %r2291;
	st.global.u32 	[%rd4+800], %r2292;
	st.global.u32 	[%rd4+804], %r2293;
	st.global.u32 	[%rd4+808], %r2294;
	st.global.u32 	[%rd4+812], %r2295;
	st.global.u32 	[%rd4+816], %r2296;
	st.global.u32 	[%rd4+820], %r2297;
	st.global.u32 	[%rd4+824], %r2298;
	st.global.u32 	[%rd4+828], %r2299;
	st.global.u32 	[%rd4+832], %r2300;
	st.global.u32 	[%rd4+836], %r2301;
	st.global.u32 	[%rd4+840], %r2302;
	st.global.u32 	[%rd4+844], %r2303;
	st.global.u32 	[%rd4+848], %r2304;
	st.global.u32 	[%rd4+852], %r2305;
	st.global.u32 	[%rd4+856], %r2306;
	st.global.u32 	[%rd4+860], %r2307;
	st.global.u32 	[%rd4+864], %r2308;
	st.global.u32 	[%rd4+868], %r2309;
	st.global.u32 	[%rd4+872], %r2310;
	st.global.u32 	[%rd4+876], %r2311;
	st.global.u32 	[%rd4+880], %r2312;
	st.global.u32 	[%rd4+884], %r2313;
	st.global.u32 	[%rd4+888], %r2314;
	st.global.u32 	[%rd4+892], %r2315;
	st.global.u32 	[%rd4+896], %r2316;
	st.global.u32 	[%rd4+900], %r2317;
	st.global.u32 	[%rd4+904], %r2318;
	st.global.u32 	[%rd4+908], %r2319;
	st.global.u32 	[%rd4+912], %r2320;
	st.global.u32 	[%rd4+916], %r2321;
	st.global.u32 	[%rd4+920], %r2322;
	st.global.u32 	[%rd4+924], %r2323;
	st.global.u32 	[%rd4+928], %r2324;
	st.global.u32 	[%rd4+932], %r2325;
	st.global.u32 	[%rd4+936], %r2326;
	st.global.u32 	[%rd4+940], %r2327;
	st.global.u32 	[%rd4+944], %r2328;
	st.global.u32 	[%rd4+948], %r2329;
	st.global.u32 	[%rd4+952], %r2330;
	st.global.u32 	[%rd4+956], %r2331;
	st.global.u32 	[%rd4+960], %r2332;
	st.global.u32 	[%rd4+964], %r2333;
	st.global.u32 	[%rd4+968], %r2334;
	st.global.u32 	[%rd4+972], %r2335;
	st.global.u32 	[%rd4+976], %r2336;
	st.global.u32 	[%rd4+980], %r2337;
	st.global.u32 	[%rd4+984], %r2338;
	st.global.u32 	[%rd4+988], %r2339;
	st.global.u32 	[%rd4+992], %r2340;
	st.global.u32 	[%rd4+996], %r2341;
	st.global.u32 	[%rd4+1000], %r2342;
	st.global.u32 	[%rd4+1004], %r2343;
	st.global.u32 	[%rd4+1008], %r2344;
	st.global.u32 	[%rd4+1012], %r2345;
	st.global.u32 	[%rd4+1016], %r2346;
	st.global.u32 	[%rd4+1020], %r2347;
	st.global.f64 	[%rd4+1024], %fd43;
	bra.uni 	$L__BB0_3;
$L__BB0_2:
	st.global.u32 	[%rd4], %r257;
	st.global.u32 	[%rd4+4], %r258;
	st.global.u32 	[%rd4+8], %r259;
	st.global.u32 	[%rd4+12], %r260;
	st.global.u32 	[%rd4+16], %r261;
	st.global.u32 	[%rd4+20], %r262;
	st.global.u32 	[%rd4+24], %r263;
	st.global.u32 	[%rd4+28], %r264;
	st.global.u32 	[%rd4+32], %r265;
	st.global.u32 	[%rd4+36], %r266;
	st.global.u32 	[%rd4+40], %r267;
	st.global.u32 	[%rd4+44], %r268;
	st.global.u32 	[%rd4+48], %r269;
	st.global.u32 	[%rd4+52], %r270;
	st.global.u32 	[%rd4+56], %r271;
	st.global.u32 	[%rd4+60], %r272;
	st.global.u32 	[%rd4+64], %r273;
	st.global.u32 	[%rd4+68], %r274;
	st.global.u32 	[%rd4+72], %r275;
	st.global.u32 	[%rd4+76], %r276;
	st.global.u32 	[%rd4+80], %r277;
	st.global.u32 	[%rd4+84], %r278;
	st.global.u32 	[%rd4+88], %r279;
	st.global.u32 	[%rd4+92], %r280;
	st.global.u32 	[%rd4+96], %r281;
	st.global.u32 	[%rd4+100], %r282;
	st.global.u32 	[%rd4+104], %r283;
	st.global.u32 	[%rd4+108], %r284;
	st.global.u32 	[%rd4+112], %r285;
	st.global.u32 	[%rd4+116], %r286;
	st.global.u32 	[%rd4+120], %r287;
	st.global.u32 	[%rd4+124], %r288;
	st.global.u32 	[%rd4+128], %r289;
	st.global.u32 	[%rd4+132], %r290;
	st.global.u32 	[%rd4+136], %r291;
	st.global.u32 	[%rd4+140], %r292;
	st.global.u32 	[%rd4+144], %r293;
	st.global.u32 	[%rd4+148], %r294;
	st.global.u32 	[%rd4+152], %r295;
	st.global.u32 	[%rd4+156], %r296;
	st.global.u32 	[%rd4+160], %r297;
	st.global.u32 	[%rd4+164], %r298;
	st.global.u32 	[%rd4+168], %r299;
	st.global.u32 	[%rd4+172], %r300;
	st.global.u32 	[%rd4+176], %r301;
	st.global.u32 	[%rd4+180], %r302;
	st.global.u32 	[%rd4+184], %r303;
	st.global.u32 	[%rd4+188], %r304;
	st.global.u32 	[%rd4+192], %r305;
	st.global.u32 	[%rd4+196], %r306;
	st.global.u32 	[%rd4+200], %r307;
	st.global.u32 	[%rd4+204], %r308;
	st.global.u32 	[%rd4+208], %r309;
	st.global.u32 	[%rd4+212], %r310;
	st.global.u32 	[%rd4+216], %r311;
	st.global.u32 	[%rd4+220], %r312;
	st.global.u32 	[%rd4+224], %r313;
	st.global.u32 	[%rd4+228], %r314;
	st.global.u32 	[%rd4+232], %r315;
	st.global.u32 	[%rd4+236], %r316;
	st.global.u32 	[%rd4+240], %r317;
	st.global.u32 	[%rd4+244], %r318;
	st.global.u32 	[%rd4+248], %r319;
	st.global.u32 	[%rd4+252], %r320;
	st.global.u32 	[%rd4+256], %r321;
	st.global.u32 	[%rd4+260], %r322;
	st.global.u32 	[%rd4+264], %r323;
	st.global.u32 	[%rd4+268], %r324;
	st.global.u32 	[%rd4+272], %r325;
	st.global.u32 	[%rd4+276], %r326;
	st.global.u32 	[%rd4+280], %r327;
	st.global.u32 	[%rd4+284], %r328;
	st.global.u32 	[%rd4+288], %r329;
	st.global.u32 	[%rd4+292], %r330;
	st.global.u32 	[%rd4+296], %r331;
	st.global.u32 	[%rd4+300], %r332;
	st.global.u32 	[%rd4+304], %r333;
	st.global.u32 	[%rd4+308], %r334;
	st.global.u32 	[%rd4+312], %r335;
	st.global.u32 	[%rd4+316], %r336;
	st.global.u32 	[%rd4+320], %r337;
	st.global.u32 	[%rd4+324], %r338;
	st.global.u32 	[%rd4+328], %r339;
	st.global.u32 	[%rd4+332], %r340;
	st.global.u32 	[%rd4+336], %r341;
	st.global.u32 	[%rd4+340], %r342;
	st.global.u32 	[%rd4+344], %r343;
	st.global.u32 	[%rd4+348], %r344;
	st.global.u32 	[%rd4+352], %r345;
	st.global.u32 	[%rd4+356], %r346;
	st.global.u32 	[%rd4+360], %r347;
	st.global.u32 	[%rd4+364], %r348;
	st.global.u32 	[%rd4+368], %r349;
	st.global.u32 	[%rd4+372], %r350;
	st.global.u32 	[%rd4+376], %r351;
	st.global.u32 	[%rd4+380], %r352;
	st.global.u32 	[%rd4+384], %r353;
	st.global.u32 	[%rd4+388], %r354;
	st.global.u32 	[%rd4+392], %r355;
	st.global.u32 	[%rd4+396], %r356;
	st.global.u32 	[%rd4+400], %r357;
	st.global.u32 	[%rd4+404], %r358;
	st.global.u32 	[%rd4+408], %r359;
	st.global.u32 	[%rd4+412], %r360;
	st.global.u32 	[%rd4+416], %r361;
	st.global.u32 	[%rd4+420], %r362;
	st.global.u32 	[%rd4+424], %r363;
	st.global.u32 	[%rd4+428], %r364;
	st.global.u32 	[%rd4+432], %r365;
	st.global.u32 	[%rd4+436], %r366;
	st.global.u32 	[%rd4+440], %r367;
	st.global.u32 	[%rd4+444], %r368;
	st.global.u32 	[%rd4+448], %r369;
	st.global.u32 	[%rd4+452], %r370;
	st.global.u32 	[%rd4+456], %r371;
	st.global.u32 	[%rd4+460], %r372;
	st.global.u32 	[%rd4+464], %r373;
	st.global.u32 	[%rd4+468], %r374;
	st.global.u32 	[%rd4+472], %r375;
	st.global.u32 	[%rd4+476], %r376;
	st.global.u32 	[%rd4+480], %r377;
	st.global.u32 	[%rd4+484], %r378;
	st.global.u32 	[%rd4+488], %r379;
	st.global.u32 	[%rd4+492], %r380;
	st.global.u32 	[%rd4+496], %r381;
	st.global.u32 	[%rd4+500], %r382;
	st.global.u32 	[%rd4+504], %r383;
	st.global.u32 	[%rd4+508], %r384;
	st.global.u32 	[%rd4+512], %r385;
	st.global.u32 	[%rd4+516], %r386;
	st.global.u32 	[%rd4+520], %r387;
	st.global.u32 	[%rd4+524], %r388;
	st.global.u32 	[%rd4+528], %r389;
	st.global.u32 	[%rd4+532], %r390;
	st.global.u32 	[%rd4+536], %r391;
	st.global.u32 	[%rd4+540], %r392;
	st.global.u32 	[%rd4+544], %r393;
	st.global.u32 	[%rd4+548], %r394;
	st.global.u32 	[%rd4+552], %r395;
	st.global.u32 	[%rd4+556], %r396;
	st.global.u32 	[%rd4+560], %r397;
	st.global.u32 	[%rd4+564], %r398;
	st.global.u32 	[%rd4+568], %r399;
	st.global.u32 	[%rd4+572], %r400;
	st.global.u32 	[%rd4+576], %r401;
	st.global.u32 	[%rd4+580], %r402;
	st.global.u32 	[%rd4+584], %r403;
	st.global.u32 	[%rd4+588], %r404;
	st.global.u32 	[%rd4+592], %r405;
	st.global.u32 	[%rd4+596], %r406;
	st.global.u32 	[%rd4+600], %r407;
	st.global.u32 	[%rd4+604], %r408;
	st.global.u32 	[%rd4+608], %r409;
	st.global.u32 	[%rd4+612], %r410;
	st.global.u32 	[%rd4+616], %r411;
	st.global.u32 	[%rd4+620], %r412;
	st.global.u32 	[%rd4+624], %r413;
	st.global.u32 	[%rd4+628], %r414;
	st.global.u32 	[%rd4+632], %r415;
	st.global.u32 	[%rd4+636], %r416;
	st.global.u32 	[%rd4+640], %r417;
	st.global.u32 	[%rd4+644], %r418;
	st.global.u32 	[%rd4+648], %r419;
	st.global.u32 	[%rd4+652], %r420;
	st.global.u32 	[%rd4+656], %r421;
	st.global.u32 	[%rd4+660], %r422;
	st.global.u32 	[%rd4+664], %r423;
	st.global.u32 	[%rd4+668], %r424;
	st.global.u32 	[%rd4+672], %r425;
	st.global.u32 	[%rd4+676], %r426;
	st.global.u32 	[%rd4+680], %r427;
	st.global.u32 	[%rd4+684], %r428;
	st.global.u32 	[%rd4+688], %r429;
	st.global.u32 	[%rd4+692], %r430;
	st.global.u32 	[%rd4+696], %r431;
	st.global.u32 	[%rd4+700], %r432;
	st.global.u32 	[%rd4+704], %r433;
	st.global.u32 	[%rd4+708], %r434;
	st.global.u32 	[%rd4+712], %r435;
	st.global.u32 	[%rd4+716], %r436;
	st.global.u32 	[%rd4+720], %r437;
	st.global.u32 	[%rd4+724], %r438;
	st.global.u32 	[%rd4+728], %r439;
	st.global.u32 	[%rd4+732], %r440;
	st.global.u32 	[%rd4+736], %r441;
	st.global.u32 	[%rd4+740], %r442;
	st.global.u32 	[%rd4+744], %r443;
	st.global.u32 	[%rd4+748], %r444;
	st.global.u32 	[%rd4+752], %r445;
	st.global.u32 	[%rd4+756], %r446;
	st.global.u32 	[%rd4+760], %r447;
	st.global.u32 	[%rd4+764], %r448;
	st.global.u32 	[%rd4+768], %r449;
	st.global.u32 	[%rd4+772], %r450;
	st.global.u32 	[%rd4+776], %r451;
	st.global.u32 	[%rd4+780], %r452;
	st.global.u32 	[%rd4+784], %r453;
	st.global.u32 	[%rd4+788], %r454;
	st.global.u32 	[%rd4+792], %r455;
	st.global.u32 	[%rd4+796], %r456;
	st.global.u32 	[%rd4+800], %r457;
	st.global.u32 	[%rd4+804], %r458;
	st.global.u32 	[%rd4+808], %r459;
	st.global.u32 	[%rd4+812], %r460;
	st.global.u32 	[%rd4+816], %r461;
	st.global.u32 	[%rd4+820], %r462;
	st.global.u32 	[%rd4+824], %r463;
	st.global.u32 	[%rd4+828], %r464;
	st.global.u32 	[%rd4+832], %r465;
	st.global.u32 	[%rd4+836], %r466;
	st.global.u32 	[%rd4+840], %r467;
	st.global.u32 	[%rd4+844], %r468;
	st.global.u32 	[%rd4+848], %r469;
	st.global.u32 	[%rd4+852], %r470;
	st.global.u32 	[%rd4+856], %r471;
	st.global.u32 	[%rd4+860], %r472;
	st.global.u32 	[%rd4+864], %r473;
	st.global.u32 	[%rd4+868], %r474;
	st.global.u32 	[%rd4+872], %r475;
	st.global.u32 	[%rd4+876], %r476;
	st.global.u32 	[%rd4+880], %r477;
	st.global.u32 	[%rd4+884], %r478;
	st.global.u32 	[%rd4+888], %r479;
	st.global.u32 	[%rd4+892], %r480;
	st.global.u32 	[%rd4+896], %r481;
	st.global.u32 	[%rd4+900], %r482;
	st.global.u32 	[%rd4+904], %r483;
	st.global.u32 	[%rd4+908], %r484;
	st.global.u32 	[%rd4+912], %r485;
	st.global.u32 	[%rd4+916], %r486;
	st.global.u32 	[%rd4+920], %r487;
	st.global.u32 	[%rd4+924], %r488;
	st.global.u32 	[%rd4+928], %r489;
	st.global.u32 	[%rd4+932], %r490;
	st.global.u32 	[%rd4+936], %r491;
	st.global.u32 	[%rd4+940], %r492;
	st.global.u32 	[%rd4+944], %r493;
	st.global.u32 	[%rd4+948], %r494;
	st.global.u32 	[%rd4+952], %r495;
	st.global.u32 	[%rd4+956], %r496;
	st.global.u32 	[%rd4+960], %r497;
	st.global.u32 	[%rd4+964], %r498;
	st.global.u32 	[%rd4+968], %r499;
	st.global.u32 	[%rd4+972], %r500;
	st.global.u32 	[%rd4+976], %r501;
	st.global.u32 	[%rd4+980], %r502;
	st.global.u32 	[%rd4+984], %r503;
	st.global.u32 	[%rd4+988], %r504;
	st.global.u32 	[%rd4+992], %r505;
	st.global.u32 	[%rd4+996], %r506;
	st.global.u32 	[%rd4+1000], %r507;
	st.global.u32 	[%rd4+1004], %r508;
	st.global.u32 	[%rd4+1008], %r509;
	st.global.u32 	[%rd4+1012], %r510;
	st.global.u32 	[%rd4+1016], %r511;
	st.global.u32 	[%rd4+1020], %r512;
	st.global.f64 	[%rd4+1024], %fd2;
	mov.u32 	%r2092, %r257;
	mov.u32 	%r2093, %r258;
	mov.u32 	%r2094, %r259;
	mov.u32 	%r2095, %r260;
	mov.u32 	%r2096, %r261;
	mov.u32 	%r2097, %r262;
	mov.u32 	%r2098, %r263;
	mov.u32 	%r2099, %r264;
	mov.u32 	%r2100, %r265;
	mov.u32 	%r2101, %r266;
	mov.u32 	%r2102, %r267;
	mov.u32 	%r2103, %r268;
	mov.u32 	%r2104, %r269;
	mov.u32 	%r2105, %r270;
	mov.u32 	%r2106, %r271;
	mov.u32 	%r2107, %r272;
	mov.u32 	%r2108, %r273;
	mov.u32 	%r2109, %r274;
	mov.u32 	%r2110, %r275;
	mov.u32 	%r2111, %r276;
	mov.u32 	%r2112, %r277;
	mov.u32 	%r2113, %r278;
	mov.u32 	%r2114, %r279;
	mov.u32 	%r2115, %r280;
	mov.u32 	%r2116, %r281;
	mov.u32 	%r2117, %r282;
	mov.u32 	%r2118, %r283;
	mov.u32 	%r2119, %r284;
	mov.u32 	%r2120, %r285;
	mov.u32 	%r2121, %r286;
	mov.u32 	%r2122, %r287;
	mov.u32 	%r2123, %r288;
	mov.u32 	%r2124, %r289;
	mov.u32 	%r2125, %r290;
	mov.u32 	%r2126, %r291;
	mov.u32 	%r2127, %r292;
	mov.u32 	%r2128, %r293;
	mov.u32 	%r2129, %r294;
	mov.u32 	%r2130, %r295;
	mov.u32 	%r2131, %r296;
	mov.u32 	%r2132, %r297;
	mov.u32 	%r2133, %r298;
	mov.u32 	%r2134, %r299;
	mov.u32 	%r2135, %r300;
	mov.u32 	%r2136, %r301;
	mov.u32 	%r2137, %r302;
	mov.u32 	%r2138, %r303;
	mov.u32 	%r2139, %r304;
	mov.u32 	%r2140, %r305;
	mov.u32 	%r2141, %r306;
	mov.u32 	%r2142, %r307;
	mov.u32 	%r2143, %r308;
	mov.u32 	%r2144, %r309;
	mov.u32 	%r2145, %r310;
	mov.u32 	%r2146, %r311;
	mov.u32 	%r2147, %r312;
	mov.u32 	%r2148, %r313;
	mov.u32 	%r2149, %r314;
	mov.u32 	%r2150, %r315;
	mov.u32 	%r2151, %r316;
	mov.u32 	%r2152, %r317;
	mov.u32 	%r2153, %r318;
	mov.u32 	%r2154, %r319;
	mov.u32 	%r2155, %r320;
	mov.u32 	%r2156, %r321;
	mov.u32 	%r2157, %r322;
	mov.u32 	%r2158, %r323;
	mov.u32 	%r2159, %r324;
	mov.u32 	%r2160, %r325;
	mov.u32 	%r2161, %r326;
	mov.u32 	%r2162, %r327;
	mov.u32 	%r2163, %r328;
	mov.u32 	%r2164, %r329;
	mov.u32 	%r2165, %r330;
	mov.u32 	%r2166, %r331;
	mov.u32 	%r2167, %r332;
	mov.u32 	%r2168, %r333;
	mov.u32 	%r2169, %r334;
	mov.u32 	%r2170, %r335;
	mov.u32 	%r2171, %r336;
	mov.u32 	%r2172, %r337;
	mov.u32 	%r2173, %r338;
	mov.u32 	%r2174, %r339;
	mov.u32 	%r2175, %r340;
	mov.u32 	%r2176, %r341;
	mov.u32 	%r2177, %r342;
	mov.u32 	%r2178, %r343;
	mov.u32 	%r2179, %r344;
	mov.u32 	%r2180, %r345;
	mov.u32 	%r2181, %r346;
	mov.u32 	%r2182, %r347;
	mov.u32 	%r2183, %r348;
	mov.u32 	%r2184, %r349;
	mov.u32 	%r2185, %r350;
	mov.u32 	%r2186, %r351;
	mov.u32 	%r2187, %r352;
	mov.u32 	%r2188, %r353;
	mov.u32 	%r2189, %r354;
	mov.u32 	%r2190, %r355;
	mov.u32 	%r2191, %r356;
	mov.u32 	%r2192, %r357;
	mov.u32 	%r2193, %r358;
	mov.u32 	%r2194, %r359;
	mov.u32 	%r2195, %r360;
	mov.u32 	%r2196, %r361;
	mov.u32 	%r2197, %r362;
	mov.u32 	%r2198, %r363;
	mov.u32 	%r2199, %r364;
	mov.u32 	%r2200, %r365;
	mov.u32 	%r2201, %r366;
	mov.u32 	%r2202, %r367;
	mov.u32 	%r2203, %r368;
	mov.u32 	%r2204, %r369;
	mov.u32 	%r2205, %r370;
	mov.u32 	%r2206, %r371;
	mov.u32 	%r2207, %r372;
	mov.u32 	%r2208, %r373;
	mov.u32 	%r2209, %r374;
	mov.u32 	%r2210, %r375;
	mov.u32 	%r2211, %r376;
	mov.u32 	%r2212, %r377;
	mov.u32 	%r2213, %r378;
	mov.u32 	%r2214, %r379;
	mov.u32 	%r2215, %r380;
	mov.u32 	%r2216, %r381;
	mov.u32 	%r2217, %r382;
	mov.u32 	%r2218, %r383;
	mov.u32 	%r2219, %r384;
	mov.u32 	%r2220, %r385;
	mov.u32 	%r2221, %r386;
	mov.u32 	%r2222, %r387;
	mov.u32 	%r2223, %r388;
	mov.u32 	%r2224, %r389;
	mov.u32 	%r2225, %r390;
	mov.u32 	%r2226, %r391;
	mov.u32 	%r2227, %r392;
	mov.u32 	%r2228, %r393;
	mov.u32 	%r2229, %r394;
	mov.u32 	%r2230, %r395;
	mov.u32 	%r2231, %r396;
	mov.u32 	%r2232, %r397;
	mov.u32 	%r2233, %r398;
	mov.u32 	%r2234, %r399;
	mov.u32 	%r2235, %r400;
	mov.u32 	%r2236, %r401;
	mov.u32 	%r2237, %r402;
	mov.u32 	%r2238, %r403;
	mov.u32 	%r2239, %r404;
	mov.u32 	%r2240, %r405;
	mov.u32 	%r2241, %r406;
	mov.u32 	%r2242, %r407;
	mov.u32 	%r2243, %r408;
	mov.u32 	%r2244, %r409;
	mov.u32 	%r2245, %r410;
	mov.u32 	%r2246, %r411;
	mov.u32 	%r2247, %r412;
	mov.u32 	%r2248, %r413;
	mov.u32 	%r2249, %r414;
	mov.u32 	%r2250, %r415;
	mov.u32 	%r2251, %r416;
	mov.u32 	%r2252, %r417;
	mov.u32 	%r2253, %r418;
	mov.u32 	%r2254, %r419;
	mov.u32 	%r2255, %r420;
	mov.u32 	%r2256, %r421;
	mov.u32 	%r2257, %r422;
	mov.u32 	%r2258, %r423;
	mov.u32 	%r2259, %r424;
	mov.u32 	%r2260, %r425;
	mov.u32 	%r2261, %r426;
	mov.u32 	%r2262, %r427;
	mov.u32 	%r2263, %r428;
	mov.u32 	%r2264, %r429;
	mov.u32 	%r2265, %r430;
	mov.u32 	%r2266, %r431;
	mov.u32 	%r2267, %r432;
	mov.u32 	%r2268, %r433;
	mov.u32 	%r2269, %r434;
	mov.u32 	%r2270, %r435;
	mov.u32 	%r2271, %r436;
	mov.u32 	%r2272, %r437;
	mov.u32 	%r2273, %r438;
	mov.u32 	%r2274, %r439;
	mov.u32 	%r2275, %r440;
	mov.u32 	%r2276, %r441;
	mov.u32 	%r2277, %r442;
	mov.u32 	%r2278, %r443;
	mov.u32 	%r2279, %r444;
	mov.u32 	%r2280, %r445;
	mov.u32 	%r2281, %r446;
	mov.u32 	%r2282, %r447;
	mov.u32 	%r2283, %r448;
	mov.u32 	%r2284, %r449;
	mov.u32 	%r2285, %r450;
	mov.u32 	%r2286, %r451;
	mov.u32 	%r2287, %r452;
	mov.u32 	%r2288, %r453;
	mov.u32 	%r2289, %r454;
	mov.u32 	%r2290, %r455;
	mov.u32 	%r2291, %r456;
	mov.u32 	%r2292, %r457;
	mov.u32 	%r2293, %r458;
	mov.u32 	%r2294, %r459;
	mov.u32 	%r2295, %r460;
	mov.u32 	%r2296, %r461;
	mov.u32 	%r2297, %r462;
	mov.u32 	%r2298, %r463;
	mov.u32 	%r2299, %r464;
	mov.u32 	%r2300, %r465;
	mov.u32 	%r2301, %r466;
	mov.u32 	%r2302, %r467;
	mov.u32 	%r2303, %r468;
	mov.u32 	%r2304, %r469;
	mov.u32 	%r2305, %r470;
	mov.u32 	%r2306, %r471;
	mov.u32 	%r2307, %r472;
	mov.u32 	%r2308, %r473;
	mov.u32 	%r2309, %r474;
	mov.u32 	%r2310, %r475;
	mov.u32 	%r2311, %r476;
	mov.u32 	%r2312, %r477;
	mov.u32 	%r2313, %r478;
	mov.u32 	%r2314, %r479;
	mov.u32 	%r2315, %r480;
	mov.u32 	%r2316, %r481;
	mov.u32 	%r2317, %r482;
	mov.u32 	%r2318, %r483;
	mov.u32 	%r2319, %r484;
	mov.u32 	%r2320, %r485;
	mov.u32 	%r2321, %r486;
	mov.u32 	%r2322, %r487;
	mov.u32 	%r2323, %r488;
	mov.u32 	%r2324, %r489;
	mov.u32 	%r2325, %r490;
	mov.u32 	%r2326, %r491;
	mov.u32 	%r2327, %r492;
	mov.u32 	%r2328, %r493;
	mov.u32 	%r2329, %r494;
	mov.u32 	%r2330, %r495;
	mov.u32 	%r2331, %r496;
	mov.u32 	%r2332, %r497;
	mov.u32 	%r2333, %r498;
	mov.u32 	%r2334, %r499;
	mov.u32 	%r2335, %r500;
	mov.u32 	%r2336, %r501;
	mov.u32 	%r2337, %r502;
	mov.u32 	%r2338, %r503;
	mov.u32 	%r2339, %r504;
	mov.u32 	%r2340, %r505;
	mov.u32 	%r2341, %r506;
	mov.u32 	%r2342, %r507;
	mov.u32 	%r2343, %r508;
	mov.u32 	%r2344, %r509;
	mov.u32 	%r2345, %r510;
	mov.u32 	%r2346, %r511;
	mov.u32 	%r2347, %r512;
	mov.f64 	%fd43, %fd2;
$L__BB0_3:
	setp.lt.f64 	%p2, %fd3, %fd4;
	selp.f64 	%fd19, %fd3, %fd4, %p2;
	selp.b32 	%r1303, %r705, %r961, %p2;
	selp.b32 	%r1304, %r706, %r962, %p2;
	selp.b32 	%r1305, %r707, %r963, %p2;
	selp.b32 	%r1306, %r708, %r964, %p2;
	selp.b32 	%r1307, %r709, %r965, %p2;
	selp.b32 	%r1308, %r710, %r966, %p2;
	selp.b32 	%r1309, %r711, %r967, %p2;
	selp.b32 	%r1310, %r712, %r968, %p2;
	selp.b32 	%r1311, %r713, %r969, %p2;
	selp.b32 	%r1312, %r714, %r970, %p2;
	selp.b32 	%r1313, %r715, %r971, %p2;
	selp.b32 	%r1314, %r716, %r972, %p2;
	selp.b32 	%r1315, %r717, %r973, %p2;
	selp.b32 	%r1316, %r718, %r974, %p2;
	selp.b32 	%r1317, %r719, %r975, %p2;
	selp.b32 	%r1318, %r720, %r976, %p2;
	selp.b32 	%r1319, %r721, %r977, %p2;
	selp.b32 	%r1320, %r722, %r978, %p2;
	selp.b32 	%r1321, %r723, %r979, %p2;
	selp.b32 	%r1322, %r724, %r980, %p2;
	selp.b32 	%r1323, %r725, %r981, %p2;
	selp.b32 	%r1324, %r726, %r982, %p2;
	selp.b32 	%r1325, %r727, %r983, %p2;
	selp.b32 	%r1326, %r728, %r984, %p2;
	selp.b32 	%r1327, %r729, %r985, %p2;
	selp.b32 	%r1328, %r730, %r986, %p2;
	selp.b32 	%r1329, %r731, %r987, %p2;
	selp.b32 	%r1330, %r732, %r988, %p2;
	selp.b32 	%r1331, %r733, %r989, %p2;
	selp.b32 	%r1332, %r734, %r990, %p2;
	selp.b32 	%r1333, %r735, %r991, %p2;
	selp.b32 	%r1334, %r736, %r992, %p2;
	selp.b32 	%r1335, %r737, %r993, %p2;
	selp.b32 	%r1336, %r738, %r994, %p2;
	selp.b32 	%r1337, %r739, %r995, %p2;
	selp.b32 	%r1338, %r740, %r996, %p2;
	selp.b32 	%r1339, %r741, %r997, %p2;
	selp.b32 	%r1340, %r742, %r998, %p2;
	selp.b32 	%r1341, %r743, %r999, %p2;
	selp.b32 	%r1342, %r744, %r1000, %p2;
	selp.b32 	%r1343, %r745, %r1001, %p2;
	selp.b32 	%r1344, %r746, %r1002, %p2;
	selp.b32 	%r1345, %r747, %r1003, %p2;
	selp.b32 	%r1346, %r748, %r1004, %p2;
	selp.b32 	%r1347, %r749, %r1005, %p2;
	selp.b32 	%r1348, %r750, %r1006, %p2;
	selp.b32 	%r1349, %r751, %r1007, %p2;
	selp.b32 	%r1350, %r752, %r1008, %p2;
	selp.b32 	%r1351, %r753, %r1009, %p2;
	selp.b32 	%r1352, %r754, %r1010, %p2;
	selp.b32 	%r1353, %r755, %r1011, %p2;
	selp.b32 	%r1354, %r756, %r1012, %p2;
	selp.b32 	%r1355, %r757, %r1013, %p2;
	selp.b32 	%r1356, %r758, %r1014, %p2;
	selp.b32 	%r1357, %r759, %r1015, %p2;
	selp.b32 	%r1358, %r760, %r1016, %p2;
	selp.b32 	%r1359, %r761, %r1017, %p2;
	selp.b32 	%r1360, %r762, %r1018, %p2;
	selp.b32 	%r1361, %r763, %r1019, %p2;
	selp.b32 	%r1362, %r764, %r1020, %p2;
	selp.b32 	%r1363, %r765, %r1021, %p2;
	selp.b32 	%r1364, %r766, %r1022, %p2;
	selp.b32 	%r1365, %r767, %r1023, %p2;
	selp.b32 	%r1366, %r768, %r1024, %p2;
	selp.b32 	%r1367, %r641, %r897, %p2;
	selp.b32 	%r1368, %r642, %r898, %p2;
	selp.b32 	%r1369, %r643, %r899, %p2;
	selp.b32 	%r1370, %r644, %r900, %p2;
	selp.b32 	%r1371, %r645, %r901, %p2;
	selp.b32 	%r1372, %r646, %r902, %p2;
	selp.b32 	%r1373, %r647, %r903, %p2;
	selp.b32 	%r1374, %r648, %r904, %p2;
	selp.b32 	%r1375, %r649, %r905, %p2;
	selp.b32 	%r1376, %r650, %r906, %p2;
	selp.b32 	%r1377, %r651, %r907, %p2;
	selp.b32 	%r1378, %r652, %r908, %p2;
	selp.b32 	%r1379, %r653, %r909, %p2;
	selp.b32 	%r1380, %r654, %r910, %p2;
	selp.b32 	%r1381, %r655, %r911, %p2;
	selp.b32 	%r1382, %r656, %r912, %p2;
	selp.b32 	%r1383, %r657, %r913, %p2;
	selp.b32 	%r1384, %r658, %r914, %p2;
	selp.b32 	%r1385, %r659, %r915, %p2;
	selp.b32 	%r1386, %r660, %r916, %p2;
	selp.b32 	%r1387, %r661, %r917, %p2;
	selp.b32 	%r1388, %r662, %r918, %p2;
	selp.b32 	%r1389, %r663, %r919, %p2;
	selp.b32 	%r1390, %r664, %r920, %p2;
	selp.b32 	%r1391, %r665, %r921, %p2;
	selp.b32 	%r1392, %r666, %r922, %p2;
	selp.b32 	%r1393, %r667, %r923, %p2;
	selp.b32 	%r1394, %r668, %r924, %p2;
	selp.b32 	%r1395, %r669, %r925, %p2;
	selp.b32 	%r1396, %r670, %r926, %p2;
	selp.b32 	%r1397, %r671, %r927, %p2;
	selp.b32 	%r1398, %r672, %r928, %p2;
	selp.b32 	%r1399, %r673, %r929, %p2;
	selp.b32 	%r1400, %r674, %r930, %p2;
	selp.b32 	%r1401, %r675, %r931, %p2;
	selp.b32 	%r1402, %r676, %r932, %p2;
	selp.b32 	%r1403, %r677, %r933, %p2;
	selp.b32 	%r1404, %r678, %r934, %p2;
	selp.b32 	%r1405, %r679, %r935, %p2;
	selp.b32 	%r1406, %r680, %r936, %p2;
	selp.b32 	%r1407, %r681, %r937, %p2;
	selp.b32 	%r1408, %r682, %r938, %p2;
	selp.b32 	%r1409, %r683, %r939, %p2;
	selp.b32 	%r1410, %r684, %r940, %p2;
	selp.b32 	%r1411, %r685, %r941, %p2;
	selp.b32 	%r1412, %r686, %r942, %p2;
	selp.b32 	%r1413, %r687, %r943, %p2;
	selp.b32 	%r1414, %r688, %r944, %p2;
	selp.b32 	%r1415, %r689, %r945, %p2;
	selp.b32 	%r1416, %r690, %r946, %p2;
	selp.b32 	%r1417, %r691, %r947, %p2;
	selp.b32 	%r1418, %r692, %r948, %p2;
	selp.b32 	%r1419, %r693, %r949, %p2;
	selp.b32 	%r1420, %r694, %r950, %p2;
	selp.b32 	%r1421, %r695, %r951, %p2;
	selp.b32 	%r1422, %r696, %r952, %p2;
	selp.b32 	%r1423, %r697, %r953, %p2;
	selp.b32 	%r1424, %r698, %r954, %p2;
	selp.b32 	%r1425, %r699, %r955, %p2;
	selp.b32 	%r1426, %r700, %r956, %p2;
	selp.b32 	%r1427, %r701, %r957, %p2;
	selp.b32 	%r1428, %r702, %r958, %p2;
	selp.b32 	%r1429, %r703, %r959, %p2;
	selp.b32 	%r1430, %r704, %r960, %p2;
	selp.b32 	%r1431, %r577, %r833, %p2;
	selp.b32 	%r1432, %r578, %r834, %p2;
	selp.b32 	%r1433, %r579, %r835, %p2;
	selp.b32 	%r1434, %r580, %r836, %p2;
	selp.b32 	%r1435, %r581, %r837, %p2;
	selp.b32 	%r1436, %r582, %r838, %p2;
	selp.b32 	%r1437, %r583, %r839, %p2;
	selp.b32 	%r1438, %r584, %r840, %p2;
	selp.b32 	%r1439, %r585, %r841, %p2;
	selp.b32 	%r1440, %r586, %r842, %p2;
	selp.b32 	%r1441, %r587, %r843, %p2;
	selp.b32 	%r1442, %r588, %r844, %p2;
	selp.b32 	%r1443, %r589, %r845, %p2;
	selp.b32 	%r1444, %r590, %r846, %p2;
	selp.b32 	%r1445, %r591, %r847, %p2;
	selp.b32 	%r1446, %r592, %r848, %p2;
	selp.b32 	%r1447, %r593, %r849, %p2;
	selp.b32 	%r1448, %r594, %r850, %p2;
	selp.b32 	%r1449, %r595, %r851, %p2;
	selp.b32 	%r1450, %r596, %r852, %p2;
	selp.b32 	%r1451, %r597, %r853, %p2;
	selp.b32 	%r1452, %r598, %r854, %p2;
	selp.b32 	%r1453, %r599, %r855, %p2;
	selp.b32 	%r1454, %r600, %r856, %p2;
	selp.b32 	%r1455, %r601, %r857, %p2;
	selp.b32 	%r1456, %r602, %r858, %p2;
	selp.b32 	%r1457, %r603, %r859, %p2;
	selp.b32 	%r1458, %r604, %r860, %p2;
	selp.b32 	%r1459, %r605, %r861, %p2;
	selp.b32 	%r1460, %r606, %r862, %p2;
	selp.b32 	%r1461, %r607, %r863, %p2;
	selp.b32 	%r1462, %r608, %r864, %p2;
	selp.b32 	%r1463, %r609, %r865, %p2;
	selp.b32 	%r1464, %r610, %r866, %p2;
	selp.b32 	%r1465, %r611, %r867, %p2;
	selp.b32 	%r1466, %r612, %r868, %p2;
	selp.b32 	%r1467, %r613, %r869, %p2;
	selp.b32 	%r1468, %r614, %r870, %p2;
	selp.b32 	%r1469, %r615, %r871, %p2;
	selp.b32 	%r1470, %r616, %r872, %p2;
	selp.b32 	%r1471, %r617, %r873, %p2;
	selp.b32 	%r1472, %r618, %r874, %p2;
	selp.b32 	%r1473, %r619, %r875, %p2;
	selp.b32 	%r1474, %r620, %r876, %p2;
	selp.b32 	%r1475, %r621, %r877, %p2;
	selp.b32 	%r1476, %r622, %r878, %p2;
	selp.b32 	%r1477, %r623, %r879, %p2;
	selp.b32 	%r1478, %r624, %r880, %p2;
	selp.b32 	%r1479, %r625, %r881, %p2;
	selp.b32 	%r1480, %r626, %r882, %p2;
	selp.b32 	%r1481, %r627, %r883, %p2;
	selp.b32 	%r1482, %r628, %r884, %p2;
	selp.b32 	%r1483, %r629, %r885, %p2;
	selp.b32 	%r1484, %r630, %r886, %p2;
	selp.b32 	%r1485, %r631, %r887, %p2;
	selp.b32 	%r1486, %r632, %r888, %p2;
	selp.b32 	%r1487, %r633, %r889, %p2;
	selp.b32 	%r1488, %r634, %r890, %p2;
	selp.b32 	%r1489, %r635, %r891, %p2;
	selp.b32 	%r1490, %r636, %r892, %p2;
	selp.b32 	%r1491, %r637, %r893, %p2;
	selp.b32 	%r1492, %r638, %r894, %p2;
	selp.b32 	%r1493, %r639, %r895, %p2;
	selp.b32 	%r1494, %r640, %r896, %p2;
	selp.b32 	%r1495, %r513, %r769, %p2;
	selp.b32 	%r1496, %r514, %r770, %p2;
	selp.b32 	%r1497, %r515, %r771, %p2;
	selp.b32 	%r1498, %r516, %r772, %p2;
	selp.b32 	%r1499, %r517, %r773, %p2;
	selp.b32 	%r1500, %r518, %r774, %p2;
	selp.b32 	%r1501, %r519, %r775, %p2;
	selp.b32 	%r1502, %r520, %r776, %p2;
	selp.b32 	%r1503, %r521, %r777, %p2;
	selp.b32 	%r1504, %r522, %r778, %p2;
	selp.b32 	%r1505, %r523, %r779, %p2;
	selp.b32 	%r1506, %r524, %r780, %p2;
	selp.b32 	%r1507, %r525, %r781, %p2;
	selp.b32 	%r1508, %r526, %r782, %p2;
	selp.b32 	%r1509, %r527, %r783, %p2;
	selp.b32 	%r1510, %r528, %r784, %p2;
	selp.b32 	%r1511, %r529, %r785, %p2;
	selp.b32 	%r1512, %r530, %r786, %p2;
	selp.b32 	%r1513, %r531, %r787, %p2;
	selp.b32 	%r1514, %r532, %r788, %p2;
	selp.b32 	%r1515, %r533, %r789, %p2;
	selp.b32 	%r1516, %r534, %r790, %p2;
	selp.b32 	%r1517, %r535, %r791, %p2;
	selp.b32 	%r1518, %r536, %r792, %p2;
	selp.b32 	%r1519, %r537, %r793, %p2;
	selp.b32 	%r1520, %r538, %r794, %p2;
	selp.b32 	%r1521, %r539, %r795, %p2;
	selp.b32 	%r1522, %r540, %r796, %p2;
	selp.b32 	%r1523, %r541, %r797, %p2;
	selp.b32 	%r1524, %r542, %r798, %p2;
	selp.b32 	%r1525, %r543, %r799, %p2;
	selp.b32 	%r1526, %r544, %r800, %p2;
	selp.b32 	%r1527, %r545, %r801, %p2;
	selp.b32 	%r1528, %r546, %r802, %p2;
	selp.b32 	%r1529, %r547, %r803, %p2;
	selp.b32 	%r1530, %r548, %r804, %p2;
	selp.b32 	%r1531, %r549, %r805, %p2;
	selp.b32 	%r1532, %r550, %r806, %p2;
	selp.b32 	%r1533, %r551, %r807, %p2;
	selp.b32 	%r1534, %r552, %r808, %p2;
	selp.b32 	%r1535, %r553, %r809, %p2;
	selp.b32 	%r1536, %r554, %r810, %p2;
	selp.b32 	%r1537, %r555, %r811, %p2;
	selp.b32 	%r1538, %r556, %r812, %p2;
	selp.b32 	%r1539, %r557, %r813, %p2;
	selp.b32 	%r1540, %r558, %r814, %p2;
	selp.b32 	%r1541, %r559, %r815, %p2;
	selp.b32 	%r1542, %r560, %r816, %p2;
	selp.b32 	%r1543, %r561, %r817, %p2;
	selp.b32 	%r1544, %r562, %r818, %p2;
	selp.b32 	%r1545, %r563, %r819, %p2;
	selp.b32 	%r1546, %r564, %r820, %p2;
	selp.b32 	%r1547, %r565, %r821, %p2;
	selp.b32 	%r1548, %r566, %r822, %p2;
	selp.b32 	%r1549, %r567, %r823, %p2;
	selp.b32 	%r1550, %r568, %r824, %p2;
	selp.b32 	%r1551, %r569, %r825, %p2;
	selp.b32 	%r1552, %r570, %r826, %p2;
	selp.b32 	%r1553, %r571, %r827, %p2;
	selp.b32 	%r1554, %r572, %r828, %p2;
	selp.b32 	%r1555, %r573, %r829, %p2;
	selp.b32 	%r1556, %r574, %r830, %p2;
	selp.b32 	%r1557, %r575, %r831, %p2;
	selp.b32 	%r1558, %r576, %r832, %p2;
	st.global.u32 	[%rd4+1284], %r1558;
	st.global.u32 	[%rd4+1280], %r1557;
	st.global.u32 	[%rd4+1276], %r1556;
	st.global.u32 	[%rd4+1272], %r1555;
	st.global.u32 	[%rd4+1268], %r1554;
	st.global.u32 	[%rd4+1264], %r1553;
	st.global.u32 	[%rd4+1260], %r1552;
	st.global.u32 	[%rd4+1256], %r1551;
	st.global.u32 	[%rd4+1252], %r1550;
	st.global.u32 	[%rd4+1248], %r1549;
	st.global.u32 	[%rd4+1244], %r1548;
	st.global.u32 	[%rd4+1240], %r1547;
	st.global.u32 	[%rd4+1236], %r1546;
	st.global.u32 	[%rd4+1232], %r1545;
	st.global.u32 	[%rd4+1228], %r1544;
	st.global.u32 	[%rd4+1224], %r1543;
	st.global.u32 	[%rd4+1220], %r1542;
	st.global.u32 	[%rd4+1216], %r1541;
	st.global.u32 	[%rd4+1212], %r1540;
	st.global.u32 	[%rd4+1208], %r1539;
	st.global.u32 	[%rd4+1204], %r1538;
	st.global.u32 	[%rd4+1200], %r1537;
	st.global.u32 	[%rd4+1196], %r1536;
	st.global.u32 	[%rd4+1192], %r1535;
	st.global.u32 	[%rd4+1188], %r1534;
	st.global.u32 	[%rd4+1184], %r1533;
	st.global.u32 	[%rd4+1180], %r1532;
	st.global.u32 	[%rd4+1176], %r1531;
	st.global.u32 	[%rd4+1172], %r1530;
	st.global.u32 	[%rd4+1168], %r1529;
	st.global.u32 	[%rd4+1164], %r1528;
	st.global.u32 	[%rd4+1160], %r1527;
	st.global.u32 	[%rd4+1156], %r1526;
	st.global.u32 	[%rd4+1152], %r1525;
	st.global.u32 	[%rd4+1148], %r1524;
	st.global.u32 	[%rd4+1144], %r1523;
	st.global.u32 	[%rd4+1140], %r1522;
	st.global.u32 	[%rd4+1136], %r1521;
	st.global.u32 	[%rd4+1132], %r1520;
	st.global.u32 	[%rd4+1128], %r1519;
	st.global.u32 	[%rd4+1124], %r1518;
	st.global.u32 	[%rd4+1120], %r1517;
	st.global.u32 	[%rd4+1116], %r1516;
	st.global.u32 	[%rd4+1112], %r1515;
	st.global.u32 	[%rd4+1108], %r1514;
	st.global.u32 	[%rd4+1104], %r1513;
	st.global.u32 	[%rd4+1100], %r1512;
	st.global.u32 	[%rd4+1096], %r1511;
	st.global.u32 	[%rd4+1092], %r1510;
	st.global.u32 	[%rd4+1088], %r1509;
	st.global.u32 	[%rd4+1084], %r1508;
	st.global.u32 	[%rd4+1080], %r1507;
	st.global.u32 	[%rd4+1076], %r1506;
	st.global.u32 	[%rd4+1072], %r1505;
	st.global.u32 	[%rd4+1068], %r1504;
	st.global.u32 	[%rd4+1064], %r1503;
	st.global.u32 	[%rd4+1060], %r1502;
	st.global.u32 	[%rd4+1056], %r1501;
	st.global.u32 	[%rd4+1052], %r1500;
	st.global.u32 	[%rd4+1048], %r1499;
	st.global.u32 	[%rd4+1044], %r1498;
	st.global.u32 	[%rd4+1040], %r1497;
	st.global.u32 	[%rd4+1036], %r1496;
	st.global.u32 	[%rd4+1032], %r1495;
	st.global.u32 	[%rd4+1540], %r1494;
	st.global.u32 	[%rd4+1536], %r1493;
	st.global.u32 	[%rd4+1532], %r1492;
	st.global.u32 	[%rd4+1528], %r1491;
	st.global.u32 	[%rd4+1524], %r1490;
	st.global.u32 	[%rd4+1520], %r1489;
	st.global.u32 	[%rd4+1516], %r1488;
	st.global.u32 	[%rd4+1512], %r1487;
	st.global.u32 	[%rd4+1508], %r1486;
	st.global.u32 	[%rd4+1504], %r1485;
	st.global.u32 	[%rd4+1500], %r1484;
	st.global.u32 	[%rd4+1496], %r1483;
	st.global.u32 	[%rd4+1492], %r1482;
	st.global.u32 	[%rd4+1488], %r1481;
	st.global.u32 	[%rd4+1484], %r1480;
	st.global.u32 	[%rd4+1480], %r1479;
	st.global.u32 	[%rd4+1476], %r1478;
	st.global.u32 	[%rd4+1472], %r1477;
	st.global.u32 	[%rd4+1468], %r1476;
	st.global.u32 	[%rd4+1464], %r1475;
	st.global.u32 	[%rd4+1460], %r1474;
	st.global.u32 	[%rd4+1456], %r1473;
	st.global.u32 	[%rd4+1452], %r1472;
	st.global.u32 	[%rd4+1448], %r1471;
	st.global.u32 	[%rd4+1444], %r1470;
	st.global.u32 	[%rd4+1440], %r1469;
	st.global.u32 	[%rd4+1436], %r1468;
	st.global.u32 	[%rd4+1432], %r1467;
	st.global.u32 	[%rd4+1428], %r1466;
	st.global.u32 	[%rd4+1424], %r1465;
	st.global.u32 	[%rd4+1420], %r1464;
	st.global.u32 	[%rd4+1416], %r1463;
	st.global.u32 	[%rd4+1412], %r1462;
	st.global.u32 	[%rd4+1408], %r1461;
	st.global.u32 	[%rd4+1404], %r1460;
	st.global.u32 	[%rd4+1400], %r1459;
	st.global.u32 	[%rd4+1396], %r1458;
	st.global.u32 	[%rd4+1392], %r1457;
	st.global.u32 	[%rd4+1388], %r1456;
	st.global.u32 	[%rd4+1384], %r1455;
	st.global.u32 	[%rd4+1380], %r1454;
	st.global.u32 	[%rd4+1376], %r1453;
	st.global.u32 	[%rd4+1372], %r1452;
	st.global.u32 	[%rd4+1368], %r1451;
	st.global.u32 	[%rd4+1364], %r1450;
	st.global.u32 	[%rd4+1360], %r1449;
	st.global.u32 	[%rd4+1356], %r1448;
	st.global.u32 	[%rd4+1352], %r1447;
	st.global.u32 	[%rd4+1348], %r1446;
	st.global.u32 	[%rd4+1344], %r1445;
	st.global.u32 	[%rd4+1340], %r1444;
	st.global.u32 	[%rd4+1336], %r1443;
	st.global.u32 	[%rd4+1332], %r1442;
	st.global.u32 	[%rd4+1328], %r1441;
	st.global.u32 	[%rd4+1324], %r1440;
	st.global.u32 	[%rd4+1320], %r1439;
	st.global.u32 	[%rd4+1316], %r1438;
	st.global.u32 	[%rd4+1312], %r1437;
	st.global.u32 	[%rd4+1308], %r1436;
	st.global.u32 	[%rd4+1304], %r1435;
	st.global.u32 	[%rd4+1300], %r1434;
	st.global.u32 	[%rd4+1296], %r1433;
	st.global.u32 	[%rd4+1292], %r1432;
	st.global.u32 	[%rd4+1288], %r1431;
	st.global.u32 	[%rd4+1796], %r1430;
	st.global.u32 	[%rd4+1792], %r1429;
	st.global.u32 	[%rd4+1788], %r1428;
	st.global.u32 	[%rd4+1784], %r1427;
	st.global.u32 	[%rd4+1780], %r1426;
	st.global.u32 	[%rd4+1776], %r1425;
	st.global.u32 	[%rd4+1772], %r1424;
	st.global.u32 	[%rd4+1768], %r1423;
	st.global.u32 	[%rd4+1764], %r1422;
	st.global.u32 	[%rd4+1760], %r1421;
	st.global.u32 	[%rd4+1756], %r1420;
	st.global.u32 	[%rd4+1752], %r1419;
	st.global.u32 	[%rd4+1748], %r1418;
	st.global.u32 	[%rd4+1744], %r1417;
	st.global.u32 	[%rd4+1740], %r1416;
	st.global.u32 	[%rd4+1736], %r1415;
	st.global.u32 	[%rd4+1732], %r1414;
	st.global.u32 	[%rd4+1728], %r1413;
	st.global.u32 	[%rd4+1724], %r1412;
	st.global.u32 	[%rd4+1720], %r1411;
	st.global.u32 	[%rd4+1716], %r1410;
	st.global.u32 	[%rd4+1712], %r1409;
	st.global.u32 	[%rd4+1708], %r1408;
	st.global.u32 	[%rd4+1704], %r1407;
	st.global.u32 	[%rd4+1700], %r1406;
	st.global.u32 	[%rd4+1696], %r1405;
	st.global.u32 	[%rd4+1692], %r1404;
	st.global.u32 	[%rd4+1688], %r1403;
	st.global.u32 	[%rd4+1684], %r1402;
	st.global.u32 	[%rd4+1680], %r1401;
	st.global.u32 	[%rd4+1676], %r1400;
	st.global.u32 	[%rd4+1672], %r1399;
	st.global.u32 	[%rd4+1668], %r1398;
	st.global.u32 	[%rd4+1664], %r1397;
	st.global.u32 	[%rd4+1660], %r1396;
	st.global.u32 	[%rd4+1656], %r1395;
	st.global.u32 	[%rd4+1652], %r1394;
	st.global.u32 	[%rd4+1648], %r1393;
	st.global.u32 	[%rd4+1644], %r1392;
	st.global.u32 	[%rd4+1640], %r1391;
	st.global.u32 	[%rd4+1636], %r1390;
	st.global.u32 	[%rd4+1632], %r1389;
	st.global.u32 	[%rd4+1628], %r1388;
	st.global.u32 	[%rd4+1624], %r1387;
	st.global.u32 	[%rd4+1620], %r1386;
	st.global.u32 	[%rd4+1616], %r1385;
	st.global.u32 	[%rd4+1612], %r1384;
	st.global.u32 	[%rd4+1608], %r1383;
	st.global.u32 	[%rd4+1604], %r1382;
	st.global.u32 	[%rd4+1600], %r1381;
	st.global.u32 	[%rd4+1596], %r1380;
	st.global.u32 	[%rd4+1592], %r1379;
	st.global.u32 	[%rd4+1588], %r1378;
	st.global.u32 	[%rd4+1584], %r1377;
	st.global.u32 	[%rd4+1580], %r1376;
	st.global.u32 	[%rd4+1576], %r1375;
	st.global.u32 	[%rd4+1572], %r1374;
	st.global.u32 	[%rd4+1568], %r1373;
	st.global.u32 	[%rd4+1564], %r1372;
	st.global.u32 	[%rd4+1560], %r1371;
	st.global.u32 	[%rd4+1556], %r1370;
	st.global.u32 	[%rd4+1552], %r1369;
	st.global.u32 	[%rd4+1548], %r1368;
	st.global.u32 	[%rd4+1544], %r1367;
	st.global.u32 	[%rd4+2052], %r1366;
	st.global.u32 	[%rd4+2048], %r1365;
	st.global.u32 	[%rd4+2044], %r1364;
	st.global.u32 	[%rd4+2040], %r1363;
	st.global.u32 	[%rd4+2036], %r1362;
	st.global.u32 	[%rd4+2032], %r1361;
	st.global.u32 	[%rd4+2028], %r1360;
	st.global.u32 	[%rd4+2024], %r1359;
	st.global.u32 	[%rd4+2020], %r1358;
	st.global.u32 	[%rd4+2016], %r1357;
	st.global.u32 	[%rd4+2012], %r1356;
	st.global.u32 	[%rd4+2008], %r1355;
	st.global.u32 	[%rd4+2004], %r1354;
	st.global.u32 	[%rd4+2000], %r1353;
	st.global.u32 	[%rd4+1996], %r1352;
	st.global.u32 	[%rd4+1992], %r1351;
	st.global.u32 	[%rd4+1988], %r1350;
	st.global.u32 	[%rd4+1984], %r1349;
	st.global.u32 	[%rd4+1980], %r1348;
	st.global.u32 	[%rd4+1976], %r1347;
	st.global.u32 	[%rd4+1972], %r1346;
	st.global.u32 	[%rd4+1968], %r1345;
	st.global.u32 	[%rd4+1964], %r1344;
	st.global.u32 	[%rd4+1960], %r1343;
	st.global.u32 	[%rd4+1956], %r1342;
	st.global.u32 	[%rd4+1952], %r1341;
	st.global.u32 	[%rd4+1948], %r1340;
	st.global.u32 	[%rd4+1944], %r1339;
	st.global.u32 	[%rd4+1940], %r1338;
	st.global.u32 	[%rd4+1936], %r1337;
	st.global.u32 	[%rd4+1932], %r1336;
	st.global.u32 	[%rd4+1928], %r1335;
	st.global.u32 	[%rd4+1924], %r1334;
	st.global.u32 	[%rd4+1920], %r1333;
	st.global.u32 	[%rd4+1916], %r1332;
	st.global.u32 	[%rd4+1912], %r1331;
	st.global.u32 	[%rd4+1908], %r1330;
	st.global.u32 	[%rd4+1904], %r1329;
	st.global.u32 	[%rd4+1900], %r1328;
	st.global.u32 	[%rd4+1896], %r1327;
	st.global.u32 	[%rd4+1892], %r1326;
	st.global.u32 	[%rd4+1888], %r1325;
	st.global.u32 	[%rd4+1884], %r1324;
	st.global.u32 	[%rd4+1880], %r1323;
	st.global.u32 	[%rd4+1876], %r1322;
	st.global.u32 	[%rd4+1872], %r1321;
	st.global.u32 	[%rd4+1868], %r1320;
	st.global.u32 	[%rd4+1864], %r1319;
	st.global.u32 	[%rd4+1860], %r1318;
	st.global.u32 	[%rd4+1856], %r1317;
	st.global.u32 	[%rd4+1852], %r1316;
	st.global.u32 	[%rd4+1848], %r1315;
	st.global.u32 	[%rd4+1844], %r1314;
	st.global.u32 	[%rd4+1840], %r1313;
	st.global.u32 	[%rd4+1836], %r1312;
	st.global.u32 	[%rd4+1832], %r1311;
	st.global.u32 	[%rd4+1828], %r1310;
	st.global.u32 	[%rd4+1824], %r1309;
	st.global.u32 	[%rd4+1820], %r1308;
	st.global.u32 	[%rd4+1816], %r1307;
	st.global.u32 	[%rd4+1812], %r1306;
	st.global.u32 	[%rd4+1808], %r1305;
	st.global.u32 	[%rd4+1804], %r1304;
	st.global.u32 	[%rd4+1800], %r1303;
	st.global.f64 	[%rd4+2056], %fd19;
	st.local.v2.u32 	[%rd1], {%r2092, %r2093};
	st.local.v2.u32 	[%rd1+8], {%r2094, %r2095};
	st.local.v2.u32 	[%rd1+16], {%r2096, %r2097};
	st.local.v2.u32 	[%rd1+24], {%r2098, %r2099};
	st.local.v2.u32 	[%rd1+32], {%r2100, %r2101};
	st.local.v2.u32 	[%rd1+40], {%r2102, %r2103};
	st.local.v2.u32 	[%rd1+48], {%r2104, %r2105};
	st.local.v2.u32 	[%rd1+56], {%r2106, %r2107};
	st.local.v2.u32 	[%rd1+64], {%r2108, %r2109};
	st.local.v2.u32 	[%rd1+72], {%r2110, %r2111};
	st.local.v2.u32 	[%rd1+80], {%r2112, %r2113};
	st.local.v2.u32 	[%rd1+88], {%r2114, %r2115};
	st.local.v2.u32 	[%rd1+96], {%r2116, %r2117};
	st.local.v2.u32 	[%rd1+104], {%r2118, %r2119};
	st.local.v2.u32 	[%rd1+112], {%r2120, %r2121};
	st.local.v2.u32 	[%rd1+120], {%r2122, %r2123};
	st.local.v2.u32 	[%rd1+128], {%r2124, %r2125};
	st.local.v2.u32 	[%rd1+136], {%r2126, %r2127};
	st.local.v2.u32 	[%rd1+144], {%r2128, %r2129};
	st.local.v2.u32 	[%rd1+152], {%r2130, %r2131};
	st.local.v2.u32 	[%rd1+160], {%r2132, %r2133};
	st.local.v2.u32 	[%rd1+168], {%r2134, %r2135};
	st.local.v2.u32 	[%rd1+176], {%r2136, %r2137};
	st.local.v2.u32 	[%rd1+184], {%r2138, %r2139};
	st.local.v2.u32 	[%rd1+192], {%r2140, %r2141};
	st.local.v2.u32 	[%rd1+200], {%r2142, %r2143};
	st.local.v2.u32 	[%rd1+208], {%r2144, %r2145};
	st.local.v2.u32 	[%rd1+216], {%r2146, %r2147};
	st.local.v2.u32 	[%rd1+224], {%r2148, %r2149};
	st.local.v2.u32 	[%rd1+232], {%r2150, %r2151};
	st.local.v2.u32 	[%rd1+240], {%r2152, %r2153};
	st.local.v2.u32 	[%rd1+248], {%r2154, %r2155};
	st.local.v2.u32 	[%rd1+256], {%r2156, %r2157};
	st.local.v2.u32 	[%rd1+264], {%r2158, %r2159};
	st.local.v2.u32 	[%rd1+272], {%r2160, %r2161};
	st.local.v2.u32 	[%rd1+280], {%r2162, %r2163};
	st.local.v2.u32 	[%rd1+288], {%r2164, %r2165};
	st.local.v2.u32 	[%rd1+296], {%r2166, %r2167};
	st.local.v2.u32 	[%rd1+304], {%r2168, %r2169};
	st.local.v2.u32 	[%rd1+312], {%r2170, %r2171};
	st.local.v2.u32 	[%rd1+320], {%r2172, %r2173};
	st.local.v2.u32 	[%rd1+328], {%r2174, %r2175};
	st.local.v2.u32 	[%rd1+336], {%r2176, %r2177};
	st.local.v2.u32 	[%rd1+344], {%r2178, %r2179};
	st.local.v2.u32 	[%rd1+352], {%r2180, %r2181};
	st.local.v2.u32 	[%rd1+360], {%r2182, %r2183};
	st.local.v2.u32 	[%rd1+368], {%r2184, %r2185};
	st.local.v2.u32 	[%rd1+376], {%r2186, %r2187};
	st.local.v2.u32 	[%rd1+384], {%r2188, %r2189};
	st.local.v2.u32 	[%rd1+392], {%r2190, %r2191};
	st.local.v2.u32 	[%rd1+400], {%r2192, %r2193};
	st.local.v2.u32 	[%rd1+408], {%r2194, %r2195};
	st.local.v2.u32 	[%rd1+416], {%r2196, %r2197};
	st.local.v2.u32 	[%rd1+424], {%r2198, %r2199};
	st.local.v2.u32 	[%rd1+432], {%r2200, %r2201};
	st.local.v2.u32 	[%rd1+440], {%r2202, %r2203};
	st.local.v2.u32 	[%rd1+448], {%r2204, %r2205};
	st.local.v2.u32 	[%rd1+456], {%r2206, %r2207};
	st.local.v2.u32 	[%rd1+464], {%r2208, %r2209};
	st.local.v2.u32 	[%rd1+472], {%r2210, %r2211};
	st.local.v2.u32 	[%rd1+480], {%r2212, %r2213};
	st.local.v2.u32 	[%rd1+488], {%r2214, %r2215};
	st.local.v2.u32 	[%rd1+496], {%r2216, %r2217};
	st.local.v2.u32 	[%rd1+504], {%r2218, %r2219};
	st.local.v2.u32 	[%rd1+512], {%r2220, %r2221};
	st.local.v2.u32 	[%rd1+520], {%r2222, %r2223};
	st.local.v2.u32 	[%rd1+528], {%r2224, %r2225};
	st.local.v2.u32 	[%rd1+536], {%r2226, %r2227};
	st.local.v2.u32 	[%rd1+544], {%r2228, %r2229};
	st.local.v2.u32 	[%rd1+552], {%r2230, %r2231};
	st.local.v2.u32 	[%rd1+560], {%r2232, %r2233};
	st.local.v2.u32 	[%rd1+568], {%r2234, %r2235};
	st.local.v2.u32 	[%rd1+576], {%r2236, %r2237};
	st.local.v2.u32 	[%rd1+584], {%r2238, %r2239};
	st.local.v2.u32 	[%rd1+592], {%r2240, %r2241};
	st.local.v2.u32 	[%rd1+600], {%r2242, %r2243};
	st.local.v2.u32 	[%rd1+608], {%r2244, %r2245};
	st.local.v2.u32 	[%rd1+616], {%r2246, %r2247};
	st.local.v2.u32 	[%rd1+624], {%r2248, %r2249};
	st.local.v2.u32 	[%rd1+632], {%r2250, %r2251};
	st.local.v2.u32 	[%rd1+640], {%r2252, %r2253};
	st.local.v2.u32 	[%rd1+648], {%r2254, %r2255};
	st.local.v2.u32 	[%rd1+656], {%r2256, %r2257};
	st.local.v2.u32 	[%rd1+664], {%r2258, %r2259};
	st.local.v2.u32 	[%rd1+672], {%r2260, %r2261};
	st.local.v2.u32 	[%rd1+680], {%r2262, %r2263};
	st.local.v2.u32 	[%rd1+688], {%r2264, %r2265};
	st.local.v2.u32 	[%rd1+696], {%r2266, %r2267};
	st.local.v2.u32 	[%rd1+704], {%r2268, %r2269};
	st.local.v2.u32 	[%rd1+712], {%r2270, %r2271};
	st.local.v2.u32 	[%rd1+720], {%r2272, %r2273};
	st.local.v2.u32 	[%rd1+728], {%r2274, %r2275};
	st.local.v2.u32 	[%rd1+736], {%r2276, %r2277};
	st.local.v2.u32 	[%rd1+744], {%r2278, %r2279};
	st.local.v2.u32 	[%rd1+752], {%r2280, %r2281};
	st.local.v2.u32 	[%rd1+760], {%r2282, %r2283};
	st.local.v2.u32 	[%rd1+768], {%r2284, %r2285};
	st.local.v2.u32 	[%rd1+776], {%r2286, %r2287};
	st.local.v2.u32 	[%rd1+784], {%r2288, %r2289};
	st.local.v2.u32 	[%rd1+792], {%r2290, %r2291};
	st.local.v2.u32 	[%rd1+800], {%r2292, %r2293};
	st.local.v2.u32 	[%rd1+808], {%r2294, %r2295};
	st.local.v2.u32 	[%rd1+816], {%r2296, %r2297};
	st.local.v2.u32 	[%rd1+824], {%r2298, %r2299};
	st.local.v2.u32 	[%rd1+832], {%r2300, %r2301};
	st.local.v2.u32 	[%rd1+840], {%r2302, %r2303};
	st.local.v2.u32 	[%rd1+848], {%r2304, %r2305};
	st.local.v2.u32 	[%rd1+856], {%r2306, %r2307};
	st.local.v2.u32 	[%rd1+864], {%r2308, %r2309};
	st.local.v2.u32 	[%rd1+872], {%r2310, %r2311};
	st.local.v2.u32 	[%rd1+880], {%r2312, %r2313};
	st.local.v2.u32 	[%rd1+888], {%r2314, %r2315};
	st.local.v2.u32 	[%rd1+896], {%r2316, %r2317};
	st.local.v2.u32 	[%rd1+904], {%r2318, %r2319};
	st.local.v2.u32 	[%rd1+912], {%r2320, %r2321};
	st.local.v2.u32 	[%rd1+920], {%r2322, %r2323};
	st.local.v2.u32 	[%rd1+928], {%r2324, %r2325};
	st.local.v2.u32 	[%rd1+936], {%r2326, %r2327};
	st.local.v2.u32 	[%rd1+944], {%r2328, %r2329};
	st.local.v2.u32 	[%rd1+952], {%r2330, %r2331};
	st.local.v2.u32 	[%rd1+960], {%r2332, %r2333};
	st.local.v2.u32 	[%rd1+968], {%r2334, %r2335};
	st.local.v2.u32 	[%rd1+976], {%r2336, %r2337};
	st.local.v2.u32 	[%rd1+984], {%r2338, %r2339};
	st.local.v2.u32 	[%rd1+992], {%r2340, %r2341};
	st.local.v2.u32 	[%rd1+1000], {%r2342, %r2343};
	st.local.v2.u32 	[%rd1+1008], {%r2344, %r2345};
	st.local.v2.u32 	[%rd1+1016], {%r2346, %r2347};
	st.local.f64 	[%rd1+1024], %fd43;
	st.local.v2.u32 	[%rd2], {%r1495, %r1496};
	st.local.v2.u32 	[%rd2+8], {%r1497, %r1498};
	st.local.v2.u32 	[%rd2+16], {%r1499, %r1500};
	st.local.v2.u32 	[%rd2+24], {%r1501, %r1502};
	st.local.v2.u32 	[%rd2+32], {%r1503, %r1504};
	st.local.v2.u32 	[%rd2+40], {%r1505, %r1506};
	st.local.v2.u32 	[%rd2+48], {%r1507, %r1508};
	st.local.v2.u32 	[%rd2+56], {%r1509, %r1510};
	st.local.v2.u32 	[%rd2+64], {%r1511, %r1512};
	st.local.v2.u32 	[%rd2+72], {%r1513, %r1514};
	st.local.v2.u32 	[%rd2+80], {%r1515, %r1516};
	st.local.v2.u32 	[%rd2+88], {%r1517, %r1518};
	st.local.v2.u32 	[%rd2+96], {%r1519, %r1520};
	st.local.v2.u32 	[%rd2+104], {%r1521, %r1522};
	st.local.v2.u32 	[%rd2+112], {%r1523, %r1524};
	st.local.v2.u32 	[%rd2+120], {%r1525, %r1526};
	st.local.v2.u32 	[%rd2+128], {%r1527, %r1528};
	st.local.v2.u32 	[%rd2+136], {%r1529, %r1530};
	st.local.v2.u32 	[%rd2+144], {%r1531, %r1532};
	st.local.v2.u32 	[%rd2+152], {%r1533, %r1534};
	st.local.v2.u32 	[%rd2+160], {%r1535, %r1536};
	st.local.v2.u32 	[%rd2+168], {%r1537, %r1538};
	st.local.v2.u32 	[%rd2+176], {%r1539, %r1540};
	st.local.v2.u32 	[%rd2+184], {%r1541, %r1542};
	st.local.v2.u32 	[%rd2+192], {%r1543, %r1544};
	st.local.v2.u32 	[%rd2+200], {%r1545, %r1546};
	st.local.v2.u32 	[%rd2+208], {%r1547, %r1548};
	st.local.v2.u32 	[%rd2+216], {%r1549, %r1550};
	st.local.v2.u32 	[%rd2+224], {%r1551, %r1552};
	st.local.v2.u32 	[%rd2+232], {%r1553, %r1554};
	st.local.v2.u32 	[%rd2+240], {%r1555, %r1556};
	st.local.v2.u32 	[%rd2+248], {%r1557, %r1558};
	st.local.v2.u32 	[%rd2+256], {%r1431, %r1432};
	st.local.v2.u32 	[%rd2+264], {%r1433, %r1434};
	st.local.v2.u32 	[%rd2+272], {%r1435, %r1436};
	st.local.v2.u32 	[%rd2+280], {%r1437, %r1438};
	st.local.v2.u32 	[%rd2+288], {%r1439, %r1440};
	st.local.v2.u32 	[%rd2+296], {%r1441, %r1442};
	st.local.v2.u32 	[%rd2+304], {%r1443, %r1444};
	st.local.v2.u32 	[%rd2+312], {%r1445, %r1446};
	st.local.v2.u32 	[%rd2+320], {%r1447, %r1448};
	st.local.v2.u32 	[%rd2+328], {%r1449, %r1450};
	st.local.v2.u32 	[%rd2+336], {%r1451, %r1452};
	st.local.v2.u32 	[%rd2+344], {%r1453, %r1454};
	st.local.v2.u32 	[%rd2+352], {%r1455, %r1456};
	st.local.v2.u32 	[%rd2+360], {%r1457, %r1458};
	st.local.v2.u32 	[%rd2+368], {%r1459, %r1460};
	st.local.v2.u32 	[%rd2+376], {%r1461, %r1462};
	st.local.v2.u32 	[%rd2+384], {%r1463, %r1464};
	st.local.v2.u32 	[%rd2+392], {%r1465, %r1466};
	st.local.v2.u32 	[%rd2+400], {%r1467, %r1468};
	st.local.v2.u32 	[%rd2+408], {%r1469, %r1470};
	st.local.v2.u32 	[%rd2+416], {%r1471, %r1472};
	st.local.v2.u32 	[%rd2+424], {%r1473, %r1474};
	st.local.v2.u32 	[%rd2+432], {%r1475, %r1476};
	st.local.v2.u32 	[%rd2+440], {%r1477, %r1478};
	st.local.v2.u32 	[%rd2+448], {%r1479, %r1480};
	st.local.v2.u32 	[%rd2+456], {%r1481, %r1482};
	st.local.v2.u32 	[%rd2+464], {%r1483, %r1484};
	st.local.v2.u32 	[%rd2+472], {%r1485, %r1486};
	st.local.v2.u32 	[%rd2+480], {%r1487, %r1488};
	st.local.v2.u32 	[%rd2+488], {%r1489, %r1490};
	st.local.v2.u32 	[%rd2+496], {%r1491, %r1492};
	st.local.v2.u32 	[%rd2+504], {%r1493, %r1494};
	st.local.v2.u32 	[%rd2+512], {%r1367, %r1368};
	st.local.v2.u32 	[%rd2+520], {%r1369, %r1370};
	st.local.v2.u32 	[%rd2+528], {%r1371, %r1372};
	st.local.v2.u32 	[%rd2+536], {%r1373, %r1374};
	st.local.v2.u32 	[%rd2+544], {%r1375, %r1376};
	st.local.v2.u32 	[%rd2+552], {%r1377, %r1378};
	st.local.v2.u32 	[%rd2+560], {%r1379, %r1380};
	st.local.v2.u32 	[%rd2+568], {%r1381, %r1382};
	st.local.v2.u32 	[%rd2+576], {%r1383, %r1384};
	st.local.v2.u32 	[%rd2+584], {%r1385, %r1386};
	st.local.v2.u32 	[%rd2+592], {%r1387, %r1388};
	st.local.v2.u32 	[%rd2+600], {%r1389, %r1390};
	st.local.v2.u32 	[%rd2+608], {%r1391, %r1392};
	st.local.v2.u32 	[%rd2+616], {%r1393, %r1394};
	st.local.v2.u32 	[%rd2+624], {%r1395, %r1396};
	st.local.v2.u32 	[%rd2+632], {%r1397, %r1398};
	st.local.v2.u32 	[%rd2+640], {%r1399, %r1400};
	st.local.v2.u32 	[%rd2+648], {%r1401, %r1402};
	st.local.v2.u32 	[%rd2+656], {%r1403, %r1404};
	st.local.v2.u32 	[%rd2+664], {%r1405, %r1406};
	st.local.v2.u32 	[%rd2+672], {%r1407, %r1408};
	st.local.v2.u32 	[%rd2+680], {%r1409, %r1410};
	st.local.v2.u32 	[%rd2+688], {%r1411, %r1412};
	st.local.v2.u32 	[%rd2+696], {%r1413, %r1414};
	st.local.v2.u32 	[%rd2+704], {%r1415, %r1416};
	st.local.v2.u32 	[%rd2+712], {%r1417, %r1418};
	st.local.v2.u32 	[%rd2+720], {%r1419, %r1420};
	st.local.v2.u32 	[%rd2+728], {%r1421, %r1422};
	st.local.v2.u32 	[%rd2+736], {%r1423, %r1424};
	st.local.v2.u32 	[%rd2+744], {%r1425, %r1426};
	st.local.v2.u32 	[%rd2+752], {%r1427, %r1428};
	st.local.v2.u32 	[%rd2+760], {%r1429, %r1430};
	st.local.v2.u32 	[%rd2+768], {%r1303, %r1304};
	st.local.v2.u32 	[%rd2+776], {%r1305, %r1306};
	st.local.v2.u32 	[%rd2+784], {%r1307, %r1308};
	st.local.v2.u32 	[%rd2+792], {%r1309, %r1310};
	st.local.v2.u32 	[%rd2+800], {%r1311, %r1312};
	st.local.v2.u32 	[%rd2+808], {%r1313, %r1314};
	st.local.v2.u32 	[%rd2+816], {%r1315, %r1316};
	st.local.v2.u32 	[%rd2+824], {%r1317, %r1318};
	st.local.v2.u32 	[%rd2+832], {%r1319, %r1320};
	st.local.v2.u32 	[%rd2+840], {%r1321, %r1322};
	st.local.v2.u32 	[%rd2+848], {%r1323, %r1324};
	st.local.v2.u32 	[%rd2+856], {%r1325, %r1326};
	st.local.v2.u32 	[%rd2+864], {%r1327, %r1328};
	st.local.v2.u32 	[%rd2+872], {%r1329, %r1330};
	st.local.v2.u32 	[%rd2+880], {%r1331, %r1332};
	st.local.v2.u32 	[%rd2+888], {%r1333, %r1334};
	st.local.v2.u32 	[%rd2+896], {%r1335, %r1336};
	st.local.v2.u32 	[%rd2+904], {%r1337, %r1338};
	st.local.v2.u32 	[%rd2+912], {%r1339, %r1340};
	st.local.v2.u32 	[%rd2+920], {%r1341, %r1342};
	st.local.v2.u32 	[%rd2+928], {%r1343, %r1344};
	st.local.v2.u32 	[%rd2+936], {%r1345, %r1346};
	st.local.v2.u32 	[%rd2+944], {%r1347, %r1348};
	st.local.v2.u32 	[%rd2+952], {%r1349, %r1350};
	st.local.v2.u32 	[%rd2+960], {%r1351, %r1352};
	st.local.v2.u32 	[%rd2+968], {%r1353, %r1354};
	st.local.v2.u32 	[%rd2+976], {%r1355, %r1356};
	st.local.v2.u32 	[%rd2+984], {%r1357, %r1358};
	st.local.v2.u32 	[%rd2+992], {%r1359, %r1360};
	st.local.v2.u32 	[%rd2+1000], {%r1361, %r1362};
	st.local.v2.u32 	[%rd2+1008], {%r1363, %r1364};
	st.local.v2.u32 	[%rd2+1016], {%r1365, %r1366};
	st.local.f64 	[%rd2+1024], %fd19;
	mul.lo.s64 	%rd45, %rd3, 16807;
	mul.hi.u64 	%rd46, %rd45, 8589934597;
	sub.s64 	%rd47, %rd45, %rd46;
	shr.u64 	%rd48, %rd47, 1;
	add.s64 	%rd49, %rd48, %rd46;
	shr.u64 	%rd50, %rd49, 30;
	mul.lo.s64 	%rd51, %rd50, 2147483647;
	sub.s64 	%rd5, %rd45, %rd51;
	cvt.rn.f32.u64 	%f9, %rd5;
	mul.f32 	%f10, %f9, 0f30000000;
	cvt.f64.f32 	%fd20, %f10;
	mul.f64 	%fd21, %fd20, 0d3E00000000000000;
	setp.geu.f64 	%p3, %fd21, 0d3FD3333333333333;
	@%p3 bra 	$L__BB0_12;
	mul.lo.s64 	%rd52, %rd5, 16807;
	mul.hi.u64 	%rd53, %rd52, 8589934597;
	sub.s64 	%rd54, %rd52, %rd53;
	shr.u64 	%rd55, %rd54, 1;
	add.s64 	%rd56, %rd55, %rd53;
	shr.u64 	%rd57, %rd56, 30;
	mul.lo.s64 	%rd58, %rd57, 2147483647;
	sub.s64 	%rd111, %rd52, %rd58;
	cvt.rn.f32.u64 	%f11, %rd111;
	mul.f32 	%f12, %f11, 0f30000000;
	cvt.f64.f32 	%fd22, %f12;
	mul.f64 	%fd23, %fd22, 0d4070000000000000;
	mul.f64 	%fd24, %fd23, 0d3E00000000000000;
	cvt.rzi.s32.f64 	%r1281, %fd24;
	setp.gt.s32 	%p4, %r1281, 255;
	@%p4 bra 	$L__BB0_9;
	neg.s32 	%r1559, %r1281;
	and.b32  	%r1282, %r1559, 3;
	setp.eq.s32 	%p5, %r1282, 0;
	mov.u32 	%r2350, %r1281;
	@%p5 bra 	$L__BB0_8;
	neg.s32 	%r2348, %r1282;
	mov.u32 	%r2350, %r1281;
$L__BB0_7:
	.pragma "nounroll";
	mul.wide.s32 	%rd59, %r2350, 4;
	add.s64 	%rd60, %rd2, %rd59;
	add.s64 	%rd61, %rd1, %rd59;
	ld.local.u32 	%r1560, [%rd61];
	ld.local.u32 	%r1561, [%rd60];
	st.local.u32 	[%rd61], %r1561;
	st.local.u32 	[%rd60], %r1560;
	add.s32 	%r2350, %r2350, 1;
	add.s32 	%r2348, %r2348, 1;
	setp.ne.s32 	%p6, %r2348, 0;
	@%p6 bra 	$L__BB0_7;
$L__BB0_8:
	add.s32 	%r1562, %r1281, -253;
	setp.lt.u32 	%p7, %r1562, 3;
	@%p7 bra 	$L__BB0_9;
	bra.uni 	$L__BB0_13;
$L__BB0_9:
	mov.b32 	%r2352, 0;
	mov.b64 	%rd110, 0;
$L__BB0_10:
	mul.lo.s64 	%rd66, %rd111, 16807;
	mul.hi.u64 	%rd67, %rd66, 8589934597;
	sub.s64 	%rd68, %rd66, %rd67;
	shr.u64 	%rd69, %rd68, 1;
	add.s64 	%rd70, %rd69, %rd67;
	shr.u64 	%rd71, %rd70, 30;
	mul.lo.s64 	%rd72, %rd71, 2147483647;
	sub.s64 	%rd73, %rd66, %rd72;
	cvt.rn.f32.u64 	%f13, %rd73;
	mul.f32 	%f14, %f13, 0f30000000;
	cvt.f64.f32 	%fd25, %f14;
	mul.f64 	%fd26, %fd25, 0d3E00000000000000;
	setp.lt.f64 	%p9, %fd26, 0d3F50624DD2F1A9FC;
	selp.u32 	%r1572, 1, 0, %p9;
	add.s64 	%rd74, %rd1, %rd110;
	mul.lo.s64 	%rd75, %rd73, 16807;
	mul.hi.u64 	%rd76, %rd75, 70368744210433;
	shr.u64 	%rd77, %rd76, 13;
	mul.lo.s64 	%rd78, %rd77, 2147483647;
	sub.s64 	%rd79, %rd75, %rd78;
	cvt.rn.f32.u64 	%f15, %rd79;
	mul.f32 	%f16, %f15, 0f30000000;
	cvt.f64.f32 	%fd27, %f16;
	mul.f64 	%fd28, %fd27, 0d3E00000000000000;
	setp.lt.f64 	%p10, %fd28, 0d3F50624DD2F1A9FC;
	selp.u32 	%r1573, 1, 0, %p10;
	add.s64 	%rd80, %rd2, %rd110;
	mul.lo.s64 	%rd81, %rd79, 16807;
	mul.hi.u64 	%rd82, %rd81, 70368744210433;
	shr.u64 	%rd83, %rd82, 13;
	mul.lo.s64 	%rd84, %rd83, 2147483647;
	sub.s64 	%rd85, %rd81, %rd84;
	cvt.rn.f32.u64 	%f17, %rd85;
	mul.f32 	%f18, %f17, 0f30000000;
	cvt.f64.f32 	%fd29, %f18;
	mul.f64 	%fd30, %fd29, 0d3E00000000000000;
	setp.lt.f64 	%p11, %fd30, 0d3F50624DD2F1A9FC;
	selp.u32 	%r1574, 1, 0, %p11;
	st.local.v2.u32 	[%rd74], {%r1572, %r1574};
	mul.lo.s64 	%rd86, %rd85, 16807;
	mul.hi.u64 	%rd87, %rd86, 70368744210433;
	shr.u64 	%rd88, %rd87, 13;
	mul.lo.s64 	%rd89, %rd88, 2147483647;
	sub.s64 	%rd90, %rd86, %rd89;
	cvt.rn.f32.u64 	%f19, %rd90;
	mul.f32 	%f20, %f19, 0f30000000;
	cvt.f64.f32 	%fd31, %f20;
	mul.f64 	%fd32, %fd31, 0d3E00000000000000;
	setp.lt.f64 	%p12, %fd32, 0d3F50624DD2F1A9FC;
	selp.u32 	%r1575, 1, 0, %p12;
	st.local.v2.u32 	[%rd80], {%r1573, %r1575};
	mul.lo.s64 	%rd91, %rd90, 16807;
	mul.hi.u64 	%rd92, %rd91, 70368744210433;
	shr.u64 	%rd93, %rd92, 13;
	mul.lo.s64 	%rd94, %rd93, 2147483647;
	sub.s64 	%rd95, %rd91, %rd94;
	cvt.rn.f32.u64 	%f21, %rd95;
	mul.f32 	%f22, %f21, 0f30000000;
	cvt.f64.f32 	%fd33, %f22;
	mul.f64 	%fd34, %fd33, 0d3E00000000000000;
	setp.lt.f64 	%p13, %fd34, 0d3F50624DD2F1A9FC;
	selp.u32 	%r1576, 1, 0, %p13;
	mul.lo.s64 	%rd96, %rd95, 16807;
	mul.hi.u64 	%rd97, %rd96, 70368744210433;
	shr.u64 	%rd98, %rd97, 13;
	mul.lo.s64 	%rd99, %rd98, 2147483647;
	sub.s64 	%rd100, %rd96, %rd99;
	cvt.rn.f32.u64 	%f23, %rd100;
	mul.f32 	%f24, %f23, 0f30000000;
	cvt.f64.f32 	%fd35, %f24;
	mul.f64 	%fd36, %fd35, 0d3E00000000000000;
	setp.lt.f64 	%p14, %fd36, 0d3F50624DD2F1A9FC;
	selp.u32 	%r1577, 1, 0, %p14;
	mul.lo.s64 	%rd101, %rd100, 16807;
	mul.hi.u64 	%rd102, %rd101, 70368744210433;
	shr.u64 	%rd103, %rd102, 13;
	mul.lo.s64 	%rd104, %rd103, 2147483647;
	sub.s64 	%rd105, %rd101, %rd104;
	cvt.rn.f32.u64 	%f25, %rd105;
	mul.f32 	%f26, %f25, 0f30000000;
	cvt.f64.f32 	%fd37, %f26;
	mul.f64 	%fd38, %fd37, 0d3E00000000000000;
	setp.lt.f64 	%p15, %fd38, 0d3F50624DD2F1A9FC;
	selp.u32 	%r1578, 1, 0, %p15;
	st.local.v2.u32 	[%rd74+8], {%r1576, %r1578};
	mul.lo.s64 	%rd106, %rd105, 16807;
	mul.hi.u64 	%rd107, %rd106, 70368744210433;
	shr.u64 	%rd108, %rd107, 13;
	mul.lo.s64 	%rd109, %rd108, 2147483647;
	sub.s64 	%rd111, %rd106, %rd109;
	cvt.rn.f32.u64 	%f27, %rd111;
	mul.f32 	%f28, %f27, 0f30000000;
	cvt.f64.f32 	%fd39, %f28;
	mul.f64 	%fd40, %fd39, 0d3E00000000000000;
	setp.lt.f64 	%p16, %fd40, 0d3F50624DD2F1A9FC;
	selp.u32 	%r1579, 1, 0, %p16;
	st.local.v2.u32 	[%rd80+8], {%r1577, %r1579};
	add.s32 	%r2352, %r2352, 4;
	add.s64 	%rd110, %rd110, 16;
	setp.ne.s32 	%p17, %r2352, 256;
	@%p17 bra 	$L__BB0_10;
	ld.local.v2.u32 	{%r1580, %r1581}, [%rd1];
	ld.local.v2.u32 	{%r1582, %r1583}, [%rd1+8];
	ld.local.v2.u32 	{%r1584, %r1585}, [%rd1+16];
	ld.local.v2.u32 	{%r1586, %r1587}, [%rd1+24];
	ld.local.v2.u32 	{%r1588, %r1589}, [%rd1+32];
	ld.local.v2.u32 	{%r1590, %r1591}, [%rd1+40];
	ld.local.v2.u32 	{%r1592, %r1593}, [%rd1+48];
	ld.local.v2.u32 	{%r1594, %r1595}, [%rd1+56];
	ld.local.v2.u32 	{%r1596, %r1597}, [%rd1+64];
	ld.local.v2.u32 	{%r1598, %r1599}, [%rd1+72];
	ld.local.v2.u32 	{%r1600, %r1601}, [%rd1+80];
	ld.local.v2.u32 	{%r1602, %r1603}, [%rd1+88];
	ld.local.v2.u32 	{%r1604, %r1605}, [%rd1+96];
	ld.local.v2.u32 	{%r1606, %r1607}, [%rd1+104];
	ld.local.v2.u32 	{%r1608, %r1609}, [%rd1+112];
	ld.local.v2.u32 	{%r1610, %r1611}, [%rd1+120];
	ld.local.v2.u32 	{%r1612, %r1613}, [%rd1+128];
	ld.local.v2.u32 	{%r1614, %r1615}, [%rd1+136];
	ld.local.v2.u32 	{%r1616, %r1617}, [%rd1+144];
	ld.local.v2.u32 	{%r1618, %r1619}, [%rd1+152];
	ld.local.v2.u32 	{%r1620, %r1621}, [%rd1+160];
	ld.local.v2.u32 	{%r1622, %r1623}, [%rd1+168];
	ld.local.v2.u32 	{%r1624, %r1625}, [%rd1+176];
	ld.local.v2.u32 	{%r1626, %r1627}, [%rd1+184];
	ld.local.v2.u32 	{%r1628, %r1629}, [%rd1+192];
	ld.local.v2.u32 	{%r1630, %r1631}, [%rd1+200];
	ld.local.v2.u32 	{%r1632, %r1633}, [%rd1+208];
	ld.local.v2.u32 	{%r1634, %r1635}, [%rd1+216];
	ld.local.v2.u32 	{%r1636, %r1637}, [%rd1+224];
	ld.local.v2.u32 	{%r1638, %r1639}, [%rd1+232];
	ld.local.v2.u32 	{%r1640, %r1641}, [%rd1+240];
	ld.local.v2.u32 	{%r1642, %r1643}, [%rd1+248];
	ld.local.v2.u32 	{%r1644, %r1645}, [%rd1+256];
	ld.local.v2.u32 	{%r1646, %r1647}, [%rd1+264];
	ld.local.v2.u32 	{%r1648, %r1649}, [%rd1+272];
	ld.local.v2.u32 	{%r1650, %r1651}, [%rd1+280];
	ld.local.v2.u32 	{%r1652, %r1653}, [%rd1+288];
	ld.local.v2.u32 	{%r1654, %r1655}, [%rd1+296];
	ld.local.v2.u32 	{%r1656, %r1657}, [%rd1+304];
	ld.local.v2.u32 	{%r1658, %r1659}, [%rd1+312];
	ld.local.v2.u32 	{%r1660, %r1661}, [%rd1+320];
	ld.local.v2.u32 	{%r1662, %r1663}, [%rd1+328];
	ld.local.v2.u32 	{%r1664, %r1665}, [%rd1+336];
	ld.local.v2.u32 	{%r1666, %r1667}, [%rd1+344];
	ld.local.v2.u32 	{%r1668, %r1669}, [%rd1+352];
	ld.local.v2.u32 	{%r1670, %r1671}, [%rd1+360];
	ld.local.v2.u32 	{%r1672, %r1673}, [%rd1+368];
	ld.local.v2.u32 	{%r1674, %r1675}, [%rd1+376];
	ld.local.v2.u32 	{%r1676, %r1677}, [%rd1+384];
	ld.local.v2.u32 	{%r1678, %r1679}, [%rd1+392];
	ld.local.v2.u32 	{%r1680, %r1681}, [%rd1+400];
	ld.local.v2.u32 	{%r1682, %r1683}, [%rd1+408];
	ld.local.v2.u32 	{%r1684, %r1685}, [%rd1+416];
	ld.local.v2.u32 	{%r1686, %r1687}, [%rd1+424];
	ld.local.v2.u32 	{%r1688, %r1689}, [%rd1+432];
	ld.local.v2.u32 	{%r1690, %r1691}, [%rd1+440];
	ld.local.v2.u32 	{%r1692, %r1693}, [%rd1+448];
	ld.local.v2.u32 	{%r1694, %r1695}, [%rd1+456];
	ld.local.v2.u32 	{%r1696, %r1697}, [%rd1+464];
	ld.local.v2.u32 	{%r1698, %r1699}, [%rd1+472];
	ld.local.v2.u32 	{%r1700, %r1701}, [%rd1+480];
	ld.local.v2.u32 	{%r1702, %r1703}, [%rd1+488];
	ld.local.v2.u32 	{%r1704, %r1705}, [%rd1+496];
	ld.local.v2.u32 	{%r1706, %r1707}, [%rd1+504];
	ld.local.v2.u32 	{%r1708, %r1709}, [%rd1+512];
	ld.local.v2.u32 	{%r1710, %r1711}, [%rd1+520];
	ld.local.v2.u32 	{%r1712, %r1713}, [%rd1+528];
	ld.local.v2.u32 	{%r1714, %r1715}, [%rd1+536];
	ld.local.v2.u32 	{%r1716, %r1717}, [%rd1+544];
	ld.local.v2.u32 	{%r1718, %r1719}, [%rd1+552];
	ld.local.v2.u32 	{%r1720, %r1721}, [%rd1+560];
	ld.local.v2.u32 	{%r1722, %r1723}, [%rd1+568];
	ld.local.v2.u32 	{%r1724, %r1725}, [%rd1+576];
	ld.local.v2.u32 	{%r1726, %r1727}, [%rd1+584];
	ld.local.v2.u32 	{%r1728, %r1729}, [%rd1+592];
	ld.local.v2.u32 	{%r1730, %r1731}, [%rd1+600];
	ld.local.v2.u32 	{%r1732, %r1733}, [%rd1+608];
	ld.local.v2.u32 	{%r1734, %r1735}, [%rd1+616];
	ld.local.v2.u32 	{%r1736, %r1737}, [%rd1+624];
	ld.local.v2.u32 	{%r1738, %r1739}, [%rd1+632];
	ld.local.v2.u32 	{%r1740, %r1741}, [%rd1+640];
	ld.local.v2.u32 	{%r1742, %r1743}, [%rd1+648];
	ld.local.v2.u32 	{%r1744, %r1745}, [%rd1+656];
	ld.local.v2.u32 	{%r1746, %r1747}, [%rd1+664];
	ld.local.v2.u32 	{%r1748, %r1749}, [%rd1+672];
	ld.local.v2.u32 	{%r1750, %r1751}, [%rd1+680];
	ld.local.v2.u32 	{%r1752, %r1753}, [%rd1+688];
	ld.local.v2.u32 	{%r1754, %r1755}, [%rd1+696];
	ld.local.v2.u32 	{%r1756, %r1757}, [%rd1+704];
	ld.local.v2.u32 	{%r1758, %r1759}, [%rd1+712];
	ld.local.v2.u32 	{%r1760, %r1761}, [%rd1+720];
	ld.local.v2.u32 	{%r1762, %r1763}, [%rd1+728];
	ld.local.v2.u32 	{%r1764, %r1765}, [%rd1+736];
	ld.local.v2.u32 	{%r1766, %r1767}, [%rd1+744];
	ld.local.v2.u32 	{%r1768, %r1769}, [%rd1+752];
	ld.local.v2.u32 	{%r1770, %r1771}, [%rd1+760];
	ld.local.v2.u32 	{%r1772, %r1773}, [%rd1+768];
	ld.local.v2.u32 	{%r1774, %r1775}, [%rd1+776];
	ld.local.v2.u32 	{%r1776, %r1777}, [%rd1+784];
	ld.local.v2.u32 	{%r1778, %r1779}, [%rd1+792];
	ld.local.v2.u32 	{%r1780, %r1781}, [%rd1+800];
	ld.local.v2.u32 	{%r1782, %r1783}, [%rd1+808];
	ld.local.v2.u32 	{%r1784, %r1785}, [%rd1+816];
	ld.local.v2.u32 	{%r1786, %r1787}, [%rd1+824];
	ld.local.v2.u32 	{%r1788, %r1789}, [%rd1+832];
	ld.local.v2.u32 	{%r1790, %r1791}, [%rd1+840];
	ld.local.v2.u32 	{%r1792, %r1793}, [%rd1+848];
	ld.local.v2.u32 	{%r1794, %r1795}, [%rd1+856];
	ld.local.v2.u32 	{%r1796, %r1797}, [%rd1+864];
	ld.local.v2.u32 	{%r1798, %r1799}, [%rd1+872];
	ld.local.v2.u32 	{%r1800, %r1801}, [%rd1+880];
	ld.local.v2.u32 	{%r1802, %r1803}, [%rd1+888];
	ld.local.v2.u32 	{%r1804, %r1805}, [%rd1+896];
	ld.local.v2.u32 	{%r1806, %r1807}, [%rd1+904];
	ld.local.v2.u32 	{%r1808, %r1809}, [%rd1+912];
	ld.local.v2.u32 	{%r1810, %r1811}, [%rd1+920];
	ld.local.v2.u32 	{%r1812, %r1813}, [%rd1+928];
	ld.local.v2.u32 	{%r1814, %r1815}, [%rd1+936];
	ld.local.v2.u32 	{%r1816, %r1817}, [%rd1+944];
	ld.local.v2.u32 	{%r1818, %r1819}, [%rd1+952];
	ld.local.v2.u32 	{%r1820, %r1821}, [%rd1+960];
	ld.local.v2.u32 	{%r1822, %r1823}, [%rd1+968];
	ld.local.v2.u32 	{%r1824, %r1825}, [%rd1+976];
	ld.local.v2.u32 	{%r1826, %r1827}, [%rd1+984];
	ld.local.v2.u32 	{%r1828, %r1829}, [%rd1+992];
	ld.local.v2.u32 	{%r1830, %r1831}, [%rd1+1000];
	ld.local.v2.u32 	{%r1832, %r1833}, [%rd1+1008];
	ld.local.v2.u32 	{%r1834, %r1835}, [%rd1+1016];
	ld.local.f64 	%fd41, [%rd1+1024];
	st.global.u32 	[%rd4], %r1580;
	st.global.u32 	[%rd4+4], %r1581;
	st.global.u32 	[%rd4+8], %r1582;
	st.global.u32 	[%rd4+12], %r1583;
	st.global.u32 	[%rd4+16], %r1584;
	st.global.u32 	[%rd4+20], %r1585;
	st.global.u32 	[%rd4+24], %r1586;
	st.global.u32 	[%rd4+28], %r1587;
	st.global.u32 	[%rd4+32], %r1588;
	st.global.u32 	[%rd4+36], %r1589;
	st.global.u32 	[%rd4+40], %r1590;
	st.global.u32 	[%rd4+44], %r1591;
	st.global.u32 	[%rd4+48], %r1592;
	st.global.u32 	[%rd4+52], %r1593;
	st.global.u32 	[%rd4+56], %r1594;
	st.global.u32 	[%rd4+60], %r1595;
	st.global.u32 	[%rd4+64], %r1596;
	st.global.u32 	[%rd4+68], %r1597;
	st.global.u32 	[%rd4+72], %r1598;
	st.global.u32 	[%rd4+76], %r1599;
	st.global.u32 	[%rd4+80], %r1600;
	st.global.u32 	[%rd4+84], %r1601;
	st.global.u32 	[%rd4+88], %r1602;
	st.global.u32 	[%rd4+92], %r1603;
	st.global.u32 	[%rd4+96], %r1604;
	st.global.u32 	[%rd4+100], %r1605;
	st.global.u32 	[%rd4+104], %r1606;
	st.global.u32 	[%rd4+108], %r1607;
	st.global.u32 	[%rd4+112], %r1608;
	st.global.u32 	[%rd4+116], %r1609;
	st.global.u32 	[%rd4+120], %r1610;
	st.global.u32 	[%rd4+124], %r1611;
	st.global.u32 	[%rd4+128], %r1612;
	st.global.u32 	[%rd4+132], %r1613;
	st.global.u32 	[%rd4+136], %r1614;
	st.global.u32 	[%rd4+140], %r1615;
	st.global.u32 	[%rd4+144], %r1616;
	st.global.u32 	[%rd4+148], %r1617;
	st.global.u32 	[%rd4+152], %r1618;
	st.global.u32 	[%rd4+156], %r1619;
	st.global.u32 	[%rd4+160], %r1620;
	st.global.u32 	[%rd4+164], %r1621;
	st.global.u32 	[%rd4+168], %r1622;
	st.global.u32 	[%rd4+172], %r1623;
	st.global.u32 	[%rd4+176], %r1624;
	st.global.u32 	[%rd4+180], %r1625;
	st.global.u32 	[%rd4+184], %r1626;
	st.global.u32 	[%rd4+188], %r1627;
	st.global.u32 	[%rd4+192], %r1628;
	st.global.u32 	[%rd4+196], %r1629;
	st.global.u32 	[%rd4+200], %r1630;
	st.global.u32 	[%rd4+204], %r1631;
	st.global.u32 	[%rd4+208], %r1632;
	st.global.u32 	[%rd4+212], %r1633;
	st.global.u32 	[%rd4+216], %r1634;
	st.global.u32 	[%rd4+220], %r1635;
	st.global.u32 	[%rd4+224], %r1636;
	st.global.u32 	[%rd4+228], %r1637;
	st.global.u32 	[%rd4+232], %r1638;
	st.global.u32 	[%rd4+236], %r1639;
	st.global.u32 	[%rd4+240], %r1640;
	st.global.u32 	[%rd4+244], %r1641;
	st.global.u32 	[%rd4+248], %r1642;
	st.global.u32 	[%rd4+252], %r1643;
	st.global.u32 	[%rd4+256], %r1644;
	st.global.u32 	[%rd4+260], %r1645;
	st.global.u32 	[%rd4+264], %r1646;
	st.global.u32 	[%rd4+268], %r1647;
	st.global.u32 	[%rd4+272], %r1648;
	st.global.u32 	[%rd4+276], %r1649;
	st.global.u32 	[%rd4+280], %r1650;
	st.global.u32 	[%rd4+284], %r1651;
	st.global.u32 	[%rd4+288], %r1652;
	st.global.u32 	[%rd4+292], %r1653;
	st.global.u32 	[%rd4+296], %r1654;
	st.global.u32 	[%rd4+300], %r1655;
	st.global.u32 	[%rd4+304], %r1656;
	st.global.u32 	[%rd4+308], %r1657;
	st.global.u32 	[%rd4+312], %r1658;
	st.global.u32 	[%rd4+316], %r1659;
	st.global.u32 	[%rd4+320], %r1660;
	st.global.u32 	[%rd4+324], %r1661;
	st.global.u32 	[%rd4+328], %r1662;
	st.global.u32 	[%rd4+332], %r1663;
	st.global.u32 	[%rd4+336], %r1664;
	st.global.u32 	[%rd4+340], %r1665;
	st.global.u32 	[%rd4+344], %r1666;
	st.global.u32 	[%rd4+348], %r1667;
	st.global.u32 	[%rd4+352], %r1668;
	st.global.u32 	[%rd4+356], %r1669;
	st.global.u32 	[%rd4+360], %r1670;
	st.global.u32 	[%rd4+364], %r1671;
	st.global.u32 	[%rd4+368], %r1672;
	st.global.u32 	[%rd4+372], %r1673;
	st.global.u32 	[%rd4+376], %r1674;
	st.global.u32 	[%rd4+380], %r1675;
	st.global.u32 	[%rd4+384], %r1676;
	st.global.u32 	[%rd4+388], %r1677;
	st.global.u32 	[%rd4+392], %r1678;
	st.global.u32 	[%rd4+396], %r1679;
	st.global.u32 	[%rd4+400], %r1680;
	st.global.u32 	[%rd4+404], %r1681;
	st.global.u32 	[%rd4+408], %r1682;
	st.global.u32 	[%rd4+412], %r1683;
	st.global.u32 	[%rd4+416], %r1684;
	st.global.u32 	[%rd4+420], %r1685;
	st.global.u32 	[%rd4+424], %r1686;
	st.global.u32 	[%rd4+428], %r1687;
	st.global.u32 	[%rd4+432], %r1688;
	st.global.u32 	[%rd4+436], %r1689;
	st.global.u32 	[%rd4+440], %r1690;
	st.global.u32 	[%rd4+444], %r1691;
	st.global.u32 	[%rd4+448], %r1692;
	st.global.u32 	[%rd4+452], %r1693;
	st.global.u32 	[%rd4+456], %r1694;
	st.global.u32 	[%rd4+460], %r1695;
	st.global.u32 	[%rd4+464], %r1696;
	st.global.u32 	[%rd4+468], %r1697;
	st.global.u32 	[%rd4+472], %r1698;
	st.global.u32 	[%rd4+476], %r1699;
	st.global.u32 	[%rd4+480], %r1700;
	st.global.u32 	[%rd4+484], %r1701;
	st.global.u32 	[%rd4+488], %r1702;
	st.global.u32 	[%rd4+492], %r1703;
	st.global.u32 	[%rd4+496], %r1704;
	st.global.u32 	[%rd4+500], %r1705;
	st.global.u32 	[%rd4+504], %r1706;
	st.global.u32 	[%rd4+508], %r1707;
	st.global.u32 	[%rd4+512], %r1708;
	st.global.u32 	[%rd4+516], %r1709;
	st.global.u32 	[%rd4+520], %r1710;
	st.global.u32 	[%rd4+524], %r1711;
	st.global.u32 	[%rd4+528], %r1712;
	st.global.u32 	[%rd4+532], %r1713;
	st.global.u32 	[%rd4+536], %r1714;
	st.global.u32 	[%rd4+540], %r1715;
	st.global.u32 	[%rd4+544], %r1716;
	st.global.u32 	[%rd4+548], %r1717;
	st.global.u32 	[%rd4+552], %r1718;
	st.global.u32 	[%rd4+556], %r1719;
	st.global.u32 	[%rd4+560], %r1720;
	st.global.u32 	[%rd4+564], %r1721;
	st.global.u32 	[%rd4+568], %r1722;
	st.global.u32 	[%rd4+572], %r1723;
	st.global.u32 	[%rd4+576], %r1724;
	st.global.u32 	[%rd4+580], %r1725;
	st.global.u32 	[%rd4+584], %r1726;
	st.global.u32 	[%rd4+588], %r1727;
	st.global.u32 	[%rd4+592], %r1728;
	st.global.u32 	[%rd4+596], %r1729;
	st.global.u32 	[%rd4+600], %r1730;
	st.global.u32 	[%rd4+604], %r1731;
	st.global.u32 	[%rd4+608], %r1732;
	st.global.u32 	[%rd4+612], %r1733;
	st.global.u32 	[%rd4+616], %r1734;
	st.global.u32 	[%rd4+620], %r1735;
	st.global.u32 	[%rd4+624], %r1736;
	st.global.u32 	[%rd4+628], %r1737;
	st.global.u32 	[%rd4+632], %r1738;
	st.global.u32 	[%rd4+636], %r1739;
	st.global.u32 	[%rd4+640], %r1740;
	st.global.u32 	[%rd4+644], %r1741;
	st.global.u32 	[%rd4+648], %r1742;
	st.global.u32 	[%rd4+652], %r1743;
	st.global.u32 	[%rd4+656], %r1744;
	st.global.u32 	[%rd4+660], %r1745;
	st.global.u32 	[%rd4+664], %r1746;
	st.global.u32 	[%rd4+668], %r1747;
	st.global.u32 	[%rd4+672], %r1748;
	st.global.u32 	[%rd4+676], %r1749;
	st.global.u32 	[%rd4+680], %r1750;
	st.global.u32 	[%rd4+684], %r1751;
	st.global.u32 	[%rd4+688], %r1752;
	st.global.u32 	[%rd4+692], %r1753;
	st.global.u32 	[%rd4+696], %r1754;
	st.global.u32 	[%rd4+700], %r1755;
	st.global.u32 	[%rd4+704], %r1756;
	st.global.u32 	[%rd4+708], %r1757;
	st.global.u32 	[%rd4+712], %r1758;
	st.global.u32 	[%rd4+716], %r1759;
	st.global.u32 	[%rd4+720], %r1760;
	st.global.u32 	[%rd4+724], %r1761;
	st.global.u32 	[%rd4+728], %r1762;
	st.global.u32 	[%rd4+732], %r1763;
	st.global.u32 	[%rd4+736], %r1764;
	st.global.u32 	[%rd4+740], %r1765;
	st.global.u32 	[%rd4+744], %r1766;
	st.global.u32 	[%rd4+748], %r1767;
	st.global.u32 	[%rd4+752], %r1768;
	st.global.u32 	[%rd4+756], %r1769;
	st.global.u32 	[%rd4+760], %r1770;
	st.global.u32 	[%rd4+764], %r1771;
	st.global.u32 	[%rd4+768], %r1772;
	st.global.u32 	[%rd4+772], %r1773;
	st.global.u32 	[%rd4+776], %r1774;
	st.global.u32 	[%rd4+780], %r1775;
	st.global.u32 	[%rd4+784], %r1776;
	st.global.u32 	[%rd4+788], %r1777;
	st.global.u32 	[%rd4+792], %r1778;
	st.global.u32 	[%rd4+796], %r1779;
	st.global.u32 	[%rd4+800], %r1780;
	st.global.u32 	[%rd4+804], %r1781;
	st.global.u32 	[%rd4+808], %r1782;
	st.global.u32 	[%rd4+812], %r1783;
	st.global.u32 	[%rd4+816], %r1784;
	st.global.u32 	[%rd4+820], %r1785;
	st.global.u32 	[%rd4+824], %r1786;
	st.global.u32 	[%rd4+828], %r1787;
	st.global.u32 	[%rd4+832], %r1788;
	st.global.u32 	[%rd4+836], %r1789;
	st.global.u32 	[%rd4+840], %r1790;
	st.global.u32 	[%rd4+844], %r1791;
	st.global.u32 	[%rd4+848], %r1792;
	st.global.u32 	[%rd4+852], %r1793;
	st.global.u32 	[%rd4+856], %r1794;
	st.global.u32 	[%rd4+860], %r1795;
	st.global.u32 	[%rd4+864], %r1796;
	st.global.u32 	[%rd4+868], %r1797;
	st.global.u32 	[%rd4+872], %r1798;
	st.global.u32 	[%rd4+876], %r1799;
	st.global.u32 	[%rd4+880], %r1800;
	st.global.u32 	[%rd4+884], %r1801;
	st.global.u32 	[%rd4+888], %r1802;
	st.global.u32 	[%rd4+892], %r1803;
	st.global.u32 	[%rd4+896], %r1804;
	st.global.u32 	[%rd4+900], %r1805;
	st.global.u32 	[%rd4+904], %r1806;
	st.global.u32 	[%rd4+908], %r1807;
	st.global.u32 	[%rd4+912], %r1808;
	st.global.u32 	[%rd4+916], %r1809;
	st.global.u32 	[%rd4+920], %r1810;
	st.global.u32 	[%rd4+924], %r1811;
	st.global.u32 	[%rd4+928], %r1812;
	st.global.u32 	[%rd4+932], %r1813;
	st.global.u32 	[%rd4+936], %r1814;
	st.global.u32 	[%rd4+940], %r1815;
	st.global.u32 	[%rd4+944], %r1816;
	st.global.u32 	[%rd4+948], %r1817;
	st.global.u32 	[%rd4+952], %r1818;
	st.global.u32 	[%rd4+956], %r1819;
	st.global.u32 	[%rd4+960], %r1820;
	st.global.u32 	[%rd4+964], %r1821;
	st.global.u32 	[%rd4+968], %r1822;
	st.global.u32 	[%rd4+972], %r1823;
	st.global.u32 	[%rd4+976], %r1824;
	st.global.u32 	[%rd4+980], %r1825;
	st.global.u32 	[%rd4+984], %r1826;
	st.global.u32 	[%rd4+988], %r1827;
	st.global.u32 	[%rd4+992], %r1828;
	st.global.u32 	[%rd4+996], %r1829;
	st.global.u32 	[%rd4+1000], %r1830;
	st.global.u32 	[%rd4+1004], %r1831;
	st.global.u32 	[%rd4+1008], %r1832;
	st.global.u32 	[%rd4+1012], %r1833;
	st.global.u32 	[%rd4+1016], %r1834;
	st.global.u32 	[%rd4+1020], %r1835;
	st.global.f64 	[%rd4+1024], %fd41;
	ld.local.v2.u32 	{%r1836, %r1837}, [%rd2];
	ld.local.v2.u32 	{%r1838, %r1839}, [%rd2+8];
	ld.local.v2.u32 	{%r1840, %r1841}, [%rd2+16];
	ld.local.v2.u32 	{%r1842, %r1843}, [%rd2+24];
	ld.local.v2.u32 	{%r1844, %r1845}, [%rd2+32];
	ld.local.v2.u32 	{%r1846, %r1847}, [%rd2+40];
	ld.local.v2.u32 	{%r1848, %r1849}, [%rd2+48];
	ld.local.v2.u32 	{%r1850, %r1851}, [%rd2+56];
	ld.local.v2.u32 	{%r1852, %r1853}, [%rd2+64];
	ld.local.v2.u32 	{%r1854, %r1855}, [%rd2+72];
	ld.local.v2.u32 	{%r1856, %r1857}, [%rd2+80];
	ld.local.v2.u32 	{%r1858, %r1859}, [%rd2+88];
	ld.local.v2.u32 	{%r1860, %r1861}, [%rd2+96];
	ld.local.v2.u32 	{%r1862, %r1863}, [%rd2+104];
	ld.local.v2.u32 	{%r1864, %r1865}, [%rd2+112];
	ld.local.v2.u32 	{%r1866, %r1867}, [%rd2+120];
	ld.local.v2.u32 	{%r1868, %r1869}, [%rd2+128];
	ld.local.v2.u32 	{%r1870, %r1871}, [%rd2+136];
	ld.local.v2.u32 	{%r1872, %r1873}, [%rd2+144];
	ld.local.v2.u32 	{%r1874, %r1875}, [%rd2+152];
	ld.local.v2.u32 	{%r1876, %r1877}, [%rd2+160];
	ld.local.v2.u32 	{%r1878, %r1879}, [%rd2+168];
	ld.local.v2.u32 	{%r1880, %r1881}, [%rd2+176];
	ld.local.v2.u32 	{%r1882, %r1883}, [%rd2+184];
	ld.local.v2.u32 	{%r1884, %r1885}, [%rd2+192];
	ld.local.v2.u32 	{%r1886, %r1887}, [%rd2+200];
	ld.local.v2.u32 	{%r1888, %r1889}, [%rd2+208];
	ld.local.v2.u32 	{%r1890, %r1891}, [%rd2+216];
	ld.local.v2.u32 	{%r1892, %r1893}, [%rd2+224];
	ld.local.v2.u32 	{%r1894, %r1895}, [%rd2+232];
	ld.local.v2.u32 	{%r1896, %r1897}, [%rd2+240];
	ld.local.v2.u32 	{%r1898, %r1899}, [%rd2+248];
	ld.local.v2.u32 	{%r1900, %r1901}, [%rd2+256];
	ld.local.v2.u32 	{%r1902, %r1903}, [%rd2+264];
	ld.local.v2.u32 	{%r1904, %r1905}, [%rd2+272];
	ld.local.v2.u32 	{%r1906, %r1907}, [%rd2+280];
	ld.local.v2.u32 	{%r1908, %r1909}, [%rd2+288];
	ld.local.v2.u32 	{%r1910, %r1911}, [%rd2+296];
	ld.local.v2.u32 	{%r1912, %r1913}, [%rd2+304];
	ld.local.v2.u32 	{%r1914, %r1915}, [%rd2+312];
	ld.local.v2.u32 	{%r1916, %r1917}, [%rd2+320];
	ld.local.v2.u32 	{%r1918, %r1919}, [%rd2+328];
	ld.local.v2.u32 	{%r1920, %r1921}, [%rd2+336];
	ld.local.v2.u32 	{%r1922, %r1923}, [%rd2+344];
	ld.local.v2.u32 	{%r1924, %r1925}, [%rd2+352];
	ld.local.v2.u32 	{%r1926, %r1927}, [%rd2+360];
	ld.local.v2.u32 	{%r1928, %r1929}, [%rd2+368];
	ld.local.v2.u32 	{%r1930, %r1931}, [%rd2+376];
	ld.local.v2.u32 	{%r1932, %r1933}, [%rd2+384];
	ld.local.v2.u32 	{%r1934, %r1935}, [%rd2+392];
	ld.local.v2.u32 	{%r1936, %r1937}, [%rd2+400];
	ld.local.v2.u32 	{%r1938, %r1939}, [%rd2+408];
	ld.local.v2.u32 	{%r1940, %r1941}, [%rd2+416];
	ld.local.v2.u32 	{%r1942, %r1943}, [%rd2+424];
	ld.local.v2.u32 	{%r1944, %r1945}, [%rd2+432];
	ld.local.v2.u32 	{%r1946, %r1947}, [%rd2+440];
	ld.local.v2.u32 	{%r1948, %r1949}, [%rd2+448];
	ld.local.v2.u32 	{%r1950, %r1951}, [%rd2+456];
	ld.local.v2.u32 	{%r1952, %r1953}, [%rd2+464];
	ld.local.v2.u32 	{%r1954, %r1955}, [%rd2+472];
	ld.local.v2.u32 	{%r1956, %r1957}, [%rd2+480];
	ld.local.v2.u32 	{%r1958, %r1959}, [%rd2+488];
	ld.local.v2.u32 	{%r1960, %r1961}, [%rd2+496];
	ld.local.v2.u32 	{%r1962, %r1963}, [%rd2+504];
	ld.local.v2.u32 	{%r1964, %r1965}, [%rd2+512];
	ld.local.v2.u32 	{%r1966, %r1967}, [%rd2+520];
	ld.local.v2.u32 	{%r1968, %r1969}, [%rd2+528];
	ld.local.v2.u32 	{%r1970, %r1971}, [%rd2+536];
	ld.local.v2.u32 	{%r1972, %r1973}, [%rd2+544];
	ld.local.v2.u32 	{%r1974, %r1975}, [%rd2+552];
	ld.local.v2.u32 	{%r1976, %r1977}, [%rd2+560];
	ld.local.v2.u32 	{%r1978, %r1979}, [%rd2+568];
	ld.local.v2.u32 	{%r1980, %r1981}, [%rd2+576];
	ld.local.v2.u32 	{%r1982, %r1983}, [%rd2+584];
	ld.local.v2.u32 	{%r1984, %r1985}, [%rd2+592];
	ld.local.v2.u32 	{%r1986, %r1987}, [%rd2+600];
	ld.local.v2.u32 	{%r1988, %r1989}, [%rd2+608];
	ld.local.v2.u32 	{%r1990, %r1991}, [%rd2+616];
	ld.local.v2.u32 	{%r1992, %r1993}, [%rd2+624];
	ld.local.v2.u32 	{%r1994, %r1995}, [%rd2+632];
	ld.local.v2.u32 	{%r1996, %r1997}, [%rd2+640];
	ld.local.v2.u32 	{%r1998, %r1999}, [%rd2+648];
	ld.local.v2.u32 	{%r2000, %r2001}, [%rd2+656];
	ld.local.v2.u32 	{%r2002, %r2003}, [%rd2+664];
	ld.local.v2.u32 	{%r2004, %r2005}, [%rd2+672];
	ld.local.v2.u32 	{%r2006, %r2007}, [%rd2+680];
	ld.local.v2.u32 	{%r2008, %r2009}, [%rd2+688];
	ld.local.v2.u32 	{%r2010, %r2011}, [%rd2+696];
	ld.local.v2.u32 	{%r2012, %r2013}, [%rd2+704];
	ld.local.v2.u32 	{%r2014, %r2015}, [%rd2+712];
	ld.local.v2.u32 	{%r2016, %r2017}, [%rd2+720];
	ld.local.v2.u32 	{%r2018, %r2019}, [%rd2+728];
	ld.local.v2.u32 	{%r2020, %r2021}, [%rd2+736];
	ld.local.v2.u32 	{%r2022, %r2023}, [%rd2+744];
	ld.local.v2.u32 	{%r2024, %r2025}, [%rd2+752];
	ld.local.v2.u32 	{%r2026, %r2027}, [%rd2+760];
	ld.local.v2.u32 	{%r2028, %r2029}, [%rd2+768];
	ld.local.v2.u32 	{%r2030, %r2031}, [%rd2+776];
	ld.local.v2.u32 	{%r2032, %r2033}, [%rd2+784];
	ld.local.v2.u32 	{%r2034, %r2035}, [%rd2+792];
	ld.local.v2.u32 	{%r2036, %r2037}, [%rd2+800];
	ld.local.v2.u32 	{%r2038, %r2039}, [%rd2+808];
	ld.local.v2.u32 	{%r2040, %r2041}, [%rd2+816];
	ld.local.v2.u32 	{%r2042, %r2043}, [%rd2+824];
	ld.local.v2.u32 	{%r2044, %r2045}, [%rd2+832];
	ld.local.v2.u32 	{%r2046, %r2047}, [%rd2+840];
	ld.local.v2.u32 	{%r2048, %r2049}, [%rd2+848];
	ld.local.v2.u32 	{%r2050, %r2051}, [%rd2+856];
	ld.local.v2.u32 	{%r2052, %r2053}, [%rd2+864];
	ld.local.v2.u32 	{%r2054, %r2055}, [%rd2+872];
	ld.local.v2.u32 	{%r2056, %r2057}, [%rd2+880];
	ld.local.v2.u32 	{%r2058, %r2059}, [%rd2+888];
	ld.local.v2.u32 	{%r2060, %r2061}, [%rd2+896];
	ld.local.v2.u32 	{%r2062, %r2063}, [%rd2+904];
	ld.local.v2.u32 	{%r2064, %r2065}, [%rd2+912];
	ld.local.v2.u32 	{%r2066, %r2067}, [%rd2+920];
	ld.local.v2.u32 	{%r2068, %r2069}, [%rd2+928];
	ld.local.v2.u32 	{%r2070, %r2071}, [%rd2+936];
	ld.local.v2.u32 	{%r2072, %r2073}, [%rd2+944];
	ld.local.v2.u32 	{%r2074, %r2075}, [%rd2+952];
	ld.local.v2.u32 	{%r2076, %r2077}, [%rd2+960];
	ld.local.v2.u32 	{%r2078, %r2079}, [%rd2+968];
	ld.local.v2.u32 	{%r2080, %r2081}, [%rd2+976];
	ld.local.v2.u32 	{%r2082, %r2083}, [%rd2+984];
	ld.local.v2.u32 	{%r2084, %r2085}, [%rd2+992];
	ld.local.v2.u32 	{%r2086, %r2087}, [%rd2+1000];
	ld.local.v2.u32 	{%r2088, %r2089}, [%rd2+1008];
	ld.local.v2.u32 	{%r2090, %r2091}, [%rd2+1016];
	ld.local.f64 	%fd42, [%rd2+1024];
	st.global.u32 	[%rd4+1032], %r1836;
	st.global.u32 	[%rd4+1036], %r1837;
	st.global.u32 	[%rd4+1040], %r1838;
	st.global.u32 	[%rd4+1044], %r1839;
	st.global.u32 	[%rd4+1048], %r1840;
	st.global.u32 	[%rd4+1052], %r1841;
	st.global.u32 	[%rd4+1056], %r1842;
	st.global.u32 	[%rd4+1060], %r1843;
	st.global.u32 	[%rd4+1064], %r1844;
	st.global.u32 	[%rd4+1068], %r1845;
	st.global.u32 	[%rd4+1072], %r1846;
	st.global.u32 	[%rd4+1076], %r1847;
	st.global.u32 	[%rd4+1080], %r1848;
	st.global.u32 	[%rd4+1084], %r1849;
	st.global.u32 	[%rd4+1088], %r1850;
	st.global.u32 	[%rd4+1092], %r1851;
	st.global.u32 	[%rd4+1096], %r1852;
	st.global.u32 	[%rd4+1100], %r1853;
	st.global.u32 	[%rd4+1104], %r1854;
	st.global.u32 	[%rd4+1108], %r1855;
	st.global.u32 	[%rd4+1112], %r1856;
	st.global.u32 	[%rd4+1116], %r1857;
	st.global.u32 	[%rd4+1120], %r1858;
	st.global.u32 	[%rd4+1124], %r1859;
	st.global.u32 	[%rd4+1128], %r1860;
	st.global.u32 	[%rd4+1132], %r1861;
	st.global.u32 	[%rd4+1136], %r1862;
	st.global.u32 	[%rd4+1140], %r1863;
	st.global.u32 	[%rd4+1144], %r1864;
	st.global.u32 	[%rd4+1148], %r1865;
	st.global.u32 	[%rd4+1152], %r1866;
	st.global.u32 	[%rd4+1156], %r1867;
	st.global.u32 	[%rd4+1160], %r1868;
	st.global.u32 	[%rd4+1164], %r1869;
	st.global.u32 	[%rd4+1168], %r1870;
	st.global.u32 	[%rd4+1172], %r1871;
	st.global.u32 	[%rd4+1176], %r1872;
	st.global.u32 	[%rd4+1180], %r1873;
	st.global.u32 	[%rd4+1184], %r1874;
	st.global.u32 	[%rd4+1188], %r1875;
	st.global.u32 	[%rd4+1192], %r1876;
	st.global.u32 	[%rd4+1196], %r1877;
	st.global.u32 	[%rd4+1200], %r1878;
	st.global.u32 	[%rd4+1204], %r1879;
	st.global.u32 	[%rd4+1208], %r1880;
	st.global.u32 	[%rd4+1212], %r1881;
	st.global.u32 	[%rd4+1216], %r1882;
	st.global.u32 	[%rd4+1220], %r1883;
	st.global.u32 	[%rd4+1224], %r1884;
	st.global.u32 	[%rd4+1228], %r1885;
	st.global.u32 	[%rd4+1232], %r1886;
	st.global.u32 	[%rd4+1236], %r1887;
	st.global.u32 	[%rd4+1240], %r1888;
	st.global.u32 	[%rd4+1244], %r1889;
	st.global.u32 	[%rd4+1248], %r1890;
	st.global.u32 	[%rd4+1252], %r1891;
	st.global.u32 	[%rd4+1256], %r1892;
	st.global.u32 	[%rd4+1260], %r1893;
	st.global.u32 	[%rd4+1264], %r1894;
	st.global.u32 	[%rd4+1268], %r1895;
	st.global.u32 	[%rd4+1272], %r1896;
	st.global.u32 	[%rd4+1276], %r1897;
	st.global.u32 	[%rd4+1280], %r1898;
	st.global.u32 	[%rd4+1284], %r1899;
	st.global.u32 	[%rd4+1288], %r1900;
	st.global.u32 	[%rd4+1292], %r1901;
	st.global.u32 	[%rd4+1296], %r1902;
	st.global.u32 	[%rd4+1300], %r1903;
	st.global.u32 	[%rd4+1304], %r1904;
	st.global.u32 	[%rd4+1308], %r1905;
	st.global.u32 	[%rd4+1312], %r1906;
	st.global.u32 	[%rd4+1316], %r1907;
	st.global.u32 	[%rd4+1320], %r1908;
	st.global.u32 	[%rd4+1324], %r1909;
	st.global.u32 	[%rd4+1328], %r1910;
	st.global.u32 	[%rd4+1332], %r1911;
	st.global.u32 	[%rd4+1336], %r1912;
	st.global.u32 	[%rd4+1340], %r1913;
	st.global.u32 	[%rd4+1344], %r1914;
	st.global.u32 	[%rd4+1348], %r1915;
	st.global.u32 	[%rd4+1352], %r1916;
	st.global.u32 	[%rd4+1356], %r1917;
	st.global.u32 	[%rd4+1360], %r1918;
	st.global.u32 	[%rd4+1364], %r1919;
	st.global.u32 	[%rd4+1368], %r1920;
	st.global.u32 	[%rd4+1372], %r1921;
	st.global.u32 	[%rd4+1376], %r1922;
	st.global.u32 	[%rd4+1380], %r1923;
	st.global.u32 	[%rd4+1384], %r1924;
	st.global.u32 	[%rd4+1388], %r1925;
	st.global.u32 	[%rd4+1392], %r1926;
	st.global.u32 	[%rd4+1396], %r1927;
	st.global.u32 	[%rd4+1400], %r1928;
	st.global.u32 	[%rd4+1404], %r1929;
	st.global.u32 	[%rd4+1408], %r1930;
	st.global.u32 	[%rd4+1412], %r1931;
	st.global.u32 	[%rd4+1416], %r1932;
	st.global.u32 	[%rd4+1420], %r1933;
	st.global.u32 	[%rd4+1424], %r1934;
	st.global.u32 	[%rd4+1428], %r1935;
	st.global.u32 	[%rd4+1432], %r1936;
	st.global.u32 	[%rd4+1436], %r1937;
	st.global.u32 	[%rd4+1440], %r1938;
	st.global.u32 	[%rd4+1444], %r1939;
	st.global.u32 	[%rd4+1448], %r1940;
	st.global.u32 	[%rd4+1452], %r1941;
	st.global.u32 	[%rd4+1456], %r1942;
	st.global.u32 	[%rd4+1460], %r1943;
	st.global.u32 	[%rd4+1464], %r1944;
	st.global.u32 	[%rd4+1468], %r1945;
	st.global.u32 	[%rd4+1472], %r1946;
	st.global.u32 	[%rd4+1476], %r1947;
	st.global.u32 	[%rd4+1480], %r1948;
	st.global.u32 	[%rd4+1484], %r1949;
	st.global.u32 	[%rd4+1488], %r1950;
	st.global.u32 	[%rd4+1492], %r1951;
	st.global.u32 	[%rd4+1496], %r1952;
	st.global.u32 	[%rd4+1500], %r1953;
	st.global.u32 	[%rd4+1504], %r1954;
	st.global.u32 	[%rd4+1508], %r1955;
	st.global.u32 	[%rd4+1512], %r1956;
	st.global.u32 	[%rd4+1516], %r1957;
	st.global.u32 	[%rd4+1520], %r1958;
	st.global.u32 	[%rd4+1524], %r1959;
	st.global.u32 	[%rd4+1528], %r1960;
	st.global.u32 	[%rd4+1532], %r1961;
	st.global.u32 	[%rd4+1536], %r1962;
	st.global.u32 	[%rd4+1540], %r1963;
	st.global.u32 	[%rd4+1544], %r1964;
	st.global.u32 	[%rd4+1548], %r1965;
	st.global.u32 	[%rd4+1552], %r1966;
	st.global.u32 	[%rd4+1556], %r1967;
	st.global.u32 	[%rd4+1560], %r1968;
	st.global.u32 	[%rd4+1564], %r1969;
	st.global.u32 	[%rd4+1568], %r1970;
	st.global.u32 	[%rd4+1572], %r1971;
	st.global.u32 	[%rd4+1576], %r1972;
	st.global.u32 	[%rd4+1580], %r1973;
	st.global.u32 	[%rd4+1584], %r1974;
	st.global.u32 	[%rd4+1588], %r1975;
	st.global.u32 	[%rd4+1592], %r1976;
	st.global.u32 	[%rd4+1596], %r1977;
	st.global.u32 	[%rd4+1600], %r1978;
	st.global.u32 	[%rd4+1604], %r1979;
	st.global.u32 	[%rd4+1608], %r1980;
	st.global.u32 	[%rd4+1612], %r1981;
	st.global.u32 	[%rd4+1616], %r1982;
	st.global.u32 	[%rd4+1620], %r1983;
	st.global.u32 	[%rd4+1624], %r1984;
	st.global.u32 	[%rd4+1628], %r1985;
	st.global.u32 	[%rd4+1632], %r1986;
	st.global.u32 	[%rd4+1636], %r1987;
	st.global.u32 	[%rd4+1640], %r1988;
	st.global.u32 	[%rd4+1644], %r1989;
	st.global.u32 	[%rd4+1648], %r1990;
	st.global.u32 	[%rd4+1652], %r1991;
	st.global.u32 	[%rd4+1656], %r1992;
	st.global.u32 	[%rd4+1660], %r1993;
	st.global.u32 	[%rd4+1664], %r1994;
	st.global.u32 	[%rd4+1668], %r1995;
	st.global.u32 	[%rd4+1672], %r1996;
	st.global.u32 	[%rd4+1676], %r1997;
	st.global.u32 	[%rd4+1680], %r1998;
	st.global.u32 	[%rd4+1684], %r1999;
	st.global.u32 	[%rd4+1688], %r2000;
	st.global.u32 	[%rd4+1692], %r2001;
	st.global.u32 	[%rd4+1696], %r2002;
	st.global.u32 	[%rd4+1700], %r2003;
	st.global.u32 	[%rd4+1704], %r2004;
	st.global.u32 	[%rd4+1708], %r2005;
	st.global.u32 	[%rd4+1712], %r2006;
	st.global.u32 	[%rd4+1716], %r2007;
	st.global.u32 	[%rd4+1720], %r2008;
	st.global.u32 	[%rd4+1724], %r2009;
	st.global.u32 	[%rd4+1728], %r2010;
	st.global.u32 	[%rd4+1732], %r2011;
	st.global.u32 	[%rd4+1736], %r2012;
	st.global.u32 	[%rd4+1740], %r2013;
	st.global.u32 	[%rd4+1744], %r2014;
	st.global.u32 	[%rd4+1748], %r2015;
	st.global.u32 	[%rd4+1752], %r2016;
	st.global.u32 	[%rd4+1756], %r2017;
	st.global.u32 	[%rd4+1760], %r2018;
	st.global.u32 	[%rd4+1764], %r2019;
	st.global.u32 	[%rd4+1768], %r2020;
	st.global.u32 	[%rd4+1772], %r2021;
	st.global.u32 	[%rd4+1776], %r2022;
	st.global.u32 	[%rd4+1780], %r2023;
	st.global.u32 	[%rd4+1784], %r2024;
	st.global.u32 	[%rd4+1788], %r2025;
	st.global.u32 	[%rd4+1792], %r2026;
	st.global.u32 	[%rd4+1796], %r2027;
	st.global.u32 	[%rd4+1800], %r2028;
	st.global.u32 	[%rd4+1804], %r2029;
	st.global.u32 	[%rd4+1808], %r2030;
	st.global.u32 	[%rd4+1812], %r2031;
	st.global.u32 	[%rd4+1816], %r2032;
	st.global.u32 	[%rd4+1820], %r2033;
	st.global.u32 	[%rd4+1824], %r2034;
	st.global.u32 	[%rd4+1828], %r2035;
	st.global.u32 	[%rd4+1832], %r2036;
	st.global.u32 	[%rd4+1836], %r2037;
	st.global.u32 	[%rd4+1840], %r2038;
	st.global.u32 	[%rd4+1844], %r2039;
	st.global.u32 	[%rd4+1848], %r2040;
	st.global.u32 	[%rd4+1852], %r2041;
	st.global.u32 	[%rd4+1856], %r2042;
	st.global.u32 	[%rd4+1860], %r2043;
	st.global.u32 	[%rd4+1864], %r2044;
	st.global.u32 	[%rd4+1868], %r2045;
	st.global.u32 	[%rd4+1872], %r2046;
	st.global.u32 	[%rd4+1876], %r2047;
	st.global.u32 	[%rd4+1880], %r2048;
	st.global.u32 	[%rd4+1884], %r2049;
	st.global.u32 	[%rd4+1888], %r2050;
	st.global.u32 	[%rd4+1892], %r2051;
	st.global.u32 	[%rd4+1896], %r2052;
	st.global.u32 	[%rd4+1900], %r2053;
	st.global.u32 	[%rd4+1904], %r2054;
	st.global.u32 	[%rd4+1908], %r2055;
	st.global.u32 	[%rd4+1912], %r2056;
	st.global.u32 	[%rd4+1916], %r2057;
	st.global.u32 	[%rd4+1920], %r2058;
	st.global.u32 	[%rd4+1924], %r2059;
	st.global.u32 	[%rd4+1928], %r2060;
	st.global.u32 	[%rd4+1932], %r2061;
	st.global.u32 	[%rd4+1936], %r2062;
	st.global.u32 	[%rd4+1940], %r2063;
	st.global.u32 	[%rd4+1944], %r2064;
	st.global.u32 	[%rd4+1948], %r2065;
	st.global.u32 	[%rd4+1952], %r2066;
	st.global.u32 	[%rd4+1956], %r2067;
	st.global.u32 	[%rd4+1960], %r2068;
	st.global.u32 	[%rd4+1964], %r2069;
	st.global.u32 	[%rd4+1968], %r2070;
	st.global.u32 	[%rd4+1972], %r2071;
	st.global.u32 	[%rd4+1976], %r2072;
	st.global.u32 	[%rd4+1980], %r2073;
	st.global.u32 	[%rd4+1984], %r2074;
	st.global.u32 	[%rd4+1988], %r2075;
	st.global.u32 	[%rd4+1992], %r2076;
	st.global.u32 	[%rd4+1996], %r2077;
	st.global.u32 	[%rd4+2000], %r2078;
	st.global.u32 	[%rd4+2004], %r2079;
	st.global.u32 	[%rd4+2008], %r2080;
	st.global.u32 	[%rd4+2012], %r2081;
	st.global.u32 	[%rd4+2016], %r2082;
	st.global.u32 	[%rd4+2020], %r2083;
	st.global.u32 	[%rd4+2024], %r2084;
	st.global.u32 	[%rd4+2028], %r2085;
	st.global.u32 	[%rd4+2032], %r2086;
	st.global.u32 	[%rd4+2036], %r2087;
	st.global.u32 	[%rd4+2040], %r2088;
	st.global.u32 	[%rd4+2044], %r2089;
	st.global.u32 	[%rd4+2048], %r2090;
	st.global.u32 	[%rd4+2052], %r2091;
	st.global.f64 	[%rd4+2056], %fd42;
$L__BB0_12:
	ret;
$L__BB0_13:
	mul.wide.s32 	%rd62, %r2350, 4;
	add.s64 	%rd63, %rd1, %rd62;
	ld.local.u32 	%r1563, [%rd63];
	add.s64 	%rd64, %rd2, %rd62;
	ld.local.u32 	%r1564, [%rd64];
	st.local.u32 	[%rd63], %r1564;
	st.local.u32 	[%rd64], %r1563;
	ld.local.u32 	%r1565, [%rd63+4];
	ld.local.u32 	%r1566, [%rd64+4];
	st.local.u32 	[%rd63+4], %r1566;
	st.local.u32 	[%rd64+4], %r1565;
	ld.local.u32 	%r1567, [%rd63+8];
	ld.local.u32 	%r1568, [%rd64+8];
	st.local.u32 	[%rd63+8], %r1568;
	st.local.u32 	[%rd64+8], %r1567;
	ld.local.u32 	%r1569, [%rd63+12];
	ld.local.u32 	%r1570, [%rd64+12];
	st.local.u32 	[%rd63+12], %r1570;
	st.local.u32 	[%rd64+12], %r1569;
	add.s32 	%r2350, %r2350, 4;
	setp.eq.s32 	%p8, %r2350, 256;
	@%p8 bra 	$L__BB0_9;
	bra.uni 	$L__BB0_13;

}
	// .globl	_Z20cruzarSeleccion_CUDAP9Individuo
.visible .entry _Z20cruzarSeleccion_CUDAP9Individuo(
	.param .u64 .ptr .align 1 _Z20cruzarSeleccion_CUDAP9Individuo_param_0
)
{
	.reg .pred 	%p<122>;
	.reg .b32 	%r<329>;
	.reg .b32 	%f<37>;
	.reg .b64 	%rd<228>;
	.reg .b64 	%fd<389>;

	ld.param.u64 	%rd17, [_Z20cruzarSeleccion_CUDAP9Individuo_param_0];
	cvta.to.global.u64 	%rd1, %rd17;
	mov.u32 	%r30, %ctaid.x;
	mov.u32 	%r31, %ntid.x;
	mov.u32 	%r32, %tid.x;
	mad.lo.s32 	%r33, %r30, %r31, %r32;
	shl.b32 	%r1, %r33, 1;
	mul.wide.u32 	%rd18, %r1, 16807;
	mul.hi.u64 	%rd19, %rd18, 140737488420865;
	shr.u64 	%rd20, %rd19, 14;
	mul.lo.s64 	%rd21, %rd20, 2147483647;
	sub.s64 	%rd2, %rd18, %rd21;
	cvt.rn.f32.u64 	%f1, %rd2;
	mul.f32 	%f2, %f1, 0f30000000;
	cvt.f64.f32 	%fd35, %f2;
	mul.f64 	%fd36, %fd35, 0d3E00000000000000;
	setp.geu.f64 	%p1, %fd36, 0d3FD3333333333333;
	@%p1 bra 	$L__BB1_40;
	mul.lo.s64 	%rd22, %rd2, 16807;
	mul.hi.u64 	%rd23, %rd22, 8589934597;
	sub.s64 	%rd24, %rd22, %rd23;
	shr.u64 	%rd25, %rd24, 1;
	add.s64 	%rd26, %rd25, %rd23;
	shr.u64 	%rd27, %rd26, 30;
	mul.lo.s64 	%rd28, %rd27, 2147483647;
	sub.s64 	%rd227, %rd22, %rd28;
	cvt.rn.f32.u64 	%f3, %rd227;
	mul.f32 	%f4, %f3, 0f30000000;
	cvt.f64.f32 	%fd37, %f4;
	mul.f64 	%fd38, %fd37, 0d4070000000000000;
	mul.f64 	%fd39, %fd38, 0d3E00000000000000;
	cvt.rzi.s32.f64 	%r2, %fd39;
	setp.gt.s32 	%p2, %r2, 255;
	mul.wide.u32 	%rd29, %r1, 1032;
	add.s64 	%rd4, %rd1, %rd29;
	@%p2 bra 	$L__BB1_7;
	mul.wide.u32 	%rd30, %r1, 4;
	add.s64 	%rd5, %rd4, %rd30;
	neg.s32 	%r34, %r2;
	and.b32  	%r3, %r34, 3;
	setp.eq.s32 	%p3, %r3, 0;
	mov.u32 	%r321, %r2;
	@%p3 bra 	$L__BB1_5;
	neg.s32 	%r319, %r3;
	mov.u32 	%r321, %r2;
$L__BB1_4:
	.pragma "nounroll";
	mul.wide.s32 	%rd32, %r321, 4;
	add.s64 	%rd33, %rd4, %rd32;
	ld.global.u32 	%r35, [%rd33];
	ld.global.u32 	%r36, [%rd33+1032];
	st.global.u32 	[%rd33], %r36;
	st.global.u32 	[%rd5+1032], %r35;
	add.s32 	%r321, %r321, 1;
	add.s32 	%r319, %r319, 1;
	setp.ne.s32 	%p4, %r319, 0;
	@%p4 bra 	$L__BB1_4;
$L__BB1_5:
	add.s32 	%r37, %r2, -253;
	setp.lt.u32 	%p5, %r37, 3;
	@%p5 bra 	$L__BB1_7;
$L__BB1_6:
	mul.wide.s32 	%rd34, %r321, 4;
	add.s64 	%rd35, %rd4, %rd34;
	ld.global.u32 	%r38, [%rd35];
	ld.global.u32 	%r39, [%rd35+1032];
	st.global.u32 	[%rd35], %r39;
	st.global.u32 	[%rd5+1032], %r38;
	ld.global.u32 	%r40, [%rd35+4];
	ld.global.u32 	%r41, [%rd35+1036];
	st.global.u32 	[%rd35+4], %r41;
	st.global.u32 	[%rd5+1032], %r40;
	ld.global.u32 	%r42, [%rd35+8];
	ld.global.u32 	%r43, [%rd35+1040];
	st.global.u32 	[%rd35+8], %r43;
	st.global.u32 	[%rd5+1032], %r42;
	ld.global.u32 	%r44, [%rd35+12];
	ld.global.u32 	%r45, [%rd35+1044];
	st.global.u32 	[%rd35+12], %r45;
	st.global.u32 	[%rd5+1032], %r44;
	add.s32 	%r321, %r321, 4;
	setp.ne.s32 	%p6, %r321, 256;
	@%p6 bra 	$L__BB1_6;
$L__BB1_7:
	add.s64 	%rd224, %rd1, 16;
	mov.b32 	%r323, 0;
$L__BB1_8:
	mul.lo.s64 	%rd36, %rd227, 16807;
	mul.hi.u64 	%rd37, %rd36, 8589934597;
	sub.s64 	%rd38, %rd36, %rd37;
	shr.u64 	%rd39, %rd38, 1;
	add.s64 	%rd40, %rd39, %rd37;
	shr.u64 	%rd41, %rd40, 30;
	mul.lo.s64 	%rd42, %rd41, 2147483647;
	sub.s64 	%rd43, %rd36, %rd42;
	cvt.rn.f32.u64 	%f5, %rd43;
	mul.f32 	%f6, %f5, 0f30000000;
	cvt.f64.f32 	%fd40, %f6;
	mul.f64 	%fd41, %fd40, 0d3E00000000000000;
	setp.lt.f64 	%p7, %fd41, 0d3F50624DD2F1A9FC;
	selp.u32 	%r47, 1, 0, %p7;
	st.global.u32 	[%rd224+-16], %r47;
	mul.lo.s64 	%rd44, %rd43, 16807;
	mul.hi.u64 	%rd45, %rd44, 70368744210433;
	shr.u64 	%rd46, %rd45, 13;
	mul.lo.s64 	%rd47, %rd46, 2147483647;
	sub.s64 	%rd48, %rd44, %rd47;
	cvt.rn.f32.u64 	%f7, %rd48;
	mul.f32 	%f8, %f7, 0f30000000;
	cvt.f64.f32 	%fd42, %f8;
	mul.f64 	%fd43, %fd42, 0d3E00000000000000;
	setp.lt.f64 	%p8, %fd43, 0d3F50624DD2F1A9FC;
	selp.u32 	%r48, 1, 0, %p8;
	st.global.u32 	[%rd224+-12], %r48;
	mul.lo.s64 	%rd49, %rd48, 16807;
	mul.hi.u64 	%rd50, %rd49, 70368744210433;
	shr.u64 	%rd51, %rd50, 13;
	mul.lo.s64 	%rd52, %rd51, 2147483647;
	sub.s64 	%rd53, %rd49, %rd52;
	cvt.rn.f32.u64 	%f9, %rd53;
	mul.f32 	%f10, %f9, 0f30000000;
	cvt.f64.f32 	%fd44, %f10;
	mul.f64 	%fd45, %fd44, 0d3E00000000000000;
	setp.lt.f64 	%p9, %fd45, 0d3F50624DD2F1A9FC;
	selp.u32 	%r49, 1, 0, %p9;
	st.global.u32 	[%rd224+-8], %r49;
	mul.lo.s64 	%rd54, %rd53, 16807;
	mul.hi.u64 	%rd55, %rd54, 70368744210433;
	shr.u64 	%rd56, %rd55, 13;
	mul.lo.s64 	%rd57, %rd56, 2147483647;
	sub.s64 	%rd58, %rd54, %rd57;
	cvt.rn.f32.u64 	%f11, %rd58;
	mul.f32 	%f12, %f11, 0f30000000;
	cvt.f64.f32 	%fd46, %f12;
	mul.f64 	%fd47, %fd46, 0d3E00000000000000;
	setp.lt.f64 	%p10, %fd47, 0d3F50624DD2F1A9FC;
	selp.u32 	%r50, 1, 0, %p10;
	st.global.u32 	[%rd224+-4], %r50;
	mul.lo.s64 	%rd59, %rd58, 16807;
	mul.hi.u64 	%rd60, %rd59, 70368744210433;
	shr.u64 	%rd61, %rd60, 13;
	mul.lo.s64 	%rd62, %rd61, 2147483647;
	sub.s64 	%rd63, %rd59, %rd62;
	cvt.rn.f32.u64 	%f13, %rd63;
	mul.f32 	%f14, %f13, 0f30000000;
	cvt.f64.f32 	%fd48, %f14;
	mul.f64 	%fd49, %fd48, 0d3E00000000000000;
	setp.lt.f64 	%p11, %fd49, 0d3F50624DD2F1A9FC;
	selp.u32 	%r51, 1, 0, %p11;
	st.global.u32 	[%rd224], %r51;
	mul.lo.s64 	%rd64, %rd63, 16807;
	mul.hi.u64 	%rd65, %rd64, 70368744210433;
	shr.u64 	%rd66, %rd65, 13;
	mul.lo.s64 	%rd67, %rd66, 2147483647;
	sub.s64 	%rd68, %rd64, %rd67;
	cvt.rn.f32.u64 	%f15, %rd68;
	mul.f32 	%f16, %f15, 0f30000000;
	cvt.f64.f32 	%fd50, %f16;
	mul.f64 	%fd51, %fd50, 0d3E00000000000000;
	setp.lt.f64 	%p12, %fd51, 0d3F50624DD2F1A9FC;
	selp.u32 	%r52, 1, 0, %p12;
	st.global.u32 	[%rd224+4], %r52;
	mul.lo.s64 	%rd69, %rd68, 16807;
	mul.hi.u64 	%rd70, %rd69, 70368744210433;
	shr.u64 	%rd71, %rd70, 13;
	mul.lo.s64 	%rd72, %rd71, 2147483647;
	sub.s64 	%rd73, %rd69, %rd72;
	cvt.rn.f32.u64 	%f17, %rd73;
	mul.f32 	%f18, %f17, 0f30000000;
	cvt.f64.f32 	%fd52, %f18;
	mul.f64 	%fd53, %fd52, 0d3E00000000000000;
	setp.lt.f64 	%p13, %fd53, 0d3F50624DD2F1A9FC;
	selp.u32 	%r53, 1, 0, %p13;
	st.global.u32 	[%rd224+8], %r53;
	mul.lo.s64 	%rd74, %rd73, 16807;
	mul.hi.u64 	%rd75, %rd74, 70368744210433;
	shr.u64 	%rd76, %rd75, 13;
	mul.lo.s64 	%rd77, %rd76, 2147483647;
	sub.s64 	%rd227, %rd74, %rd77;
	cvt.rn.f32.u64 	%f19, %rd227;
	mul.f32 	%f20, %f19, 0f30000000;
	cvt.f64.f32 	%fd54, %f20;
	mul.f64 	%fd55, %fd54, 0d3E00000000000000;
	setp.lt.f64 	%p14, %fd55, 0d3F50624DD2F1A9FC;
	selp.u32 	%r54, 1, 0, %p14;
	st.global.u32 	[%rd224+12], %r54;
	add.s32 	%r323, %r323, 8;
	add.s64 	%rd224, %rd224, 32;
	setp.ne.s32 	%p15, %r323, 256;
	@%p15 bra 	$L__BB1_8;
	add.s64 	%rd226, %rd1, 1060;
	mov.b32 	%r324, 0;
$L__BB1_10:
	mul.lo.s64 	%rd78, %rd227, 16807;
	mul.hi.u64 	%rd79, %rd78, 8589934597;
	sub.s64 	%rd80, %rd78, %rd79;
	shr.u64 	%rd81, %rd80, 1;
	add.s64 	%rd82, %rd81, %rd79;
	shr.u64 	%rd83, %rd82, 30;
	mul.lo.s64 	%rd84, %rd83, 2147483647;
	sub.s64 	%rd85, %rd78, %rd84;
	cvt.rn.f32.u64 	%f21, %rd85;
	mul.f32 	%f22, %f21, 0f30000000;
	cvt.f64.f32 	%fd56, %f22;
	mul.f64 	%fd57, %fd56, 0d3E00000000000000;
	setp.lt.f64 	%p16, %fd57, 0d3F50624DD2F1A9FC;
	selp.u32 	%r56, 1, 0, %p16;
	st.global.u32 	[%rd226+-28], %r56;
	mul.lo.s64 	%rd86, %rd85, 16807;
	mul.hi.u64 	%rd87, %rd86, 70368744210433;
	shr.u64 	%rd88, %rd87, 13;
	mul.lo.s64 	%rd89, %rd88, 2147483647;
	sub.s64 	%rd90, %rd86, %rd89;
	cvt.rn.f32.u64 	%f23, %rd90;
	mul.f32 	%f24, %f23, 0f30000000;
	cvt.f64.f32 	%fd58, %f24;
	mul.f64 	%fd59, %fd58, 0d3E00000000000000;
	setp.lt.f64 	%p17, %fd59, 0d3F50624DD2F1A9FC;
	selp.u32 	%r57, 1, 0, %p17;
	st.global.u32 	[%rd226+-24], %r57;
	mul.lo.s64 	%rd91, %rd90, 16807;
	mul.hi.u64 	%rd92, %rd91, 70368744210433;
	shr.u64 	%rd93, %rd92, 13;
	mul.lo.s64 	%rd94, %rd93, 2147483647;
	sub.s64 	%rd95, %rd91, %rd94;
	cvt.rn.f32.u64 	%f25, %rd95;
	mul.f32 	%f26, %f25, 0f30000000;
	cvt.f64.f32 	%fd60, %f26;
	mul.f64 	%fd61, %fd60, 0d3E00000000000000;
	setp.lt.f64 	%p18, %fd61, 0d3F50624DD2F1A9FC;
	selp.u32 	%r58, 1, 0, %p18;
	st.global.u32 	[%rd226+-20], %r58;
	mul.lo.s64 	%rd96, %rd95, 16807;
	mul.hi.u64 	%rd97, %rd96, 70368744210433;
	shr.u64 	%rd98, %rd97, 13;
	mul.lo.s64 	%rd99, %rd98, 2147483647;
	sub.s64 	%rd100, %rd96, %rd99;
	cvt.rn.f32.u64 	%f27, %rd100;
	mul.f32 	%f28, %f27, 0f30000000;
	cvt.f64.f32 	%fd62, %f28;
	mul.f64 	%fd63, %fd62, 0d3E00000000000000;
	setp.lt.f64 	%p19, %fd63, 0d3F50624DD2F1A9FC;
	selp.u32 	%r59, 1, 0, %p19;
	st.global.u32 	[%rd226+-16], %r59;
	mul.lo.s64 	%rd101, %rd100, 16807;
	mul.hi.u64 	%rd102, %rd101, 70368744210433;
	shr.u64 	%rd103, %rd102, 13;
	mul.lo.s64 	%rd104, %rd103, 2147483647;
	sub.s64 	%rd105, %rd101, %rd104;
	cvt.rn.f32.u64 	%f29, %rd105;
	mul.f32 	%f30, %f29, 0f30000000;
	cvt.f64.f32 	%fd64, %f30;
	mul.f64 	%fd65, %fd64, 0d3E00000000000000;
	setp.lt.f64 	%p20, %fd65, 0d3F50624DD2F1A9FC;
	selp.u32 	%r60, 1, 0, %p20;
	st.global.u32 	[%rd226+-12], %r60;
	mul.lo.s64 	%rd106, %rd105, 16807;
	mul.hi.u64 	%rd107, %rd106, 70368744210433;
	shr.u64 	%rd108, %rd107, 13;
	mul.lo.s64 	%rd109, %rd108, 2147483647;
	sub.s64 	%rd110, %rd106, %rd109;
	cvt.rn.f32.u64 	%f31, %rd110;
	mul.f32 	%f32, %f31, 0f30000000;
	cvt.f64.f32 	%fd66, %f32;
	mul.f64 	%fd67, %fd66, 0d3E00000000000000;
	setp.lt.f64 	%p21, %fd67, 0d3F50624DD2F1A9FC;
	selp.u32 	%r61, 1, 0, %p21;
	st.global.u32 	[%rd226+-8], %r61;
	mul.lo.s64 	%rd111, %rd110, 16807;
	mul.hi.u64 	%rd112, %rd111, 70368744210433;
	shr.u64 	%rd113, %rd112, 13;
	mul.lo.s64 	%rd114, %rd113, 2147483647;
	sub.s64 	%rd115, %rd111, %rd114;
	cvt.rn.f32.u64 	%f33, %rd115;
	mul.f32 	%f34, %f33, 0f30000000;
	cvt.f64.f32 	%fd68, %f34;
	mul.f64 	%fd69, %fd68, 0d3E00000000000000;
	setp.lt.f64 	%p22, %fd69, 0d3F50624DD2F1A9FC;
	selp.u32 	%r62, 1, 0, %p22;
	st.global.u32 	[%rd226+-4], %r62;
	mul.lo.s64 	%rd116, %rd115, 16807;
	mul.hi.u64 	%rd117, %rd116, 70368744210433;
	shr.u64 	%rd118, %rd117, 13;
	mul.lo.s64 	%rd119, %rd118, 2147483647;
	sub.s64 	%rd227, %rd116, %rd119;
	cvt.rn.f32.u64 	%f35, %rd227;
	mul.f32 	%f36, %f35, 0f30000000;
	cvt.f64.f32 	%fd70, %f36;
	mul.f64 	%fd71, %fd70, 0d3E00000000000000;
	setp.lt.f64 	%p23, %fd71, 0d3F50624DD2F1A9FC;
	selp.u32 	%r63, 1, 0, %p23;
	st.global.u32 	[%rd226], %r63;
	add.s32 	%r324, %r324, 8;
	add.s64 	%rd226, %rd226, 32;
	setp.ne.s32 	%p24, %r324, 256;
	@%p24 bra 	$L__BB1_10;
	mov.f64 	%fd73, 0d4000000000000000;
	{
	.reg .b32 %temp; 
	mov.b64 	{%temp, %r16}, %fd73;
	}
	mov.b32 	%r325, 0;
	mov.f64 	%fd381, 0d0000000000000000;
$L__BB1_12:
	setp.lt.s32 	%p25, %r16, 0;
	mul.wide.u32 	%rd120, %r325, 4;
	add.s64 	%rd121, %rd4, %rd120;
	ld.global.u32 	%r65, [%rd121];
	cvt.rn.f64.s32 	%fd74, %r65;
	sub.s32 	%r66, 127, %r325;
	cvt.rn.f64.u32 	%fd75, %r66;
	{
	.reg .b32 %temp; 
	mov.b64 	{%temp, %r67}, %fd75;
	}
	shr.u32 	%r68, %r67, 20;
	and.b32  	%r69, %r68, 2047;
	add.s32 	%r70, %r69, -1012;
	mov.b64 	%rd122, %fd75;
	shl.b64 	%rd123, %rd122, %r70;
	setp.eq.s64 	%p26, %rd123, -9223372036854775808;
	{ // callseq 0, 0
	.param .b64 param0;
	st.param.f64 	[param0], 0d4000000000000000;
	.param .b64 param1;
	st.param.f64 	[param1], %fd75;
	.param .b64 retval0;
	call.uni (retval0), 
	__internal_accurate_pow, 
	(
	param0, 
	param1
	);
	ld.param.f64 	%fd76, [retval0];
	} // callseq 0
	neg.f64 	%fd78, %fd76;
	selp.f64 	%fd79, %fd78, %fd76, %p26;
	selp.f64 	%fd80, %fd79, %fd76, %p25;
	fma.rn.f64 	%fd81, %fd80, %fd74, %fd381;
	ld.global.u32 	%r71, [%rd121+4];
	cvt.rn.f64.s32 	%fd82, %r71;
	sub.s32 	%r72, 126, %r325;
	cvt.rn.f64.u32 	%fd83, %r72;
	{
	.reg .b32 %temp; 
	mov.b64 	{%temp, %r73}, %fd83;
	}
	shr.u32 	%r74, %r73, 20;
	and.b32  	%r75, %r74, 2047;
	add.s32 	%r76, %r75, -1012;
	mov.b64 	%rd125, %fd83;
	shl.b64 	%rd126, %rd125, %r76;
	setp.eq.s64 	%p27, %rd126, -9223372036854775808;
	{ // callseq 1, 0
	.param .b64 param0;
	st.param.f64 	[param0], 0d4000000000000000;
	.param .b64 param1;
	st.param.f64 	[param1], %fd83;
	.param .b64 retval0;
	call.uni (retval0), 
	__internal_accurate_pow, 
	(
	param0, 
	param1
	);
	ld.param.f64 	%fd84, [retval0];
	} // callseq 1
	neg.f64 	%fd86, %fd84;
	selp.f64 	%fd87, %fd86, %fd84, %p27;
	selp.f64 	%fd88, %fd87, %fd84, %p25;
	fma.rn.f64 	%fd89, %fd88, %fd82, %fd81;
	ld.global.u32 	%r77, [%rd121+8];
	cvt.rn.f64.s32 	%fd90, %r77;
	sub.s32 	%r78, 125, %r325;
	cvt.rn.f64.u32 	%fd91, %r78;
	{
	.reg .b32 %temp; 
	mov.b64 	{%temp, %r79}, %fd91;
	}
	shr.u32 	%r80, %r79, 20;
	and.b32  	%r81, %r80, 2047;
	add.s32 	%r82, %r81, -1012;
	mov.b64 	%rd128, %fd91;
	shl.b64 	%rd129, %rd128, %r82;
	setp.eq.s64 	%p28, %rd129, -9223372036854775808;
	{ // callseq 2, 0
	.param .b64 param0;
	st.param.f64 	[param0], 0d4000000000000000;
	.param .b64 param1;
	st.param.f64 	[param1], %fd91;
	.param .b64 retval0;
	call.uni (retval0), 
	__internal_accurate_pow, 
	(
	param0, 
	param1
	);
	ld.param.f64 	%fd92, [retval0];
	} // callseq 2
	neg.f64 	%fd94, %fd92;
	selp.f64 	%fd95, %fd94, %fd92, %p28;
	selp.f64 	%fd96, %fd95, %fd92, %p25;
	fma.rn.f64 	%fd97, %fd96, %fd90, %fd89;
	ld.global.u32 	%r83, [%rd121+12];
	cvt.rn.f64.s32 	%fd98, %r83;
	sub.s32 	%r84, 124, %r325;
	cvt.rn.f64.u32 	%fd99, %r84;
	{
	.reg .b32 %temp; 
	mov.b64 	{%temp, %r85}, %fd99;
	}
	shr.u32 	%r86, %r85, 20;
	and.b32  	%r87, %r86, 2047;
	add.s32 	%r88, %r87, -1012;
	mov.b64 	%rd131, %fd99;
	shl.b64 	%rd132, %rd131, %r88;
	setp.eq.s64 	%p29, %rd132, -9223372036854775808;
	{ // callseq 3, 0
	.param .b64 param0;
	st.param.f64 	[param0], 0d4000000000000000;
	.param .b64 param1;
	st.param.f64 	[param1], %fd99;
	.param .b64 retval0;
	call.uni (retval0), 
	__internal_accurate_pow, 
	(
	param0, 
	param1
	);
	ld.param.f64 	%fd100, [retval0];
	} // callseq 3
	neg.f64 	%fd102, %fd100;
	selp.f64 	%fd103, %fd102, %fd100, %p29;
	selp.f64 	%fd104, %fd103, %fd100, %p25;
	fma.rn.f64 	%fd105, %fd104, %fd98, %fd97;
	ld.global.u32 	%r89, [%rd121+16];
	cvt.rn.f64.s32 	%fd106, %r89;
	sub.s32 	%r90, 123, %r325;
	cvt.rn.f64.u32 	%fd107, %r90;
	{
	.reg .b32 %temp; 
	mov.b64 	{%temp, %r91}, %fd107;
	}
	shr.u32 	%r92, %r91, 20;
	and.b32  	%r93, %r92, 2047;
	add.s32 	%r94, %r93, -1012;
	mov.b64 	%rd134, %fd107;
	shl.b64 	%rd135, %rd134, %r94;
	setp.eq.s64 	%p30, %rd135, -9223372036854775808;
	{ // callseq 4, 0
	.param .b64 param0;
	st.param.f64 	[param0], 0d4000000000000000;
	.param .b64 param1;
	st.param.f64 	[param1], %fd107;
	.param .b64 retval0;
	call.uni (retval0), 
	__internal_accurate_pow, 
	(
	param0, 
	param1
	);
	ld.param.f64 	%fd108, [retval0];
	} // callseq 4
	neg.f64 	%fd110, %fd108;
	selp.f64 	%fd111, %fd110, %fd108, %p30;
	selp.f64 	%fd112, %fd111, %fd108, %p25;
	fma.rn.f64 	%fd113, %fd112, %fd106, %fd105;
	ld.global.u32 	%r95, [%rd121+20];
	cvt.rn.f64.s32 	%fd114, %r95;
	sub.s32 	%r96, 122, %r325;
	cvt.rn.f64.u32 	%fd115, %r96;
	{
	.reg .b32 %temp; 
	mov.b64 	{%temp, %r97}, %fd115;
	}
	shr.u32 	%r98, %r97, 20;
	and.b32  	%r99, %r98, 2047;
	add.s32 	%r100, %r99, -1012;
	mov.b64 	%rd137, %fd115;
	shl.b64 	%rd138, %rd137, %r100;
	setp.eq.s64 	%p31, %rd138, -9223372036854775808;
	{ // callseq 5, 0
	.param .b64 param0;
	st.param.f64 	[param0], 0d4000000000000000;
	.param .b64 param1;
	st.param.f64 	[param1], %fd115;
	.param .b64 retval0;
	call.uni (retval0), 
	__internal_accurate_pow, 
	(
	param0, 
	param1
	);
	ld.param.f64 	%fd116, [retval0];
	} // callseq 5
	neg.f64 	%fd118, %fd116;
	selp.f64 	%fd119, %fd118, %fd116, %p31;
	selp.f64 	%fd120, %fd119, %fd116, %p25;
	fma.rn.f64 	%fd121, %fd120, %fd114, %fd113;
	ld.global.u32 	%r101, [%rd121+24];
	cvt.rn.f64.s32 	%fd122, %r101;
	sub.s32 	%r102, 121, %r325;
	cvt.rn.f64.u32 	%fd123, %r102;
	{
	.reg .b32 %temp; 
	mov.b64 	{%temp, %r103}, %fd123;
	}
	shr.u32 	%r104, %r103, 20;
	and.b32  	%r105, %r104, 2047;
	add.s32 	%r106, %r105, -1012;
	mov.b64 	%rd140, %fd123;
	shl.b64 	%rd141, %rd140, %r106;
	setp.eq.s64 	%p32, %rd141, -9223372036854775808;
	{ // callseq 6, 0
	.param .b64 param0;
	st.param.f64 	[param0], 0d4000000000000000;
	.param .b64 param1;
	st.param.f64 	[param1], %fd123;
	.param .b64 retval0;
	call.uni (retval0), 
	__internal_accurate_pow, 
	(
	param0, 
	param1
	);
	ld.param.f64 	%fd124, [retval0];
	} // callseq 6
	neg.f64 	%fd126, %fd124;
	selp.f64 	%fd127, %fd126, %fd124, %p32;
	selp.f64 	%fd128, %fd127, %fd124, %p25;
	fma.rn.f64 	%fd129, %fd128, %fd122, %fd121;
	ld.global.u32 	%r107, [%rd121+28];
	cvt.rn.f64.s32 	%fd130, %r107;
	sub.s32 	%r108, 120, %r325;
	cvt.rn.f64.u32 	%fd131, %r108;
	{
	.reg .b32 %temp; 
	mov.b64 	{%temp, %r109}, %fd131;
	}
	shr.u32 	%r110, %r109, 20;
	and.b32  	%r111, %r110, 2047;
	add.s32 	%r112, %r111, -1012;
	mov.b64 	%rd143, %fd131;
	shl.b64 	%rd144, %rd143, %r112;
	setp.eq.s64 	%p33, %rd144, -9223372036854775808;
	{ // callseq 7, 0
	.param .b64 param0;
	st.param.f64 	[param0], 0d4000000000000000;
	.param .b64 param1;
	st.param.f64 	[param1], %fd131;
	.param .b64 retval0;
	call.uni (retval0), 
	__internal_accurate_pow, 
	(
	param0, 
	param1
	);
	ld.param.f64 	%fd132, [retval0];
	} // callseq 7
	neg.f64 	%fd134, %fd132;
	selp.f64 	%fd135, %fd134, %fd132, %p33;
	selp.f64 	%fd136, %fd135, %fd132, %p25;
	setp.eq.s32 	%p34, %r325, 120;
	selp.f64 	%fd137, 0d3FF0000000000000, %fd136, %p34;
	fma.rn.f64 	%fd381, %fd137, %fd130, %fd129;
	add.s32 	%r325, %r325, 8;
	setp.ne.s32 	%p35, %r325, 128;
	@%p35 bra 	$L__BB1_12;
	setp.lt.s32 	%p36, %r16, 0;
	mul.f64 	%fd139, %fd381, 0d40247AE147AE147B;
	mov.f64 	%fd140, 0d4060000000000000;
	{
	.reg .b32 %temp; 
	mov.b64 	{%temp, %r114}, %fd140;
	}
	and.b32  	%r116, %r114, 2146435072;
	setp.eq.s32 	%p37, %r116, 1071644672;
	{ // callseq 8, 0
	.param .b64 param0;
	st.param.f64 	[param0], 0d4000000000000000;
	.param .b64 param1;
	st.param.f64 	[param1], 0d4060000000000000;
	.param .b64 retval0;
	call.uni (retval0), 
	__internal_accurate_pow, 
	(
	param0, 
	param1
	);
	ld.param.f64 	%fd141, [retval0];
	} // callseq 8
	neg.f64 	%fd143, %fd141;
	selp.f64 	%fd144, %fd143, %fd141, %p37;
	selp.f64 	%fd3, %fd144, %fd141, %p36;
	div.rn.f64 	%fd145, %fd139, %fd3;
	add.f64 	%fd385, %fd145, 0dC0147AE147AE147B;
	mov.b32 	%r326, 128;
	mov.f64 	%fd382, 0d0000000000000000;
$L__BB1_14:
	setp.lt.s32 	%p38, %r16, 0;
	mul.wide.u32 	%rd146, %r326, 4;
	add.s64 	%rd147, %rd4, %rd146;
	ld.global.u32 	%r117, [%rd147];
	cvt.rn.f64.s32 	%fd146, %r117;
	sub.s32 	%r118, 255, %r326;
	cvt.rn.f64.u32 	%fd147, %r118;
	{
	.reg .b32 %temp; 
	mov.b64 	{%temp, %r119}, %fd147;
	}
	shr.u32 	%r120, %r119, 20;
	and.b32  	%r121, %r120, 2047;
	add.s32 	%r122, %r121, -1012;
	mov.b64 	%rd148, %fd147;
	shl.b64 	%rd149, %rd148, %r122;
	setp.eq.s64 	%p39, %rd149, -9223372036854775808;
	{ // callseq 9, 0
	.param .b64 param0;
	st.param.f64 	[param0], 0d4000000000000000;
	.param .b64 param1;
	st.param.f64 	[param1], %fd147;
	.param .b64 retval0;
	call.uni (retval0), 
	__internal_accurate_pow, 
	(
	param0, 
	param1
	);
	ld.param.f64 	%fd148, [retval0];
	} // callseq 9
	neg.f64 	%fd150, %fd148;
	selp.f64 	%fd151, %fd150, %fd148, %p39;
	selp.f64 	%fd152, %fd151, %fd148, %p38;
	fma.rn.f64 	%fd153, %fd152, %fd146, %fd382;
	ld.global.u32 	%r123, [%rd147+4];
	cvt.rn.f64.s32 	%fd154, %r123;
	sub.s32 	%r124, 254, %r326;
	cvt.rn.f64.u32 	%fd155, %r124;
	{
	.reg .b32 %temp; 
	mov.b64 	{%temp, %r125}, %fd155;
	}
	shr.u32 	%r126, %r125, 20;
	and.b32  	%r127, %r126, 2047;
	add.s32 	%r128, %r127, -1012;
	mov.b64 	%rd151, %fd155;
	shl.b64 	%rd152, %rd151, %r128;
	setp.eq.s64 	%p40, %rd152, -9223372036854775808;
	{ // callseq 10, 0
	.param .b64 param0;
	st.param.f64 	[param0], 0d4000000000000000;
	.param .b64 param1;
	st.param.f64 	[param1], %fd155;
	.param .b64 retval0;
	call.uni (retval0), 
	__internal_accurate_pow, 
	(
	param0, 
	param1
	);
	ld.param.f64 	%fd156, [retval0];
	} // callseq 10
	neg.f64 	%fd158, %fd156;
	selp.f64 	%fd159, %fd158, %fd156, %p40;
	selp.f64 	%fd160, %fd159, %fd156, %p38;
	fma.rn.f64 	%fd161, %fd160, %fd154, %fd153;
	ld.global.u32 	%r129, [%rd147+8];
	cvt.rn.f64.s32 	%fd162, %r129;
	sub.s32 	%r130, 253, %r326;
	cvt.rn.f64.u32 	%fd163, %r130;
	{
	.reg .b32 %temp; 
	mov.b64 	{%temp, %r131}, %fd163;
	}
	shr.u32 	%r132, %r131, 20;
	and.b32  	%r133, %r132, 2047;
	add.s32 	%r134, %r133, -1012;
	mov.b64 	%rd154, %fd163;
	shl.b64 	%rd155, %rd154, %r134;
	setp.eq.s64 	%p41, %rd155, -9223372036854775808;
	{ // callseq 11, 0
	.param .b64 param0;
	st.param.f64 	[param0], 0d4000000000000000;
	.param .b64 param1;
	st.param.f64 	[param1], %fd163;
	.param .b64 retval0;
	call.uni (retval0), 
	__internal_accurate_pow, 
	(
	param0, 
	param1
	);
	ld.param.f64 	%fd164, [retval0];
	} // callseq 11
	neg.f64 	%fd166, %fd164;
	selp.f64 	%fd167, %fd166, %fd164, %p41;
	selp.f64 	%fd168, %fd167, %fd164, %p38;
	fma.rn.f64 	%fd169, %fd168, %fd162, %fd161;
	ld.global.u32 	%r135, [%rd147+12];
	cvt.rn.f64.s32 	%fd170, %r135;
	sub.s32 	%r136, 252, %r326;
	cvt.rn.f64.u32 	%fd171, %r136;
	{
	.reg .b32 %temp; 
	mov.b64 	{%temp, %r137}, %fd171;
	}
	shr.u32 	%r138, %r137, 20;
	and.b32  	%r139, %r138, 2047;
	add.s32 	%r140, %r139, -1012;
	mov.b64 	%rd157, %fd171;
	shl.b64 	%rd158, %rd157, %r140;
	setp.eq.s64 	%p42, %rd158, -9223372036854775808;
	{ // callseq 12, 0
	.param .b64 param0;
	st.param.f64 	[param0], 0d4000000000000000;
	.param .b64 param1;
	st.param.f64 	[param1], %fd171;
	.param .b64 retval0;
	call.uni (retval0), 
	__internal_accurate_pow, 
	(
	param0, 
	param1
	);
	ld.param.f64 	%fd172, [retval0];
	} // callseq 12
	neg.f64 	%fd174, %fd172;
	selp.f64 	%fd175, %fd174, %fd172, %p42;
	selp.f64 	%fd176, %fd175, %fd172, %p38;
	fma.rn.f64 	%fd177, %fd176, %fd170, %fd169;
	ld.global.u32 	%r141, [%rd147+16];
	cvt.rn.f64.s32 	%fd178, %r141;
	sub.s32 	%r142, 251, %r326;
	cvt.rn.f64.u32 	%fd179, %r142;
	{
	.reg .b32 %temp; 
	mov.b64 	{%temp, %r143}, %fd179;
	}
	shr.u32 	%r144, %r143, 20;
	and.b32  	%r145, %r144, 2047;
	add.s32 	%r146, %r145, -1012;
	mov.b64 	%rd160, %fd179;
	shl.b64 	%rd161, %rd160, %r146;
	setp.eq.s64 	%p43, %rd161, -9223372036854775808;
	{ // callseq 13, 0
	.param .b64 param0;
	st.param.f64 	[param0], 0d4000000000000000;
	.param .b64 param1;
	st.param.f64 	[param1], %fd179;
	.param .b64 retval0;
	call.uni (retval0), 
	__internal_accurate_pow, 
	(
	param0, 
	param1
	);
	ld.param.f64 	%fd180, [retval0];
	} // callseq 13
	neg.f64 	%fd182, %fd180;
	selp.f64 	%fd183, %fd182, %fd180, %p43;
	selp.f64 	%fd184, %fd183, %fd180, %p38;
	fma.rn.f64 	%fd185, %fd184, %fd178, %fd177;
	ld.global.u32 	%r147, [%rd147+20];
	cvt.rn.f64.s32 	%fd186, %r147;
	sub.s32 	%r148, 250, %r326;
	cvt.rn.f64.u32 	%fd187, %r148;
	{
	.reg .b32 %temp; 
	mov.b64 	{%temp, %r149}, %fd187;
	}
	shr.u32 	%r150, %r149, 20;
	and.b32  	%r151, %r150, 2047;
	add.s32 	%r152, %r151, -1012;
	mov.b64 	%rd163, %fd187;
	shl.b64 	%rd164, %rd163, %r152;
	setp.eq.s64 	%p44, %rd164, -9223372036854775808;
	{ // callseq 14, 0
	.param .b64 param0;
	st.param.f64 	[param0], 0d4000000000000000;
	.param .b64 param1;
	st.param.f64 	[param1], %fd187;
	.param .b64 retval0;
	call.uni (retval0), 
	__internal_accurate_pow, 
	(
	param0, 
	param1
	);
	ld.param.f64 	%fd188, [retval0];
	} // callseq 14
	neg.f64 	%fd190, %fd188;
	selp.f64 	%fd191, %fd190, %fd188, %p44;
	selp.f64 	%fd192, %fd191, %fd188, %p38;
	fma.rn.f64 	%fd193, %fd192, %fd186, %fd185;
	ld.global.u32 	%r153, [%rd147+24];
	cvt.rn.f64.s32 	%fd194, %r153;
	sub.s32 	%r154, 249, %r326;
	cvt.rn.f64.u32 	%fd195, %r154;
	{
	.reg .b32 %temp; 
	mov.b64 	{%temp, %r155}, %fd195;
	}
	shr.u32 	%r156, %r155, 20;
	and.b32  	%r157, %r156, 2047;
	add.s32 	%r158, %r157, -1012;
	mov.b64 	%rd166, %fd195;
	shl.b64 	%rd167, %rd166, %r158;
	setp.eq.s64 	%p45, %rd167, -9223372036854775808;
	{ // callseq 15, 0
	.param .b64 param0;
	st.param.f64 	[param0], 0d4000000000000000;
	.param .b64 param1;
	st.param.f64 	[param1], %fd195;
	.param .b64 retval0;
	call.uni (retval0), 
	__internal_accurate_pow, 
	(
	param0, 
	param1
	);
	ld.param.f64 	%fd196, [retval0];
	} // callseq 15
	neg.f64 	%fd198, %fd196;
	selp.f64 	%fd199, %fd198, %fd196, %p45;
	selp.f64 	%fd200, %fd199, %fd196, %p38;
	fma.rn.f64 	%fd201, %fd200, %fd194, %fd193;
	ld.global.u32 	%r159, [%rd147+28];
	cvt.rn.f64.s32 	%fd202, %r159;
	sub.s32 	%r160, 248, %r326;
	cvt.rn.f64.u32 	%fd203, %r160;
	{
	.reg .b32 %temp; 
	mov.b64 	{%temp, %r161}, %fd203;
	}
	shr.u32 	%r162, %r161, 20;
	and.b32  	%r163, %r162, 2047;
	add.s32 	%r164, %r163, -1012;
	mov.b64 	%rd169, %fd203;
	shl.b64 	%rd170, %rd169, %r164;
	setp.eq.s64 	%p46, %rd170, -9223372036854775808;
	{ // callseq 16, 0
	.param .b64 param0;
	st.param.f64 	[param0], 0d4000000000000000;
	.param .b64 param1;
	st.param.f64 	[param1], %fd203;
	.param .b64 retval0;
	call.uni (retval0), 
	__internal_accurate_pow, 
	(
	param0, 
	param1
	);
	ld.param.f64 	%fd204, [retval0];
	} // callseq 16
	neg.f64 	%fd206, %fd204;
	selp.f64 	%fd207, %fd206, %fd204, %p46;
	selp.f64 	%fd208, %fd207, %fd204, %p38;
	setp.eq.s32 	%p47, %r326, 248;
	selp.f64 	%fd209, 0d3FF0000000000000, %fd208, %p47;
	fma.rn.f64 	%fd382, %fd209, %fd202, %fd201;
	add.s32 	%r326, %r326, 8;
	setp.ne.s32 	%p48, %r326, 256;
	@%p48 bra 	$L__BB1_14;
	setp.lt.s32 	%p49, %r16, 0;
	mul.f64 	%fd210, %fd382, 0d40247AE147AE147B;
	div.rn.f64 	%fd211, %fd210, %fd3;
	add.f64 	%fd386, %fd211, 0dC0147AE147AE147B;
	{
	.reg .b32 %temp; 
	mov.b64 	{%temp, %r21}, %fd385;
	}
	and.b32  	%r22, %r16, 2146435072;
	setp.eq.s32 	%p50, %r22, 1062207488;
	abs.f64 	%fd8, %fd385;
	{ // callseq 17, 0
	.param .b64 param0;
	st.param.f64 	[param0], %fd8;
	.param .b64 param1;
	st.param.f64 	[param1], 0d4000000000000000;
	.param .b64 retval0;
	call.uni (retval0), 
	__internal_accurate_pow, 
	(
	param0, 
	param1
	);
	ld.param.f64 	%fd212, [retval0];
	} // callseq 17
	setp.lt.s32 	%p51, %r21, 0;
	neg.f64 	%fd214, %fd212;
	selp.f64 	%fd215, %fd214, %fd212, %p50;
	selp.f64 	%fd216, %fd215, %fd212, %p51;
	setp.eq.f64 	%p52, %fd385, 0d0000000000000000;
	selp.b32 	%r165, %r21, 0, %p50;
	or.b32  	%r166, %r165, 2146435072;
	selp.b32 	%r167, %r166, %r165, %p49;
	mov.b32 	%r168, 0;
	mov.b64 	%fd217, {%r168, %r167};
	selp.f64 	%fd383, %fd217, %fd216, %p52;
	add.f64 	%fd218, %fd385, 0d4000000000000000;
	{
	.reg .b32 %temp; 
	mov.b64 	{%temp, %r169}, %fd218;
	}
	and.b32  	%r170, %r169, 2146435072;
	setp.ne.s32 	%p53, %r170, 2146435072;
	@%p53 bra 	$L__BB1_20;
	setp.num.f64 	%p54, %fd385, %fd385;
	@%p54 bra 	$L__BB1_18;
	mov.f64 	%fd219, 0d4000000000000000;
	add.rn.f64 	%fd383, %fd385, %fd219;
	bra.uni 	$L__BB1_20;
$L__BB1_18:
	setp.neu.f64 	%p55, %fd8, 0d7FF0000000000000;
	@%p55 bra 	$L__BB1_20;
	setp.lt.s32 	%p56, %r21, 0;
	setp.eq.s32 	%p57, %r22, 1062207488;
	setp.lt.s32 	%p58, %r16, 0;
	selp.b32 	%r172, 0, 2146435072, %p58;
	and.b32  	%r173, %r16, 2147483647;
	setp.ne.s32 	%p59, %r173, 1071644672;
	or.b32  	%r174, %r172, -2147483648;
	selp.b32 	%r175, %r174, %r172, %p59;
	selp.b32 	%r176, %r175, %r172, %p57;
	selp.b32 	%r177, %r176, %r172, %p56;
	mov.b32 	%r178, 0;
	mov.b64 	%fd383, {%r178, %r177};
$L__BB1_20:
	setp.eq.s32 	%p60, %r22, 1062207488;
	setp.lt.s32 	%p62, %r16, 0;
	{
	.reg .b32 %temp; 
	mov.b64 	{%temp, %r23}, %fd386;
	}
	abs.f64 	%fd13, %fd386;
	{ // callseq 18, 0
	.param .b64 param0;
	st.param.f64 	[param0], %fd13;
	.param .b64 param1;
	st.param.f64 	[param1], 0d4000000000000000;
	.param .b64 retval0;
	call.uni (retval0), 
	__internal_accurate_pow, 
	(
	param0, 
	param1
	);
	ld.param.f64 	%fd220, [retval0];
	} // callseq 18
	setp.lt.s32 	%p63, %r23, 0;
	neg.f64 	%fd222, %fd220;
	selp.f64 	%fd223, %fd222, %fd220, %p60;
	selp.f64 	%fd224, %fd223, %fd220, %p63;
	setp.eq.f64 	%p64, %fd386, 0d0000000000000000;
	selp.b32 	%r179, %r23, 0, %p60;
	or.b32  	%r180, %r179, 2146435072;
	selp.b32 	%r181, %r180, %r179, %p62;
	mov.b32 	%r182, 0;
	mov.b64 	%fd225, {%r182, %r181};
	selp.f64 	%fd384, %fd225, %fd224, %p64;
	add.f64 	%fd226, %fd386, 0d4000000000000000;
	{
	.reg .b32 %temp; 
	mov.b64 	{%temp, %r183}, %fd226;
	}
	and.b32  	%r184, %r183, 2146435072;
	setp.ne.s32 	%p65, %r184, 2146435072;
	@%p65 bra 	$L__BB1_25;
	setp.num.f64 	%p66, %fd386, %fd386;
	@%p66 bra 	$L__BB1_23;
	mov.f64 	%fd227, 0d4000000000000000;
	add.rn.f64 	%fd384, %fd386, %fd227;
	bra.uni 	$L__BB1_25;
$L__BB1_23:
	setp.neu.f64 	%p67, %fd13, 0d7FF0000000000000;
	@%p67 bra 	$L__BB1_25;
	setp.lt.s32 	%p68, %r23, 0;
	setp.eq.s32 	%p69, %r22, 1062207488;
	setp.lt.s32 	%p70, %r16, 0;
	selp.b32 	%r186, 0, 2146435072, %p70;
	and.b32  	%r187, %r16, 2147483647;
	setp.ne.s32 	%p71, %r187, 1071644672;
	or.b32  	%r188, %r186, -2147483648;
	selp.b32 	%r189, %r188, %r186, %p71;
	selp.b32 	%r190, %r189, %r186, %p69;
	selp.b32 	%r191, %r190, %r186, %p68;
	mov.b32 	%r192, 0;
	mov.b64 	%fd384, {%r192, %r191};
$L__BB1_25:
	setp.eq.f64 	%p72, %fd386, 0d3FF0000000000000;
	selp.f64 	%fd228, 0d3FF0000000000000, %fd384, %p72;
	setp.eq.f64 	%p73, %fd385, 0d3FF0000000000000;
	selp.f64 	%fd229, 0d3FF0000000000000, %fd383, %p73;
	add.f64 	%fd230, %fd229, %fd228;
	st.global.f64 	[%rd4+1024], %fd230;
	mov.b32 	%r327, 0;
$L__BB1_26:
	setp.lt.s32 	%p74, %r16, 0;
	mul.wide.u32 	%rd172, %r327, 4;
	add.s64 	%rd173, %rd4, %rd172;
	ld.global.u32 	%r194, [%rd173];
	cvt.rn.f64.s32 	%fd231, %r194;
	sub.s32 	%r195, 127, %r327;
	cvt.rn.f64.u32 	%fd232, %r195;
	{
	.reg .b32 %temp; 
	mov.b64 	{%temp, %r196}, %fd232;
	}
	shr.u32 	%r197, %r196, 20;
	and.b32  	%r198, %r197, 2047;
	add.s32 	%r199, %r198, -1012;
	mov.b64 	%rd174, %fd232;
	shl.b64 	%rd175, %rd174, %r199;
	setp.eq.s64 	%p75, %rd175, -9223372036854775808;
	{ // callseq 19, 0
	.param .b64 param0;
	st.param.f64 	[param0], 0d4000000000000000;
	.param .b64 param1;
	st.param.f64 	[param1], %fd232;
	.param .b64 retval0;
	call.uni (retval0), 
	__internal_accurate_pow, 
	(
	param0, 
	param1
	);
	ld.param.f64 	%fd233, [retval0];
	} // callseq 19
	neg.f64 	%fd235, %fd233;
	selp.f64 	%fd236, %fd235, %fd233, %p75;
	selp.f64 	%fd237, %fd236, %fd233, %p74;
	fma.rn.f64 	%fd238, %fd237, %fd231, %fd385;
	ld.global.u32 	%r200, [%rd173+4];
	cvt.rn.f64.s32 	%fd239, %r200;
	sub.s32 	%r201, 126, %r327;
	cvt.rn.f64.u32 	%fd240, %r201;
	{
	.reg .b32 %temp; 
	mov.b64 	{%temp, %r202}, %fd240;
	}
	shr.u32 	%r203, %r202, 20;
	and.b32  	%r204, %r203, 2047;
	add.s32 	%r205, %r204, -1012;
	mov.b64 	%rd177, %fd240;
	shl.b64 	%rd178, %rd177, %r205;
	setp.eq.s64 	%p76, %rd178, -9223372036854775808;
	{ // callseq 20, 0
	.param .b64 param0;
	st.param.f64 	[param0], 0d4000000000000000;
	.param .b64 param1;
	st.param.f64 	[param1], %fd240;
	.param .b64 retval0;
	call.uni (retval0), 
	__internal_accurate_pow, 
	(
	param0, 
	param1
	);
	ld.param.f64 	%fd241, [retval0];
	} // callseq 20
	neg.f64 	%fd243, %fd241;
	selp.f64 	%fd244, %fd243, %fd241, %p76;
	selp.f64 	%fd245, %fd244, %fd241, %p74;
	fma.rn.f64 	%fd246, %fd245, %fd239, %fd238;
	ld.global.u32 	%r206, [%rd173+8];
	cvt.rn.f64.s32 	%fd247, %r206;
	sub.s32 	%r207, 125, %r327;
	cvt.rn.f64.u32 	%fd248, %r207;
	{
	.reg .b32 %temp; 
	mov.b64 	{%temp, %r208}, %fd248;
	}
	shr.u32 	%r209, %r208, 20;
	and.b32  	%r210, %r209, 2047;
	add.s32 	%r211, %r210, -1012;
	mov.b64 	%rd180, %fd248;
	shl.b64 	%rd181, %rd180, %r211;
	setp.eq.s64 	%p77, %rd181, -9223372036854775808;
	{ // callseq 21, 0
	.param .b64 param0;
	st.param.f64 	[param0], 0d4000000000000000;
	.param .b64 param1;
	st.param.f64 	[param1], %fd248;
	.param .b64 retval0;
	call.uni (retval0), 
	__internal_accurate_pow, 
	(
	param0, 
	param1
	);
	ld.param.f64 	%fd249, [retval0];
	} // callseq 21
	neg.f64 	%fd251, %fd249;
	selp.f64 	%fd252, %fd251, %fd249, %p77;
	selp.f64 	%fd253, %fd252, %fd249, %p74;
	fma.rn.f64 	%fd254, %fd253, %fd247, %fd246;
	ld.global.u32 	%r212, [%rd173+12];
	cvt.rn.f64.s32 	%fd255, %r212;
	sub.s32 	%r213, 124, %r327;
	cvt.rn.f64.u32 	%fd256, %r213;
	{
	.reg .b32 %temp; 
	mov.b64 	{%temp, %r214}, %fd256;
	}
	shr.u32 	%r215, %r214, 20;
	and.b32  	%r216, %r215, 2047;
	add.s32 	%r217, %r216, -1012;
	mov.b64 	%rd183, %fd256;
	shl.b64 	%rd184, %rd183, %r217;
	setp.eq.s64 	%p78, %rd184, -9223372036854775808;
	{ // callseq 22, 0
	.param .b64 param0;
	st.param.f64 	[param0], 0d4000000000000000;
	.param .b64 param1;
	st.param.f64 	[param1], %fd256;
	.param .b64 retval0;
	call.uni (retval0), 
	__internal_accurate_pow, 
	(
	param0, 
	param1
	);
	ld.param.f64 	%fd257, [retval0];
	} // callseq 22
	neg.f64 	%fd259, %fd257;
	selp.f64 	%fd260, %fd259, %fd257, %p78;
	selp.f64 	%fd261, %fd260, %fd257, %p74;
	fma.rn.f64 	%fd262, %fd261, %fd255, %fd254;
	ld.global.u32 	%r218, [%rd173+16];
	cvt.rn.f64.s32 	%fd263, %r218;
	sub.s32 	%r219, 123, %r327;
	cvt.rn.f64.u32 	%fd264, %r219;
	{
	.reg .b32 %temp; 
	mov.b64 	{%temp, %r220}, %fd264;
	}
	shr.u32 	%r221, %r220, 20;
	and.b32  	%r222, %r221, 2047;
	add.s32 	%r223, %r222, -1012;
	mov.b64 	%rd186, %fd264;
	shl.b64 	%rd187, %rd186, %r223;
	setp.eq.s64 	%p79, %rd187, -9223372036854775808;
	{ // callseq 23, 0
	.param .b64 param0;
	st.param.f64 	[param0], 0d4000000000000000;
	.param .b64 param1;
	st.param.f64 	[param1], %fd264;
	.param .b64 retval0;
	call.uni (retval0), 
	__internal_accurate_pow, 
	(
	param0, 
	param1
	);
	ld.param.f64 	%fd265, [retval0];
	} // callseq 23
	neg.f64 	%fd267, %fd265;
	selp.f64 	%fd268, %fd267, %fd265, %p79;
	selp.f64 	%fd269, %fd268, %fd265, %p74;
	fma.rn.f64 	%fd270, %fd269, %fd263, %fd262;
	ld.global.u32 	%r224, [%rd173+20];
	cvt.rn.f64.s32 	%fd271, %r224;
	sub.s32 	%r225, 122, %r327;
	cvt.rn.f64.u32 	%fd272, %r225;
	{
	.reg .b32 %temp; 
	mov.b64 	{%temp, %r226}, %fd272;
	}
	shr.u32 	%r227, %r226, 20;
	and.b32  	%r228, %r227, 2047;
	add.s32 	%r229, %r228, -1012;
	mov.b64 	%rd189, %fd272;
	shl.b64 	%rd190, %rd189, %r229;
	setp.eq.s64 	%p80, %rd190, -9223372036854775808;
	{ // callseq 24, 0
	.param .b64 param0;
	st.param.f64 	[param0], 0d4000000000000000;
	.param .b64 param1;
	st.param.f64 	[param1], %fd272;
	.param .b64 retval0;
	call.uni (retval0), 
	__internal_accurate_pow, 
	(
	param0, 
	param1
	);
	ld.param.f64 	%fd273, [retval0];
	} // callseq 24
	neg.f64 	%fd275, %fd273;
	selp.f64 	%fd276, %fd275, %fd273, %p80;
	selp.f64 	%fd277, %fd276, %fd273, %p74;
	fma.rn.f64 	%fd278, %fd277, %fd271, %fd270;
	ld.global.u32 	%r230, [%rd173+24];
	cvt.rn.f64.s32 	%fd279, %r230;
	sub.s32 	%r231, 121, %r327;
	cvt.rn.f64.u32 	%fd280, %r231;
	{
	.reg .b32 %temp; 
	mov.b64 	{%temp, %r232}, %fd280;
	}
	shr.u32 	%r233, %r232, 20;
	and.b32  	%r234, %r233, 2047;
	add.s32 	%r235, %r234, -1012;
	mov.b64 	%rd192, %fd280;
	shl.b64 	%rd193, %rd192, %r235;
	setp.eq.s64 	%p81, %rd193, -9223372036854775808;
	{ // callseq 25, 0
	.param .b64 param0;
	st.param.f64 	[param0], 0d4000000000000000;
	.param .b64 param1;
	st.param.f64 	[param1], %fd280;
	.param .b64 retval0;
	call.uni (retval0), 
	__internal_accurate_pow, 
	(
	param0, 
	param1
	);
	ld.param.f64 	%fd281, [retval0];
	} // callseq 25
	neg.f64 	%fd283, %fd281;
	selp.f64 	%fd284, %fd283, %fd281, %p81;
	selp.f64 	%fd285, %fd284, %fd281, %p74;
	fma.rn.f64 	%fd286, %fd285, %fd279, %fd278;
	ld.global.u32 	%r236, [%rd173+28];
	cvt.rn.f64.s32 	%fd287, %r236;
	sub.s32 	%r237, 120, %r327;
	cvt.rn.f64.u32 	%fd288, %r237;
	{
	.reg .b32 %temp; 
	mov.b64 	{%temp, %r238}, %fd288;
	}
	shr.u32 	%r239, %r238, 20;
	and.b32  	%r240, %r239, 2047;
	add.s32 	%r241, %r240, -1012;
	mov.b64 	%rd195, %fd288;
	shl.b64 	%rd196, %rd195, %r241;
	setp.eq.s64 	%p82, %rd196, -9223372036854775808;
	{ // callseq 26, 0
	.param .b64 param0;
	st.param.f64 	[param0], 0d4000000000000000;
	.param .b64 param1;
	st.param.f64 	[param1], %fd288;
	.param .b64 retval0;
	call.uni (retval0), 
	__internal_accurate_pow, 
	(
	param0, 
	param1
	);
	ld.param.f64 	%fd289, [retval0];
	} // callseq 26
	neg.f64 	%fd291, %fd289;
	selp.f64 	%fd292, %fd291, %fd289, %p82;
	selp.f64 	%fd293, %fd292, %fd289, %p74;
	setp.eq.s32 	%p83, %r327, 120;
	selp.f64 	%fd294, 0d3FF0000000000000, %fd293, %p83;
	fma.rn.f64 	%fd385, %fd294, %fd287, %fd286;
	add.s32 	%r327, %r327, 8;
	setp.ne.s32 	%p84, %r327, 128;
	@%p84 bra 	$L__BB1_26;
	mul.f64 	%fd295, %fd385, 0d40247AE147AE147B;
	div.rn.f64 	%fd296, %fd295, %fd3;
	add.f64 	%fd20, %fd296, 0dC0147AE147AE147B;
	mov.b32 	%r328, 128;
$L__BB1_28:
	setp.lt.s32 	%p85, %r16, 0;
	mul.wide.u32 	%rd198, %r328, 4;
	add.s64 	%rd199, %rd4, %rd198;
	ld.global.u32 	%r243, [%rd199];
	cvt.rn.f64.s32 	%fd297, %r243;
	sub.s32 	%r244, 255, %r328;
	cvt.rn.f64.u32 	%fd298, %r244;
	{
	.reg .b32 %temp; 
	mov.b64 	{%temp, %r245}, %fd298;
	}
	shr.u32 	%r246, %r245, 20;
	and.b32  	%r247, %r246, 2047;
	add.s32 	%r248, %r247, -1012;
	mov.b64 	%rd200, %fd298;
	shl.b64 	%rd201, %rd200, %r248;
	setp.eq.s64 	%p86, %rd201, -9223372036854775808;
	{ // callseq 27, 0
	.param .b64 param0;
	st.param.f64 	[param0], 0d4000000000000000;
	.param .b64 param1;
	st.param.f64 	[param1], %fd298;
	.param .b64 retval0;
	call.uni (retval0), 
	__internal_accurate_pow, 
	(
	param0, 
	param1
	);
	ld.param.f64 	%fd299, [retval0];
	} // callseq 27
	neg.f64 	%fd301, %fd299;
	selp.f64 	%fd302, %fd301, %fd299, %p86;
	selp.f64 	%fd303, %fd302, %fd299, %p85;
	fma.rn.f64 	%fd304, %fd303, %fd297, %fd386;
	ld.global.u32 	%r249, [%rd199+4];
	cvt.rn.f64.s32 	%fd305, %r249;
	sub.s32 	%r250, 254, %r328;
	cvt.rn.f64.u32 	%fd306, %r250;
	{
	.reg .b32 %temp; 
	mov.b64 	{%temp, %r251}, %fd306;
	}
	shr.u32 	%r252, %r251, 20;
	and.b32  	%r253, %r252, 2047;
	add.s32 	%r254, %r253, -1012;
	mov.b64 	%rd203, %fd306;
	shl.b64 	%rd204, %rd203, %r254;
	setp.eq.s64 	%p87, %rd204, -9223372036854775808;
	{ // callseq 28, 0
	.param .b64 param0;
	st.param.f64 	[param0], 0d4000000000000000;
	.param .b64 param1;
	st.param.f64 	[param1], %fd306;
	.param .b64 retval0;
	call.uni (retval0), 
	__internal_accurate_pow, 
	(
	param0, 
	param1
	);
	ld.param.f64 	%fd307, [retval0];
	} // callseq 28
	neg.f64 	%fd309, %fd307;
	selp.f64 	%fd310, %fd309, %fd307, %p87;
	selp.f64 	%fd311, %fd310, %fd307, %p85;
	fma.rn.f64 	%fd312, %fd311, %fd305, %fd304;
	ld.global.u32 	%r255, [%rd199+8];
	cvt.rn.f64.s32 	%fd313, %r255;
	sub.s32 	%r256, 253, %r328;
	cvt.rn.f64.u32 	%fd314, %r256;
	{
	.reg .b32 %temp; 
	mov.b64 	{%temp, %r257}, %fd314;
	}
	shr.u32 	%r258, %r257, 20;
	and.b32  	%r259, %r258, 2047;
	add.s32 	%r260, %r259, -1012;
	mov.b64 	%rd206, %fd314;
	shl.b64 	%rd207, %rd206, %r260;
	setp.eq.s64 	%p88, %rd207, -9223372036854775808;
	{ // callseq 29, 0
	.param .b64 param0;
	st.param.f64 	[param0], 0d4000000000000000;
	.param .b64 param1;
	st.param.f64 	[param1], %fd314;
	.param .b64 retval0;
	call.uni (retval0), 
	__internal_accurate_pow, 
	(
	param0, 
	param1
	);
	ld.param.f64 	%fd315, [retval0];
	} // callseq 29
	neg.f64 	%fd317, %fd315;
	selp.f64 	%fd318, %fd317, %fd315, %p88;
	selp.f64 	%fd319, %fd318, %fd315, %p85;
	fma.rn.f64 	%fd320, %fd319, %fd313, %fd312;
	ld.global.u32 	%r261, [%rd199+12];
	cvt.rn.f64.s32 	%fd321, %r261;
	sub.s32 	%r262, 252, %r328;
	cvt.rn.f64.u32 	%fd322, %r262;
	{
	.reg .b32 %temp; 
	mov.b64 	{%temp, %r263}, %fd322;
	}
	shr.u32 	%r264, %r263, 20;
	and.b32  	%r265, %r264, 2047;
	add.s32 	%r266, %r265, -1012;
	mov.b64 	%rd209, %fd322;
	shl.b64 	%rd210, %rd209, %r266;
	setp.eq.s64 	%p89, %rd210, -9223372036854775808;
	{ // callseq 30, 0
	.param .b64 param0;
	st.param.f64 	[param0], 0d4000000000000000;
	.param .b64 param1;
	st.param.f64 	[param1], %fd322;
	.param .b64 retval0;
	call.uni (retval0), 
	__internal_accurate_pow, 
	(
	param0, 
	param1
	);
	ld.param.f64 	%fd323, [retval0];
	} // callseq 30
	neg.f64 	%fd325, %fd323;
	selp.f64 	%fd326, %fd325, %fd323, %p89;
	selp.f64 	%fd327, %fd326, %fd323, %p85;
	fma.rn.f64 	%fd328, %fd327, %fd321, %fd320;
	ld.global.u32 	%r267, [%rd199+16];
	cvt.rn.f64.s32 	%fd329, %r267;
	sub.s32 	%r268, 251, %r328;
	cvt.rn.f64.u32 	%fd330, %r268;
	{
	.reg .b32 %temp; 
	mov.b64 	{%temp, %r269}, %fd330;
	}
	shr.u32 	%r270, %r269, 20;
	and.b32  	%r271, %r270, 2047;
	add.s32 	%r272, %r271, -1012;
	mov.b64 	%rd212, %fd330;
	shl.b64 	%rd213, %rd212, %r272;
	setp.eq.s64 	%p90, %rd213, -9223372036854775808;
	{ // callseq 31, 0
	.param .b64 param0;
	st.param.f64 	[param0], 0d4000000000000000;
	.param .b64 param1;
	st.param.f64 	[param1], %fd330;
	.param .b64 retval0;
	call.uni (retval0), 
	__internal_accurate_pow, 
	(
	param0, 
	param1
	);
	ld.param.f64 	%fd331, [retval0];
	} // callseq 31
	neg.f64 	%fd333, %fd331;
	selp.f64 	%fd334, %fd333, %fd331, %p90;
	selp.f64 	%fd335, %fd334, %fd331, %p85;
	fma.rn.f64 	%fd336, %fd335, %fd329, %fd328;
	ld.global.u32 	%r273, [%rd199+20];
	cvt.rn.f64.s32 	%fd337, %r273;
	sub.s32 	%r274, 250, %r328;
	cvt.rn.f64.u32 	%fd338, %r274;
	{
	.reg .b32 %temp; 
	mov.b64 	{%temp, %r275}, %fd338;
	}
	shr.u32 	%r276, %r275, 20;
	and.b32  	%r277, %r276, 2047;
	add.s32 	%r278, %r277, -1012;
	mov.b64 	%rd215, %fd338;
	shl.b64 	%rd216, %rd215, %r278;
	setp.eq.s64 	%p91, %rd216, -9223372036854775808;
	{ // callseq 32, 0
	.param .b64 param0;
	st.param.f64 	[param0], 0d4000000000000000;
	.param .b64 param1;
	st.param.f64 	[param1], %fd338;
	.param .b64 retval0;
	call.uni (retval0), 
	__internal_accurate_pow, 
	(
	param0, 
	param1
	);
	ld.param.f64 	%fd339, [retval0];
	} // callseq 32
	neg.f64 	%fd341, %fd339;
	selp.f64 	%fd342, %fd341, %fd339, %p91;
	selp.f64 	%fd343, %fd342, %fd339, %p85;
	fma.rn.f64 	%fd344, %fd343, %fd337, %fd336;
	ld.global.u32 	%r279, [%rd199+24];
	cvt.rn.f64.s32 	%fd345, %r279;
	sub.s32 	%r280, 249, %r328;
	cvt.rn.f64.u32 	%fd346, %r280;
	{
	.reg .b32 %temp; 
	mov.b64 	{%temp, %r281}, %fd346;
	}
	shr.u32 	%r282, %r281, 20;
	and.b32  	%r283, %r282, 2047;
	add.s32 	%r284, %r283, -1012;
	mov.b64 	%rd218, %fd346;
	shl.b64 	%rd219, %rd218, %r284;
	setp.eq.s64 	%p92, %rd219, -9223372036854775808;
	{ // callseq 33, 0
	.param .b64 param0;
	st.param.f64 	[param0], 0d4000000000000000;
	.param .b64 param1;
	st.param.f64 	[param1], %fd346;
	.param .b64 retval0;
	call.uni (retval0), 
	__internal_accurate_pow, 
	(
	param0, 
	param1
	);
	ld.param.f64 	%fd347, [retval0];
	} // callseq 33
	neg.f64 	%fd349, %fd347;
	selp.f64 	%fd350, %fd349, %fd347, %p92;
	selp.f64 	%fd351, %fd350, %fd347, %p85;
	fma.rn.f64 	%fd352, %fd351, %fd345, %fd344;
	ld.global.u32 	%r285, [%rd199+28];
	cvt.rn.f64.s32 	%fd353, %r285;
	sub.s32 	%r286, 248, %r328;
	cvt.rn.f64.u32 	%fd354, %r286;
	{
	.reg .b32 %temp; 
	mov.b64 	{%temp, %r287}, %fd354;
	}
	shr.u32 	%r288, %r287, 20;
	and.b32  	%r289, %r288, 2047;
	add.s32 	%r290, %r289, -1012;
	mov.b64 	%rd221, %fd354;
	shl.b64 	%rd222, %rd221, %r290;
	setp.eq.s64 	%p93, %rd222, -9223372036854775808;
	{ // callseq 34, 0
	.param .b64 param0;
	st.param.f64 	[param0], 0d4000000000000000;
	.param .b64 param1;
	st.param.f64 	[param1], %fd354;
	.param .b64 retval0;
	call.uni (retval0), 
	__internal_accurate_pow, 
	(
	param0, 
	param1
	);
	ld.param.f64 	%fd355, [retval0];
	} // callseq 34
	neg.f64 	%fd357, %fd355;
	selp.f64 	%fd358, %fd357, %fd355, %p93;
	selp.f64 	%fd359, %fd358, %fd355, %p85;
	setp.eq.s32 	%p94, %r328, 248;
	selp.f64 	%fd360, 0d3FF0000000000000, %fd359, %p94;
	fma.rn.f64 	%fd386, %fd360, %fd353, %fd352;
	add.s32 	%r328, %r328, 8;
	setp.ne.s32 	%p95, %r328, 256;
	@%p95 bra 	$L__BB1_28;
	setp.eq.s32 	%p96, %r22, 1062207488;
	setp.lt.s32 	%p98, %r16, 0;
	mul.f64 	%fd361, %fd386, 0d40247AE147AE147B;
	div.rn.f64 	%fd362, %fd361, %fd3;
	add.f64 	%fd23, %fd362, 0dC0147AE147AE147B;
	{
	.reg .b32 %temp; 
	mov.b64 	{%temp, %r28}, %fd20;
	}
	abs.f64 	%fd24, %fd20;
	{ // callseq 35, 0
	.param .b64 param0;
	st.param.f64 	[param0], %fd24;
	.param .b64 param1;
	st.param.f64 	[param1], 0d4000000000000000;
	.param .b64 retval0;
	call.uni (retval0), 
	__internal_accurate_pow, 
	(
	param0, 
	param1
	);
	ld.param.f64 	%fd363, [retval0];
	} // callseq 35
	setp.lt.s32 	%p99, %r28, 0;
	neg.f64 	%fd365, %fd363;
	selp.f64 	%fd366, %fd365, %fd363, %p96;
	selp.f64 	%fd367, %fd366, %fd363, %p99;
	setp.eq.f64 	%p100, %fd20, 0d0000000000000000;
	selp.b32 	%r291, %r28, 0, %p96;
	or.b32  	%r292, %r291, 2146435072;
	selp.b32 	%r293, %r292, %r291, %p98;
	mov.b32 	%r294, 0;
	mov.b64 	%fd368, {%r294, %r293};
	selp.f64 	%fd387, %fd368, %fd367, %p100;
	add.f64 	%fd369, %fd20, 0d4000000000000000;
	{
	.reg .b32 %temp; 
	mov.b64 	{%temp, %r295}, %fd369;
	}
	and.b32  	%r296, %r295, 2146435072;
	setp.ne.s32 	%p101, %r296, 2146435072;
	@%p101 bra 	$L__BB1_34;
	setp.num.f64 	%p102, %fd20, %fd20;
	@%p102 bra 	$L__BB1_32;
	mov.f64 	%fd370, 0d4000000000000000;
	add.rn.f64 	%fd387, %fd20, %fd370;
	bra.uni 	$L__BB1_34;
$L__BB1_32:
	setp.neu.f64 	%p103, %fd24, 0d7FF0000000000000;
	@%p103 bra 	$L__BB1_34;
	setp.lt.s32 	%p104, %r28, 0;
	setp.eq.s32 	%p105, %r22, 1062207488;
	setp.lt.s32 	%p106, %r16, 0;
	selp.b32 	%r298, 0, 2146435072, %p106;
	and.b32  	%r299, %r16, 2147483647;
	setp.ne.s32 	%p107, %r299, 1071644672;
	or.b32  	%r300, %r298, -2147483648;
	selp.b32 	%r301, %r300, %r298, %p107;
	selp.b32 	%r302, %r301, %r298, %p105;
	selp.b32 	%r303, %r302, %r298, %p104;
	mov.b32 	%r304, 0;
	mov.b64 	%fd387, {%r304, %r303};
$L__BB1_34:
	setp.eq.s32 	%p108, %r22, 1062207488;
	setp.lt.s32 	%p110, %r16, 0;
	setp.eq.f64 	%p111, %fd20, 0d3FF0000000000000;
	selp.f64 	%fd29, 0d3FF0000000000000, %fd387, %p111;
	{
	.reg .b32 %temp; 
	mov.b64 	{%temp, %r29}, %fd23;
	}
	abs.f64 	%fd30, %fd23;
	{ // callseq 36, 0
	.param .b64 param0;
	st.param.f64 	[param0], %fd30;
	.param .b64 param1;
	st.param.f64 	[param1], 0d4000000000000000;
	.param .b64 retval0;
	call.uni (retval0), 
	__internal_accurate_pow, 
	(
	param0, 
	param1
	);
	ld.param.f64 	%fd371, [retval0];
	} // callseq 36
	setp.lt.s32 	%p112, %r29, 0;
	neg.f64 	%fd373, %fd371;
	selp.f64 	%fd374, %fd373, %fd371, %p108;
	selp.f64 	%fd375, %fd374, %fd371, %p112;
	setp.eq.f64 	%p113, %fd23, 0d0000000000000000;
	selp.b32 	%r305, %r29, 0, %p108;
	or.b32  	%r306, %r305, 2146435072;
	selp.b32 	%r307, %r306, %r305, %p110;
	mov.b32 	%r308, 0;
	mov.b64 	%fd376, {%r308, %r307};
	selp.f64 	%fd388, %fd376, %fd375, %p113;
	add.f64 	%fd377, %fd23, 0d4000000000000000;
	{
	.reg .b32 %temp; 
	mov.b64 	{%temp, %r309}, %fd377;
	}
	and.b32  	%r310, %r309, 2146435072;
	setp.ne.s32 	%p114, %r310, 2146435072;
	@%p114 bra 	$L__BB1_39;
	setp.num.f64 	%p115, %fd23, %fd23;
	@%p115 bra 	$L__BB1_37;
	mov.f64 	%fd378, 0d4000000000000000;
	add.rn.f64 	%fd388, %fd23, %fd378;
	bra.uni 	$L__BB1_39;
$L__BB1_37:
	setp.neu.f64 	%p116, %fd30, 0d7FF0000000000000;
	@%p116 bra 	$L__BB1_39;
	setp.lt.s32 	%p117, %r29, 0;
	setp.eq.s32 	%p118, %r22, 1062207488;
	setp.lt.s32 	%p119, %r16, 0;
	selp.b32 	%r312, 0, 2146435072, %p119;
	and.b32  	%r313, %r16, 2147483647;
	setp.ne.s32 	%p120, %r313, 1071644672;
	or.b32  	%r314, %r312, -2147483648;
	selp.b32 	%r315, %r314, %r312, %p120;
	selp.b32 	%r316, %r315, %r312, %p118;
	selp.b32 	%r317, %r316, %r312, %p117;
	mov.b32 	%r318, 0;
	mov.b64 	%fd388, {%r318, %r317};
$L__BB1_39:
	setp.eq.f64 	%p121, %fd23, 0d3FF0000000000000;
	selp.f64 	%fd379, 0d3FF0000000000000, %fd388, %p121;
	add.f64 	%fd380, %fd29, %fd379;
	st.global.f64 	[%rd4+2056], %fd380;
$L__BB1_40:
	ret;

}
.func  (.param .b64 func_retval0) __internal_accurate_pow(
	.param .b64 __internal_accurate_pow_param_0,
	.param .b64 __internal_accurate_pow_param_1
)
{
	.reg .pred 	%p<8>;
	.reg .b32 	%r<49>;
	.reg .b32 	%f<3>;
	.reg .b64 	%fd<109>;

	ld.param.f64 	%fd10, [__internal_accurate_pow_param_0];
	ld.param.f64 	%fd11, [__internal_accurate_pow_param_1];
	{
	.reg .b32 %temp; 
	mov.b64 	{%temp, %r46}, %fd10;
	}
	{
	.reg .b32 %temp; 
	mov.b64 	{%r45, %temp}, %fd10;
	}
	shr.u32 	%r47, %r46, 20;
	setp.gt.u32 	%p1, %r46, 1048575;
	@%p1 bra 	$L__BB2_2;
	mul.f64 	%fd12, %fd10, 0d4350000000000000;
	{
	.reg .b32 %temp; 
	mov.b64 	{%temp, %r46}, %fd12;
	}
	{
	.reg .b32 %temp; 
	mov.b64 	{%r45, %temp}, %fd12;
	}
	shr.u32 	%r16, %r46, 20;
	add.s32 	%r47, %r16, -54;
$L__BB2_2:
	add.s32 	%r48, %r47, -1023;
	and.b32  	%r17, %r46, -2146435073;
	or.b32  	%r18, %r17, 1072693248;
	mov.b64 	%fd107, {%r45, %r18};
	setp.lt.u32 	%p2, %r18, 1073127583;
	@%p2 bra 	$L__BB2_4;
	{
	.reg .b32 %temp; 
	mov.b64 	{%r19, %temp}, %fd107;
	}
	{
	.reg .b32 %temp; 
	mov.b64 	{%temp, %r20}, %fd107;
	}
	add.s32 	%r21, %r20, -1048576;
	mov.b64 	%fd107, {%r19, %r21};
	add.s32 	%r48, %r47, -1022;
$L__BB2_4:
	add.f64 	%fd13, %fd107, 0dBFF0000000000000;
	add.f64 	%fd14, %fd107, 0d3FF0000000000000;
	rcp.approx.ftz.f64 	%fd15, %fd14;
	neg.f64 	%fd16, %fd14;
	fma.rn.f64 	%fd17, %fd16, %fd15, 0d3FF0000000000000;
	fma.rn.f64 	%fd18, %fd17, %fd17, %fd17;
	fma.rn.f64 	%fd19, %fd18, %fd15, %fd15;
	mul.f64 	%fd20, %fd13, %fd19;
	fma.rn.f64 	%fd21, %fd13, %fd19, %fd20;
	mul.f64 	%fd22, %fd21, %fd21;
	fma.rn.f64 	%fd23, %fd22, 0d3EB0F5FF7D2CAFE2, 0d3ED0F5D241AD3B5A;
	fma.rn.f64 	%fd24, %fd23, %fd22, 0d3EF3B20A75488A3F;
	fma.rn.f64 	%fd25, %fd24, %fd22, 0d3F1745CDE4FAECD5;
	fma.rn.f64 	%fd26, %fd25, %fd22, 0d3F3C71C7258A578B;
	fma.rn.f64 	%fd27, %fd26, %fd22, 0d3F6249249242B910;
	fma.rn.f64 	%fd28, %fd27, %fd22, 0d3F89999999999DFB;
	sub.f64 	%fd29, %fd13, %fd21;
	add.f64 	%fd30, %fd29, %fd29;
	neg.f64 	%fd31, %fd21;
	fma.rn.f64 	%fd32, %fd31, %fd13, %fd30;
	mul.f64 	%fd33, %fd19, %fd32;
	fma.rn.f64 	%fd34, %fd22, %fd28, 0d3FB5555555555555;
	mov.f64 	%fd35, 0d3FB5555555555555;
	sub.f64 	%fd36, %fd35, %fd34;
	fma.rn.f64 	%fd37, %fd22, %fd28, %fd36;
	add.f64 	%fd38, %fd37, 0dBC46A4CB00B9E7B0;
	add.f64 	%fd39, %fd34, %fd38;
	sub.f64 	%fd40, %fd34, %fd39;
	add.f64 	%fd41, %fd38, %fd40;
	mul.rn.f64 	%fd42, %fd21, %fd21;
	neg.f64 	%fd43, %fd42;
	fma.rn.f64 	%fd44, %fd21, %fd21, %fd43;
	{
	.reg .b32 %temp; 
	mov.b64 	{%r22, %temp}, %fd33;
	}
	{
	.reg .b32 %temp; 
	mov.b64 	{%temp, %r23}, %fd33;
	}
	add.s32 	%r24, %r23, 1048576;
	mov.b64 	%fd45, {%r22, %r24};
	fma.rn.f64 	%fd46, %fd21, %fd45, %fd44;
	mul.rn.f64 	%fd47, %fd42, %fd21;
	neg.f64 	%fd48, %fd47;
	fma.rn.f64 	%fd49, %fd42, %fd21, %fd48;
	fma.rn.f64 	%fd50, %fd42, %fd33, %fd49;
	fma.rn.f64 	%fd51, %fd46, %fd21, %fd50;
	mul.rn.f64 	%fd52, %fd39, %fd47;
	neg.f64 	%fd53, %fd52;
	fma.rn.f64 	%fd54, %fd39, %fd47, %fd53;
	fma.rn.f64 	%fd55, %fd39, %fd51, %fd54;
	fma.rn.f64 	%fd56, %fd41, %fd47, %fd55;
	add.f64 	%fd57, %fd52, %fd56;
	sub.f64 	%fd58, %fd52, %fd57;
	add.f64 	%fd59, %fd56, %fd58;
	add.f64 	%fd60, %fd21, %fd57;
	sub.f64 	%fd61, %fd21, %fd60;
	add.f64 	%fd62, %fd57, %fd61;
	add.f64 	%fd63, %fd59, %fd62;
	add.f64 	%fd64, %fd33, %fd63;
	add.f64 	%fd65, %fd60, %fd64;
	sub.f64 	%fd66, %fd60, %fd65;
	add.f64 	%fd67, %fd64, %fd66;
	xor.b32  	%r25, %r48, -2147483648;
	mov.b32 	%r26, 1127219200;
	mov.b64 	%fd68, {%r25, %r26};
	mov.b32 	%r27, -2147483648;
	mov.b64 	%fd69, {%r27, %r26};
	sub.f64 	%fd70, %fd68, %fd69;
	fma.rn.f64 	%fd71, %fd70, 0d3FE62E42FEFA39EF, %fd65;
	fma.rn.f64 	%fd72, %fd70, 0dBFE62E42FEFA39EF, %fd71;
	sub.f64 	%fd73, %fd72, %fd65;
	sub.f64 	%fd74, %fd67, %fd73;
	fma.rn.f64 	%fd75, %fd70, 0d3C7ABC9E3B39803F, %fd74;
	add.f64 	%fd76, %fd71, %fd75;
	sub.f64 	%fd77, %fd71, %fd76;
	add.f64 	%fd78, %fd75, %fd77;
	{
	.reg .b32 %temp; 
	mov.b64 	{%temp, %r28}, %fd11;
	}
	{
	.reg .b32 %temp; 
	mov.b64 	{%r29, %temp}, %fd11;
	}
	shl.b32 	%r30, %r28, 1;
	setp.gt.u32 	%p3, %r30, -33554433;
	and.b32  	%r31, %r28, -15728641;
	selp.b32 	%r32, %r31, %r28, %p3;
	mov.b64 	%fd79, {%r29, %r32};
	mul.rn.f64 	%fd80, %fd76, %fd79;
	neg.f64 	%fd81, %fd80;
	fma.rn.f64 	%fd82, %fd76, %fd79, %fd81;
	fma.rn.f64 	%fd83, %fd78, %fd79, %fd82;
	add.f64 	%fd4, %fd80, %fd83;
	sub.f64 	%fd84, %fd80, %fd4;
	add.f64 	%fd5, %fd83, %fd84;
	fma.rn.f64 	%fd85, %fd4, 0d3FF71547652B82FE, 0d4338000000000000;
	{
	.reg .b32 %temp; 
	mov.b64 	{%r13, %temp}, %fd85;
	}
	mov.f64 	%fd86, 0dC338000000000000;
	add.rn.f64 	%fd87, %fd85, %fd86;
	fma.rn.f64 	%fd88, %fd87, 0dBFE62E42FEFA39EF, %fd4;
	fma.rn.f64 	%fd89, %fd87, 0dBC7ABC9E3B39803F, %fd88;
	fma.rn.f64 	%fd90, %fd89, 0d3E5ADE1569CE2BDF, 0d3E928AF3FCA213EA;
	fma.rn.f64 	%fd91, %fd90, %fd89, 0d3EC71DEE62401315;
	fma.rn.f64 	%fd92, %fd91, %fd89, 0d3EFA01997C89EB71;
	fma.rn.f64 	%fd93, %fd92, %fd89, 0d3F2A01A014761F65;
	fma.rn.f64 	%fd94, %fd93, %fd89, 0d3F56C16C1852B7AF;
	fma.rn.f64 	%fd95, %fd94, %fd89, 0d3F81111111122322;
	fma.rn.f64 	%fd96, %fd95, %fd89, 0d3FA55555555502A1;
	fma.rn.f64 	%fd97, %fd96, %fd89, 0d3FC5555555555511;
	fma.rn.f64 	%fd98, %fd97, %fd89, 0d3FE000000000000B;
	fma.rn.f64 	%fd99, %fd98, %fd89, 0d3FF0000000000000;
	fma.rn.f64 	%fd100, %fd99, %fd89, 0d3FF0000000000000;
	{
	.reg .b32 %temp; 
	mov.b64 	{%r14, %temp}, %fd100;
	}
	{
	.reg .b32 %temp; 
	mov.b64 	{%temp, %r15}, %fd100;
	}
	shl.b32 	%r33, %r13, 20;
	add.s32 	%r34, %r33, %r15;
	mov.b64 	%fd108, {%r14, %r34};
	{
	.reg .b32 %temp; 
	mov.b64 	{%temp, %r35}, %fd4;
	}
	mov.b32 	%f2, %r35;
	abs.f32 	%f1, %f2;
	setp.lt.f32 	%p4, %f1, 0f4086232B;
	@%p4 bra 	$L__BB2_7;
	setp.lt.f64 	%p5, %fd4, 0d0000000000000000;
	add.f64 	%fd101, %fd4, 0d7FF0000000000000;
	selp.f64 	%fd108, 0d0000000000000000, %fd101, %p5;
	setp.geu.f32 	%p6, %f1, 0f40874800;
	@%p6 bra 	$L__BB2_7;
	shr.u32 	%r36, %r13, 31;
	add.s32 	%r37, %r13, %r36;
	shr.s32 	%r38, %r37, 1;
	shl.b32 	%r39, %r38, 20;
	add.s32 	%r40, %r15, %r39;
	mov.b64 	%fd102, {%r14, %r40};
	sub.s32 	%r41, %r13, %r38;
	shl.b32 	%r42, %r41, 20;
	add.s32 	%r43, %r42, 1072693248;
	mov.b32 	%r44, 0;
	mov.b64 	%fd103, {%r44, %r43};
	mul.f64 	%fd108, %fd103, %fd102;
$L__BB2_7:
	abs.f64 	%fd104, %fd108;
	setp.eq.f64 	%p7, %fd104, 0d7FF0000000000000;
	fma.rn.f64 	%fd105, %fd108, %fd5, %fd108;
	selp.f64 	%fd106, %fd108, %fd105, %p7;
	st.param.f64 	[func_retval0], %fd106;
	ret;

}


// ===== COMPILED SASS (sm_100) =====

	.target	sm_100

	.elftype	@"ET_EXEC"


//--------------------- .note.nv.tkinfo           --------------------------
	.section	.note.nv.tkinfo,"",@"SHT_NOTE"
	.sectionflags	@"SHF_NOTE_NV_TKINFO"
	.tkinfo
        /*0018*/ 	.word	0x00000002
        /*0030*/ 	.string	""
        /*0030*/ 	.string	"ptxas"
        /*0030*/ 	.string	"Cuda compilation tools, release 13.0, V13.0.88"
        /*0030*/ 	.string	"Build cuda_13.0.r13.0/compiler.36424714_0"
        /*0030*/ 	.string	"-arch sm_100 -m 64 "



//--------------------- .note.nv.cuinfo           --------------------------
	.section	.note.nv.cuinfo,"",@"SHT_NOTE"
	.sectionflags	@"SHF_NOTE_NV_CUINFO"
        /*0018*/ 	.short	0x0002
        /*001a*/ 	.short	0x0064
        /*001c*/ 	.short	0x0082
	.zero		2


//--------------------- .nv.info                  --------------------------
	.section	.nv.info,"",@"SHT_CUDA_INFO"
	.align	4


	//----- nvinfo : EIATTR_REGCOUNT
	.align		4
        /*0000*/ 	.byte	0x04, 0x2f
        /*0002*/ 	.short	(.L_2 - .L_1)
	.align		4
.L_1:
        /*0004*/ 	.word	index@(_Z32seleccionTorneos_and_cruzar_CUDAP9IndividuoS0_)
        /*0008*/ 	.word	0x000000ff


	//----- nvinfo : EIATTR_FRAME_SIZE
	.align		4
.L_2:
        /*000c*/ 	.byte	0x04, 0x11
        /*000e*/ 	.short	(.L_4 - .L_3)
	.align		4
.L_3:
        /*0010*/ 	.word	index@(_Z32seleccionTorneos_and_cruzar_CUDAP9IndividuoS0_)
        /*0014*/ 	.word	0x00001770


	//----- nvinfo : EIATTR_REGCOUNT
	.align		4
.L_4:
        /*0018*/ 	.byte	0x04, 0x2f
        /*001a*/ 	.short	(.L_6 - .L_5)
	.align		4
.L_5:
        /*001c*/ 	.word	index@(_Z20cruzarSeleccion_CUDAP9Individuo)
        /*0020*/ 	.word	0x00000028


	//----- nvinfo : EIATTR_FRAME_SIZE
	.align		4
.L_6:
        /*0024*/ 	.byte	0x04, 0x11
        /*0026*/ 	.short	(.L_8 - .L_7)
	.align		4
.L_7:
        /*0028*/ 	.word	index@($_Z20cruzarSeleccion_CUDAP9Individuo$__internal_accurate_pow)
        /*002c*/ 	.word	0x00000000


	//----- nvinfo : EIATTR_FRAME_SIZE
	.align		4
.L_8:
        /*0030*/ 	.byte	0x04, 0x11
        /*0032*/ 	.short	(.L_10 - .L_9)
	.align		4
.L_9:
        /*0034*/ 	.word	index@($__internal_0_$__cuda_sm20_div_rn_f64_full)
        /*0038*/ 	.word	0x00000000


	//----- nvinfo : EIATTR_FRAME_SIZE
	.align		4
.L_10:
        /*003c*/ 	.byte	0x04, 0x11
        /*003e*/ 	.short	(.L_12 - .L_11)
	.align		4
.L_11:
        /*0040*/ 	.word	index@(_Z20cruzarSeleccion_CUDAP9Individuo)
        /*0044*/ 	.word	0x00000000


	//----- nvinfo : EIATTR_MIN_STACK_SIZE
	.align		4
.L_12:
        /*0048*/ 	.byte	0x04, 0x12
        /*004a*/ 	.short	(.L_14 - .L_13)
	.align		4
.L_13:
        /*004c*/ 	.word	index@(_Z20cruzarSeleccion_CUDAP9Individuo)
        /*0050*/ 	.word	0x00000000


	//----- nvinfo : EIATTR_MIN_STACK_SIZE
	.align		4
.L_14:
        /*0054*/ 	.byte	0x04, 0x12
        /*0056*/ 	.short	(.L_16 - .L_15)
	.align		4
.L_15:
        /*0058*/ 	.word	index@(_Z32seleccionTorneos_and_cruzar_CUDAP9IndividuoS0_)
        /*005c*/ 	.word	0x00001770
.L_16:


//--------------------- .nv.compat                --------------------------
	.section	.nv.compat,"",@"SHT_CUDA_COMPAT_INFO"
	.align	4
        /*0000*/ 	.byte	0x02, 0x09, 0x00, 0x00, 0x02, 0x02, 0x01, 0x00, 0x02, 0x05, 0x05, 0x00, 0x03, 0x07, 0x01, 0x01
        /*0010*/ 	.byte	0x02, 0x03, 0x00, 0x00, 0x02, 0x06, 0x01, 0x00, 0x04, 0x0b, 0x08, 0x00, 0x01, 0x00, 0x00, 0x00
        /*0020*/ 	.byte	0x00, 0x00, 0x00, 0x00


//--------------------- .nv.info._Z20cruzarSeleccion_CUDAP9Individuo --------------------------
	.section	.nv.info._Z20cruzarSeleccion_CUDAP9Individuo,"",@"SHT_CUDA_INFO"
	.sectionflags	@""
	.align	4


	//----- nvinfo : EIATTR_CUDA_API_VERSION
	.align		4
        /*0000*/ 	.byte	0x04, 0x37
        /*0002*/ 	.short	(.L_18 - .L_17)
.L_17:
        /*0004*/ 	.word	0x00000082


	//----- nvinfo : EIATTR_KPARAM_INFO
	.align		4
.L_18:
        /*0008*/ 	.byte	0x04, 0x17
        /*000a*/ 	.short	(.L_20 - .L_19)
.L_19:
        /*000c*/ 	.word	0x00000000
        /*0010*/ 	.short	0x0000
        /*0012*/ 	.short	0x0000
        /*0014*/ 	.byte	0x00, 0xf5, 0x21, 0x00


	//----- nvinfo : EIATTR_SPARSE_MMA_MASK
	.align		4
.L_20:
        /*0018*/ 	.byte	0x03, 0x50
        /*001a*/ 	.short	0x0000


	//----- nvinfo : EIATTR_MAXREG_COUNT
	.align		4
        /*001c*/ 	.byte	0x03, 0x1b
        /*001e*/ 	.short	0x00ff


	//----- nvinfo : EIATTR_MERCURY_ISA_VERSION
	.align		4
        /*0020*/ 	.byte	0x03, 0x5f
        /*0022*/ 	.short	0x0101


	//----- nvinfo : EIATTR_VRC_CTA_INIT_COUNT
	.align		4
        /*0024*/ 	.byte	0x02, 0x4a
	.zero		1
	.zero		1


	//----- nvinfo : EIATTR_EXIT_INSTR_OFFSETS
	.align		4
        /*0028*/ 	.byte	0x04, 0x1c
        /*002a*/ 	.short	(.L_22 - .L_21)


	//   ....[0]....
.L_21:
        /*002c*/ 	.word	0x000001b0


	//   ....[1]....
        /*0030*/ 	.word	0x00004d50


	//----- nvinfo : EIATTR_CRS_STACK_SIZE
	.align		4
.L_22:
        /*0034*/ 	.byte	0x04, 0x1e
        /*0036*/ 	.short	(.L_24 - .L_23)
.L_23:
        /*0038*/ 	.word	0x00000000


	//----- nvinfo : EIATTR_CBANK_PARAM_SIZE
	.align		4
.L_24:
        /*003c*/ 	.byte	0x03, 0x19
        /*003e*/ 	.short	0x0008


	//----- nvinfo : EIATTR_PARAM_CBANK
	.align		4
        /*0040*/ 	.byte	0x04, 0x0a
        /*0042*/ 	.short	(.L_26 - .L_25)
	.align		4
.L_25:
        /*0044*/ 	.word	index@(.nv.constant0._Z20cruzarSeleccion_CUDAP9Individuo)
        /*0048*/ 	.short	0x0380
        /*004a*/ 	.short	0x0008


	//----- nvinfo : EIATTR_SW_WAR
	.align		4
.L_26:
        /*004c*/ 	.byte	0x04, 0x36
        /*004e*/ 	.short	(.L_28 - .L_27)
.L_27:
        /*0050*/ 	.word	0x00000008
.L_28:


//--------------------- .nv.info._Z32seleccionTorneos_and_cruzar_CUDAP9IndividuoS0_ --------------------------
	.section	.nv.info._Z32seleccionTorneos_and_cruzar_CUDAP9IndividuoS0_,"",@"SHT_CUDA_INFO"
	.sectionflags	@""
	.align	4


	//----- nvinfo : EIATTR_CUDA_API_VERSION
	.align		4
        /*0000*/ 	.byte	0x04, 0x37
        /*0002*/ 	.short	(.L_30 - .L_29)
.L_29:
        /*0004*/ 	.word	0x00000082


	//----- nvinfo : EIATTR_KPARAM_INFO
	.align		4
.L_30:
        /*0008*/ 	.byte	0x04, 0x17
        /*000a*/ 	.short	(.L_32 - .L_31)
.L_31:
        /*000c*/ 	.word	0x00000000
        /*0010*/ 	.short	0x0001
        /*0012*/ 	.short	0x0008
        /*0014*/ 	.byte	0x00, 0xf5, 0x21, 0x00


	//----- nvinfo : EIATTR_KPARAM_INFO
	.align		4
.L_32:
        /*0018*/ 	.byte	0x04, 0x17
        /*001a*/ 	.short	(.L_34 - .L_33)
.L_33:
        /*001c*/ 	.word	0x00000000
        /*0020*/ 	.short	0x0000
        /*0022*/ 	.short	0x0000
        /*0024*/ 	.byte	0x00, 0xf5, 0x21, 0x00


	//----- nvinfo : EIATTR_SPARSE_MMA_MASK
	.align		4
.L_34:
        /*0028*/ 	.byte	0x03, 0x50
        /*002a*/ 	.short	0x0000


	//----- nvinfo : EIATTR_MAXREG_COUNT
	.align		4
        /*002c*/ 	.byte	0x03, 0x1b
        /*002e*/ 	.short	0x00ff


	//----- nvinfo : EIATTR_ANNOTATIONS
	.align		4
        /*0030*/ 	.byte	0x04, 0x55
        /*0032*/ 	.short	(.L_36 - .L_35)


	//   ....[0]....
.L_35:
        /*0034*/ 	.word	0x00000001
        /*0038*/ 	.byte	0xd0, 0x00, 0x00, 0x00, 0x01, 0x00, 0x00, 0x00, 0x90, 0x07, 0x00, 0x00, 0x01, 0x00, 0x00, 0x00
        /* <DEDUP_REMOVED lines=1018> */
        /*3fe8*/ 	.byte	0x00, 0x03, 0x01, 0x00, 0x01, 0x00, 0x00, 0x00, 0x10, 0x03, 0x01, 0x00


	//----- nvinfo : EIATTR_MERCURY_ISA_VERSION
	.align		4
.L_36:
        /*3ff4*/ 	.byte	0x03, 0x5f
        /*3ff6*/ 	.short	0x0101


	//----- nvinfo : EIATTR_VRC_CTA_INIT_COUNT
	.align		4
        /*3ff8*/ 	.byte	0x02, 0x4a
	.zero		1
	.zero		1


	//----- nvinfo : EIATTR_EXIT_INSTR_OFFSETS
	.align		4
        /*3ffc*/ 	.byte	0x04, 0x1c
        /*3ffe*/ 	.short	(.L_38 - .L_37)


	//   ....[0]....
.L_37:
        /*4000*/ 	.word	0x00010b80


	//   ....[1]....
        /*4004*/ 	.word	0x00014c10


	//----- nvinfo : EIATTR_CRS_STACK_SIZE
	.align		4
.L_38:
        /*4008*/ 	.byte	0x04, 0x1e
        /*400a*/ 	.short	(.L_40 - .L_39)
.L_39:
        /*400c*/ 	.word	0x00000000


	//----- nvinfo : EIATTR_CBANK_PARAM_SIZE
	.align		4
.L_40:
        /*4010*/ 	.byte	0x03, 0x19
        /*4012*/ 	.short	0x0010


	//----- nvinfo : EIATTR_PARAM_CBANK
	.align		4
        /*4014*/ 	.byte	0x04, 0x0a
        /*4016*/ 	.short	(.L_42 - .L_41)
	.align		4
.L_41:
        /*4018*/ 	.word	index@(.nv.constant0._Z32seleccionTorneos_and_cruzar_CUDAP9IndividuoS0_)
        /*401c*/ 	.short	0x0380
        /*401e*/ 	.short	0x0010


	//----- nvinfo : EIATTR_SW_WAR
	.align		4
.L_42:
        /*4020*/ 	.byte	0x04, 0x36
        /*4022*/ 	.short	(.L_44 - .L_43)
.L_43:
        /*4024*/ 	.word	0x00000008
.L_44:


//--------------------- .nv.callgraph             --------------------------
	.section	.nv.callgraph,"",@"SHT_CUDA_CALLGRAPH"
	.align	4
	.sectionentsize	8
	.align		4
        /*0000*/ 	.word	0x00000000
	.align		4
        /*0004*/ 	.word	0xffffffff
	.align		4
        /*0008*/ 	.word	0x00000000
	.align		4
        /*000c*/ 	.word	0xfffffffe
	.align		4
        /*0010*/ 	.word	0x00000000
	.align		4
        /*0014*/ 	.word	0xfffffffd
	.align		4
        /*0018*/ 	.word	0x00000000
	.align		4
        /*001c*/ 	.word	0xfffffffc


//--------------------- .nv.constant4             --------------------------
	.section	.nv.constant4,"a",@progbits
	.align	8
	.align		8
.nv.constant4:
        /*0000*/ 	.dword	DPOBLACION


//--------------------- .text._Z20cruzarSeleccion_CUDAP9Individuo --------------------------
	.section	.text._Z20cruzarSeleccion_CUDAP9Individuo,"ax",@progbits
	.align	128
        .global         _Z20cruzarSeleccion_CUDAP9Individuo
        .type           _Z20cruzarSeleccion_CUDAP9Individuo,@function
        .size           _Z20cruzarSeleccion_CUDAP9Individuo,(.L_x_84 - _Z20cruzarSeleccion_CUDAP9Individuo)
        .other          _Z20cruzarSeleccion_CUDAP9Individuo,@"STO_CUDA_ENTRY STV_DEFAULT"
_Z20cruzarSeleccion_CUDAP9Individuo:
.text._Z20cruzarSeleccion_CUDAP9Individuo:
[----:B------:R-:W-:Y:S01]  /*0000*/  LDC R1, c[0x0][0x37c] ;  /* 0x0000df00ff017b82 */ /* 0x000fe20000000800 */
[----:B------:R-:W0:Y:S07]  /*0010*/  S2R R0, SR_TID.X ;  /* 0x0000000000007919 */ /* 0x000e2e0000002100 */
[----:B------:R-:W0:Y:S01]  /*0020*/  S2UR UR4, SR_CTAID.X ;  /* 0x00000000000479c3 */ /* 0x000e220000002500 */
[----:B------:R-:W-:-:S07]  /*0030*/  UMOV UR5, 0x3fd33333 ;  /* 0x3fd3333300057882 */ /* 0x000fce0000000000 */
[----:B------:R-:W0:Y:S02]  /*0040*/  LDC R5, c[0x0][0x360] ;  /* 0x0000d800ff057b82 */ /* 0x000e240000000800 */
[----:B0-----:R-:W-:Y:S01]  /*0050*/  IMAD R5, R5, UR4, R0 ;  /* 0x0000000405057c24 */ /* 0x001fe2000f8e0200 */
[----:B------:R-:W-:-:S03]  /*0060*/  UMOV UR4, 0x33333333 ;  /* 0x3333333300047882 */ /* 0x000fc60000000000 */
[----:B------:R-:W-:-:S04]  /*0070*/  IMAD.SHL.U32 R5, R5, 0x2, RZ ;  /* 0x0000000205057824 */ /* 0x000fc800078e00ff */
[----:B------:R-:W-:-:S06]  /*0080*/  IMAD.WIDE.U32 R2, R5, 0x41a7, RZ ;  /* 0x000041a705027825 */ /* 0x000fcc00078e00ff */
[----:B------:R-:W-:-:S04]  /*0090*/  IMAD.WIDE.U32 R6, R3, 0x10001, RZ ;  /* 0x0001000103067825 */ /* 0x000fc800078e00ff */
[----:B------:R-:W-:-:S04]  /*00a0*/  IMAD.WIDE.U32 R8, P0, R2, 0x8000, R6 ;  /* 0x0000800002087825 */ /* 0x000fc80007800006 */
[----:B------:R-:W-:-:S04]  /*00b0*/  IMAD.WIDE.U32 R6, R2, 0x10001, RZ ;  /* 0x0001000102067825 */ /* 0x000fc800078e00ff */
[----:B------:R-:W-:Y:S01]  /*00c0*/  IMAD.X R11, RZ, RZ, RZ, P0 ;  /* 0x000000ffff0b7224 */ /* 0x000fe200000e06ff */
[----:B------:R-:W-:Y:S01]  /*00d0*/  IADD3 RZ, P0, PT, R7, R8, RZ ;  /* 0x0000000807ff7210 */ /* 0x000fe20007f1e0ff */
[----:B------:R-:W-:-:S04]  /*00e0*/  IMAD.MOV.U32 R10, RZ, RZ, R9 ;  /* 0x000000ffff0a7224 */ /* 0x000fc800078e0009 */
[----:B------:R-:W-:-:S05]  /*00f0*/  IMAD.WIDE.U32.X R6, R3, 0x8000, R10, P0 ;  /* 0x0000800003067825 */ /* 0x000fca00000e040a */
[--C-:B------:R-:W-:Y:S02]  /*0100*/  SHF.R.U64 R9, R6, 0xe, R7.reuse ;  /* 0x0000000e06097819 */ /* 0x100fe40000001207 */
[----:B------:R-:W-:-:S03]  /*0110*/  SHF.R.U32.HI R0, RZ, 0xe, R7 ;  /* 0x0000000eff007819 */ /* 0x000fc60000011607 */
[----:B------:R-:W-:-:S04]  /*0120*/  IMAD.WIDE.U32 R6, R9, -0x7fffffff, R2 ;  /* 0x8000000109067825 */ /* 0x000fc800078e0002 */
[----:B------:R-:W-:Y:S02]  /*0130*/  IMAD R0, R0, -0x7fffffff, RZ ;  /* 0x8000000100007824 */ /* 0x000fe400078e02ff */
[----:B------:R-:W-:-:S03]  /*0140*/  IMAD.MOV.U32 R8, RZ, RZ, R6 ;  /* 0x000000ffff087224 */ /* 0x000fc600078e0006 */
[----:B------:R-:W-:-:S04]  /*0150*/  IADD3 R9, PT, PT, R7, -R9, R0 ;  /* 0x8000000907097210 */ /* 0x000fc80007ffe000 */
[----:B------:R-:W0:Y:S02]  /*0160*/  I2F.U64 R0, R8 ;  /* 0x0000000800007312 */ /* 0x000e240000301000 */
[----:B0-----:R-:W-:-:S06]  /*0170*/  FMUL R0, R0, 4.6566128730773925781e-10 ;  /* 0x3000000000007820 */ /* 0x001fcc0000400000 */
[----:B------:R-:W0:Y:S02]  /*0180*/  F2F.F64.F32 R2, R0 ;  /* 0x0000000000027310 */ /* 0x000e240000201800 */
[----:B0-----:R-:W-:-:S08]  /*0190*/  DMUL R2, R2, 4.6566128730773925781e-10 ;  /* 0x3e00000002027828 */ /* 0x001fd00000000000 */
[----:B------:R-:W-:-:S14]  /*01a0*/  DSETP.GEU.AND P0, PT, R2, UR4, PT ;  /* 0x0000000402007e2a */ /* 0x000fdc000bf0e000 */
[----:B------:R-:W-:Y:S05]  /*01b0*/  @P0 EXIT ;  /* 0x000000000000094d */ /* 0x000fea0003800000 */
[----:B------:R-:W-:Y:S01]  /*01c0*/  IMAD.WIDE.U32 R6, R6, 0x41a7, RZ ;  /* 0x000041a706067825 */ /* 0x000fe200078e00ff */
[----:B------:R-:W0:Y:S01]  /*01d0*/  LDC.64 R16, c[0x0][0x380] ;  /* 0x0000e000ff107b82 */ /* 0x000e220000000a00 */
[----:B------:R-:W1:Y:S01]  /*01e0*/  LDCU.64 UR8, c[0x0][0x358] ;  /* 0x00006b00ff0877ac */ /* 0x000e620008000a00 */
[----:B------:R-:W-:Y:S01]  /*01f0*/  BSSY.RECONVERGENT B0, `(.L_x_0) ;  /* 0x0000048000007945 */ /* 0x000fe20003800200 */
[----:B------:R-:W-:-:S04]  /*0200*/  IMAD R9, R9, 0x41a7, RZ ;  /* 0x000041a709097824 */ /* 0x000fc800078e02ff */
[----:B------:R-:W-:-:S04]  /*0210*/  IMAD.IADD R7, R7, 0x1, R9 ;  /* 0x0000000107077824 */ /* 0x000fc800078e0209 */
[----:B------:R-:W-:-:S04]  /*0220*/  IMAD.WIDE.U32 R2, R7, 0x5, RZ ;  /* 0x0000000507027825 */ /* 0x000fc800078e00ff */
[----:B------:R-:W-:-:S04]  /*0230*/  IMAD.WIDE.U32 R8, P0, R6, 0x2, R2 ;  /* 0x0000000206087825 */ /* 0x000fc80007800002 */
[----:B------:R-:W-:Y:S01]  /*0240*/  IMAD.WIDE.U32 R2, R6, 0x5, RZ ;  /* 0x0000000506027825 */ /* 0x000fe200078e00ff */
[----:B------:R-:W-:-:S03]  /*0250*/  IADD3.X R11, PT, PT, RZ, RZ, RZ, P0, !PT ;  /* 0x000000ffff0b7210 */ /* 0x000fc600007fe4ff */
[----:B------:R-:W-:Y:S01]  /*0260*/  IMAD.MOV.U32 R10, RZ, RZ, R9 ;  /* 0x000000ffff0a7224 */ /* 0x000fe200078e0009 */
[----:B------:R-:W-:Y:S01]  /*0270*/  IADD3 RZ, P0, PT, R3, R8, RZ ;  /* 0x0000000803ff7210 */ /* 0x000fe20007f1e0ff */
[----:B0-----:R-:W-:-:S04]  /*0280*/  IMAD.WIDE.U32 R16, R5, 0x408, R16 ;  /* 0x0000040805107825 */ /* 0x001fc800078e0010 */
[----:B------:R-:W-:-:S03]  /*0290*/  IMAD.WIDE.U32.X R2, R7, 0x2, R10, P0 ;  /* 0x0000000207027825 */ /* 0x000fc600000e040a */
[----:B------:R-:W-:-:S05]  /*02a0*/  IADD3 R9, P0, PT, R6, -R2, RZ ;  /* 0x8000000206097210 */ /* 0x000fca0007f1e0ff */
[----:B------:R-:W-:-:S05]  /*02b0*/  IMAD.X R0, R7, 0x1, ~R3, P0 ;  /* 0x0000000107007824 */ /* 0x000fca00000e0e03 */
[--C-:B------:R-:W-:Y:S02]  /*02c0*/  SHF.R.U64 R9, R9, 0x1, R0.reuse ;  /* 0x0000000109097819 */ /* 0x100fe40000001200 */
[----:B------:R-:W-:Y:S02]  /*02d0*/  SHF.R.U32.HI R11, RZ, 0x1, R0 ;  /* 0x00000001ff0b7819 */ /* 0x000fe40000011600 */
[----:B------:R-:W-:-:S05]  /*02e0*/  IADD3 R9, P0, PT, R9, R2, RZ ;  /* 0x0000000209097210 */ /* 0x000fca0007f1e0ff */
[----:B------:R-:W-:-:S05]  /*02f0*/  IMAD.X R0, R11, 0x1, R3, P0 ;  /* 0x000000010b007824 */ /* 0x000fca00000e0603 */
        /* <DEDUP_REMOVED lines=9> */
[----:B0-----:R-:W-:-:S08]  /*0390*/  DMUL R6, R6, 256 ;  /* 0x4070000006067828 */ /* 0x001fd00000000000 */
[----:B------:R-:W-:-:S10]  /*03a0*/  DMUL R6, R6, 4.6566128730773925781e-10 ;  /* 0x3e00000006067828 */ /* 0x000fd40000000000 */
[----:B------:R-:W0:Y:S02]  /*03b0*/  F2I.F64.TRUNC R6, R6 ;  /* 0x0000000600067311 */ /* 0x000e24000030d100 */
[----:B0-----:R-:W-:-:S13]  /*03c0*/  ISETP.GT.AND P0, PT, R6, 0xff, PT ;  /* 0x000000ff0600780c */ /* 0x001fda0003f04270 */
[----:B-1----:R-:W-:Y:S05]  /*03d0*/  @P0 BRA `(.L_x_1) ;  /* 0x0000000000a40947 */ /* 0x002fea0003800000 */
[----:B------:R-:W-:Y:S01]  /*03e0*/  IMAD.MOV R0, RZ, RZ, -R6 ;  /* 0x000000ffff007224 */ /* 0x000fe200078e0a06 */
[----:B------:R-:W-:Y:S01]  /*03f0*/  IADD3 R2, PT, PT, R6, -0xfd, RZ ;  /* 0xffffff0306027810 */ /* 0x000fe20007ffe0ff */
[----:B------:R-:W-:Y:S01]  /*0400*/  BSSY.RECONVERGENT B1, `(.L_x_2) ;  /* 0x0000011000017945 */ /* 0x000fe20003800200 */
[----:B------:R-:W-:Y:S02]  /*0410*/  IMAD.WIDE.U32 R4, R5, 0x4, R16 ;  /* 0x0000000405047825 */ /* 0x000fe400078e0010 */
[----:B------:R-:W-:Y:S02]  /*0420*/  LOP3.LUT P0, R0, R0, 0x3, RZ, 0xc0, !PT ;  /* 0x0000000300007812 */ /* 0x000fe4000780c0ff */
[----:B------:R-:W-:Y:S01]  /*0430*/  ISETP.GE.U32.AND P1, PT, R2, 0x3, PT ;  /* 0x000000030200780c */ /* 0x000fe20003f26070 */
[----:B------:R-:W-:-:S10]  /*0440*/  IMAD.MOV.U32 R9, RZ, RZ, R6 ;  /* 0x000000ffff097224 */ /* 0x000fd400078e0006 */
[----:B------:R-:W-:Y:S05]  /*0450*/  @!P0 BRA `(.L_x_3) ;  /* 0x00000000002c8947 */ /* 0x000fea0003800000 */
[----:B------:R-:W-:Y:S02]  /*0460*/  IMAD.MOV R0, RZ, RZ, -R0 ;  /* 0x000000ffff007224 */ /* 0x000fe400078e0a00 */
[----:B------:R-:W-:-:S07]  /*0470*/  IMAD.MOV.U32 R9, RZ, RZ, R6 ;  /* 0x000000ffff097224 */ /* 0x000fce00078e0006 */
.L_x_4:
[----:B0-----:R-:W-:-:S05]  /*0480*/  IMAD.WIDE R6, R9, 0x4, R16 ;  /* 0x0000000409067825 */ /* 0x001fca00078e0210 */
[----:B------:R-:W2:Y:S04]  /*0490*/  LDG.E R13, desc[UR8][R6.64+0x408] ;  /* 0x00040808060d7981 */ /* 0x000ea8000c1e1900 */
[----:B------:R-:W3:Y:S01]  /*04a0*/  LDG.E R11, desc[UR8][R6.64] ;  /* 0x00000008060b7981 */ /* 0x000ee2000c1e1900 */
[----:B------:R-:W-:Y:S02]  /*04b0*/  VIADD R0, R0, 0x1 ;  /* 0x0000000100007836 */ /* 0x000fe40000000000 */
[----:B------:R-:W-:-:S03]  /*04c0*/  VIADD R9, R9, 0x1 ;  /* 0x0000000109097836 */ /* 0x000fc60000000000 */
[----:B------:R-:W-:Y:S01]  /*04d0*/  ISETP.NE.AND P0, PT, R0, RZ, PT ;  /* 0x000000ff0000720c */ /* 0x000fe20003f05270 */
[----:B--2---:R0:W-:Y:S04]  /*04e0*/  STG.E desc[UR8][R6.64], R13 ;  /* 0x0000000d06007986 */ /* 0x0041e8000c101908 */
[----:B---3--:R0:W-:Y:S08]  /*04f0*/  STG.E desc[UR8][R4.64+0x408], R11 ;  /* 0x0004080b04007986 */ /* 0x0081f0000c101908 */
[----:B------:R-:W-:Y:S05]  /*0500*/  @P0 BRA `(.L_x_4) ;  /* 0xfffffffc00dc0947 */ /* 0x000fea000383ffff */
.L_x_3:
[----:B------:R-:W-:Y:S05]  /*0510*/  BSYNC.RECONVERGENT B1 ;  /* 0x0000000000017941 */ /* 0x000fea0003800200 */
.L_x_2:
[----:B------:R-:W-:Y:S05]  /*0520*/  @!P1 BRA `(.L_x_1) ;  /* 0x0000000000509947 */ /* 0x000fea0003800000 */
.L_x_5:
[----:B01----:R-:W-:-:S05]  /*0530*/  IMAD.WIDE R6, R9, 0x4, R16 ;  /* 0x0000000409067825 */ /* 0x003fca00078e0210 */
[----:B------:R-:W2:Y:S04]  /*0540*/  LDG.E R13, desc[UR8][R6.64+0x408] ;  /* 0x00040808060d7981 */ /* 0x000ea8000c1e1900 */
[----:B------:R-:W3:Y:S04]  /*0550*/  LDG.E R11, desc[UR8][R6.64] ;  /* 0x00000008060b7981 */ /* 0x000ee8000c1e1900 */
[----:B--2---:R0:W-:Y:S04]  /*0560*/  STG.E desc[UR8][R6.64], R13 ;  /* 0x0000000d06007986 */ /* 0x0041e8000c101908 */
[----:B---3--:R1:W-:Y:S04]  /*0570*/  STG.E desc[UR8][R4.64+0x408], R11 ;  /* 0x0004080b04007986 */ /* 0x0083e8000c101908 */
        /* <DEDUP_REMOVED lines=9> */
[----:B0-----:R-:W3:Y:S01]  /*0610*/  LDG.E R13, desc[UR8][R6.64+0xc] ;  /* 0x00000c08060d7981 */ /* 0x001ee2000c1e1900 */
[----:B------:R-:W-:-:S04]  /*0620*/  IADD3 R9, PT, PT, R9, 0x4, RZ ;  /* 0x0000000409097810 */ /* 0x000fc80007ffe0ff */
[----:B------:R-:W-:Y:S01]  /*0630*/  ISETP.NE.AND P0, PT, R9, 0x100, PT ;  /* 0x000001000900780c */ /* 0x000fe20003f05270 */
[----:B--2---:R1:W-:Y:S04]  /*0640*/  STG.E desc[UR8][R6.64+0xc], R25 ;  /* 0x00000c1906007986 */ /* 0x0043e8000c101908 */
[----:B---3--:R1:W-:Y:S08]  /*0650*/  STG.E desc[UR8][R4.64+0x408], R13 ;  /* 0x0004080d04007986 */ /* 0x0083f0000c101908 */
[----:B------:R-:W-:Y:S05]  /*0660*/  @P0 BRA `(.L_x_5) ;  /* 0xfffffffc00b00947 */ /* 0x000fea000383ffff */
.L_x_1:
[----:B------:R-:W-:Y:S05]  /*0670*/  BSYNC.RECONVERGENT B0 ;  /* 0x0000000000007941 */ /* 0x000fea0003800200 */
.L_x_0:
[----:B------:R-:W2:Y:S02]  /*0680*/  LDCU.64 UR6, c[0x0][0x380] ;  /* 0x00007000ff0677ac */ /* 0x000ea40008000a00 */
[----:B--2---:R-:W-:-:S04]  /*0690*/  UIADD3 UR4, UP0, UPT, UR6, 0x10, URZ ;  /* 0x0000001006047890 */ /* 0x004fc8000ff1e0ff */
[----:B------:R-:W-:Y:S02]  /*06a0*/  UIADD3.X UR5, UPT, UPT, URZ, UR7, URZ, UP0, !UPT ;  /* 0x00000007ff057290 */ /* 0x000fe400087fe4ff */
[----:B------:R-:W-:Y:S01]  /*06b0*/  IMAD.U32 R0, RZ, RZ, UR4 ;  /* 0x00000004ff007e24 */ /* 0x000fe2000f8e00ff */
[----:B------:R-:W-:-:S03]  /*06c0*/  UMOV UR4, URZ ;  /* 0x000000ff00047c82 */ /* 0x000fc60008000000 */
[----:B01----:R-:W-:-:S07]  /*06d0*/  IMAD.U32 R5, RZ, RZ, UR5 ;  /* 0x00000005ff057e24 */ /* 0x003fce000f8e00ff */
.L_x_6:
[----:B-1----:R-:W-:Y:S01]  /*06e0*/  IMAD R7, R3, 0x41a7, RZ ;  /* 0x000041a703077824 */ /* 0x002fe200078e02ff */
[----:B------:R-:W-:Y:S01]  /*06f0*/  UMOV UR10, 0xd2f1a9fc ;  /* 0xd2f1a9fc000a7882 */ /* 0x000fe20000000000 */
[----:B------:R-:W-:Y:S01]  /*0700*/  IMAD.WIDE.U32 R2, R18, 0x41a7, RZ ;  /* 0x000041a712027825 */ /* 0x000fe200078e00ff */
[----:B------:R-:W-:Y:S01]  /*0710*/  UMOV UR11, 0x3f50624d ;  /* 0x3f50624d000b7882 */ /* 0x000fe20000000000 */
[----:B------:R-:W-:Y:S02]  /*0720*/  UIADD3 UR4, UPT, UPT, UR4, 0x8, URZ ;  /* 0x0000000804047890 */ /* 0x000fe4000fffe0ff */
[----:B------:R-:W-:Y:S02]  /*0730*/  IMAD.IADD R3, R3, 0x1, R7 ;  /* 0x0000000103037824 */ /* 0x000fe400078e0207 */
[----:B------:R-:W-:Y:S02]  /*0740*/  UISETP.NE.AND UP0, UPT, UR4, 0x100, UPT ;  /* 0x000001000400788c */ /* 0x000fe4000bf05270 */
[----:B------:R-:W-:-:S04]  /*0750*/  IMAD.WIDE.U32 R6, R3, 0x5, RZ ;  /* 0x0000000503067825 */ /* 0x000fc800078e00ff */
[----:B------:R-:W-:-:S04]  /*0760*/  IMAD.WIDE.U32 R8, P0, R2, 0x2, R6 ;  /* 0x0000000202087825 */ /* 0x000fc80007800006 */
[----:B------:R-:W-:-:S04]  /*0770*/  IMAD.WIDE.U32 R6, R2, 0x5, RZ ;  /* 0x0000000502067825 */ /* 0x000fc800078e00ff */
[----:B------:R-:W-:Y:S01]  /*0780*/  IMAD.X R11, RZ, RZ, RZ, P0 ;  /* 0x000000ffff0b7224 */ /* 0x000fe200000e06ff */
[----:B------:R-:W-:Y:S01]  /*0790*/  IADD3 RZ, P0, PT, R7, R8, RZ ;  /* 0x0000000807ff7210 */ /* 0x000fe20007f1e0ff */
[----:B------:R-:W-:-:S04]  /*07a0*/  IMAD.MOV.U32 R10, RZ, RZ, R9 ;  /* 0x000000ffff0a7224 */ /* 0x000fc800078e0009 */
[----:B------:R-:W-:-:S03]  /*07b0*/  IMAD.WIDE.U32.X R6, R3, 0x2, R10, P0 ;  /* 0x0000000203067825 */ /* 0x000fc600000e040a */
[----:B------:R-:W-:-:S04]  /*07c0*/  IADD3 R9, P0, PT, R2, -R6, RZ ;  /* 0x8000000602097210 */ /* 0x000fc80007f1e0ff */
[----:B------:R-:W-:-:S04]  /*07d0*/  IADD3.X R4, PT, PT, R3, ~R7, RZ, P0, !PT ;  /* 0x8000000703047210 */ /* 0x000fc800007fe4ff */
        /* <DEDUP_REMOVED lines=8> */
[----:B------:R-:W-:-:S03]  /*0860*/  IMAD.WIDE.U32 R2, R8, 0x41a7, RZ ;  /* 0x000041a708027825 */ /* 0x000fc600078e00ff */
[----:B------:R-:W-:-:S04]  /*0870*/  IADD3 R9, PT, PT, R9, -R7, R4 ;  /* 0x8000000709097210 */ /* 0x000fc80007ffe004 */
[----:B------:R-:W0:Y:S01]  /*0880*/  I2F.U64 R8, R8 ;  /* 0x0000000800087312 */ /* 0x000e220000301000 */
[----:B------:R-:W-:-:S04]  /*0890*/  IMAD R7, R9, 0x41a7, RZ ;  /* 0x000041a709077824 */ /* 0x000fc800078e02ff */
[----:B------:R-:W-:-:S04]  /*08a0*/  IMAD.IADD R3, R3, 0x1, R7 ;  /* 0x0000000103037824 */ /* 0x000fc800078e0207 */
[----:B------:R-:W-:-:S04]  /*08b0*/  IMAD.WIDE.U32 R6, R3, 0x8001, RZ ;  /* 0x0000800103067825 */ /* 0x000fc800078e00ff */
[----:B------:R-:W-:-:S04]  /*08c0*/  IMAD.WIDE.U32 R10, P0, R2, 0x4000, R6 ;  /* 0x00004000020a7825 */ /* 0x000fc80007800006 */
[----:B0-----:R-:W-:Y:S01]  /*08d0*/  FMUL R8, R8, 4.6566128730773925781e-10 ;  /* 0x3000000008087820 */ /* 0x001fe20000400000 */
[----:B------:R-:W-:-:S05]  /*08e0*/  IMAD.WIDE.U32 R6, R2, 0x8001, RZ ;  /* 0x0000800102067825 */ /* 0x000fca00078e00ff */
[----:B------:R-:W0:Y:S01]  /*08f0*/  F2F.F64.F32 R8, R8 ;  /* 0x0000000800087310 */ /* 0x000e220000201800 */
[----:B------:R-:W-:Y:S01]  /*0900*/  IMAD.X R13, RZ, RZ, RZ, P0 ;  /* 0x000000ffff0d7224 */ /* 0x000fe200000e06ff */
[----:B------:R-:W-:Y:S01]  /*0910*/  IADD3 RZ, P0, PT, R7, R10, RZ ;  /* 0x0000000a07ff7210 */ /* 0x000fe20007f1e0ff */
[----:B------:R-:W-:-:S04]  /*0920*/  IMAD.MOV.U32 R12, RZ, RZ, R11 ;  /* 0x000000ffff0c7224 */ /* 0x000fc800078e000b */
[----:B------:R-:W-:-:S05]  /*0930*/  IMAD.WIDE.U32.X R6, R3, 0x4000, R12, P0 ;  /* 0x0000400003067825 */ /* 0x000fca00000e040c */
[--C-:B------:R-:W-:Y:S02]  /*0940*/  SHF.R.U64 R11, R6, 0xd, R7.reuse ;  /* 0x0000000d060b7819 */ /* 0x100fe40000001207 */
[----:B------:R-:W-:Y:S01]  /*0950*/  SHF.R.U32.HI R6, RZ, 0xd, R7 ;  /* 0x0000000dff067819 */ /* 0x000fe20000011607 */
[----:B0-----:R-:W-:Y:S02]  /*0960*/  DMUL R8, R8, 4.6566128730773925781e-10 ;  /* 0x3e00000008087828 */ /* 0x001fe40000000000 */
[----:B------:R-:W-:-:S04]  /*0970*/  IMAD.WIDE.U32 R2, R11, -0x7fffffff, R2 ;  /* 0x800000010b027825 */ /* 0x000fc800078e0002 */
[----:B------:R-:W-:Y:S02]  /*0980*/  IMAD R6, R6, -0x7fffffff, RZ ;  /* 0x8000000106067824 */ /* 0x000fe400078e02ff */
[----:B------:R-:W-:Y:S01]  /*0990*/  DSETP.GEU.AND P4, PT, R8, UR10, PT ;  /* 0x0000000a08007e2a */ /* 0x000fe2000bf8e000 */
[----:B------:R-:W-:Y:S02]  /*09a0*/  IMAD.MOV.U32 R9, RZ, RZ, R5 ;  /* 0x000000ffff097224 */ /* 0x000fe400078e0005 */
[----:B------:R-:W-:Y:S01]  /*09b0*/  IADD3 R3, PT, PT, R3, -R11, R6 ;  /* 0x8000000b03037210 */ /* 0x000fe20007ffe006 */
[----:B------:R-:W-:Y:S01]  /*09c0*/  IMAD.WIDE.U32 R6, R2, 0x41a7, RZ ;  /* 0x000041a702067825 */ /* 0x000fe200078e00ff */
[----:B------:R-:W-:Y:S02]  /*09d0*/  MOV R8, R0 ;  /* 0x0000000000087202 */ /* 0x000fe40000000f00 */
[----:B------:R-:W0:Y:S01]  /*09e0*/  I2F.U64 R2, R2 ;  /* 0x0000000200027312 */ /* 0x000e220000301000 */
[----:B------:R-:W-:-:S04]  /*09f0*/  IMAD R11, R3, 0x41a7, RZ ;  /* 0x000041a7030b7824 */ /* 0x000fc800078e02ff */
[----:B------:R-:W-:-:S04]  /*0a00*/  IMAD.IADD R7, R7, 0x1, R11 ;  /* 0x0000000107077824 */ /* 0x000fc800078e020b */
[----:B------:R-:W-:-:S04]  /*0a10*/  IMAD.WIDE.U32 R10, R7, 0x8001, RZ ;  /* 0x00008001070a7825 */ /* 0x000fc800078e00ff */
[----:B------:R-:W-:-:S04]  /*0a20*/  IMAD.WIDE.U32 R12, P0, R6, 0x4000, R10 ;  /* 0x00004000060c7825 */ /* 0x000fc8000780000a */
[----:B0-----:R-:W-:Y:S01]  /*0a30*/  FMUL R2, R2, 4.6566128730773925781e-10 ;  /* 0x3000000002027820 */ /* 0x001fe20000400000 */
[----:B------:R-:W-:Y:S01]  /*0a40*/  IMAD.WIDE.U32 R10, R6, 0x8001, RZ ;  /* 0x00008001060a7825 */ /* 0x000fe200078e00ff */
[----:B------:R-:W-:-:S03]  /*0a50*/  IADD3.X R15, PT, PT, RZ, RZ, RZ, P0, !PT ;  /* 0x000000ffff0f7210 */ /* 0x000fc600007fe4ff */
[----:B------:R-:W-:Y:S01]  /*0a60*/  IMAD.MOV.U32 R14, RZ, RZ, R13 ;  /* 0x000000ffff0e7224 */ /* 0x000fe200078e000d */
[----:B------:R-:W-:-:S05]  /*0a70*/  IADD3 RZ, P0, PT, R11, R12, RZ ;  /* 0x0000000c0bff7210 */ /* 0x000fca0007f1e0ff */
[----:B------:R-:W-:-:S05]  /*0a80*/  IMAD.WIDE.U32.X R10, R7, 0x4000, R14, P0 ;  /* 0x00004000070a7825 */ /* 0x000fca00000e040e */
[--C-:B------:R-:W-:Y:S02]  /*0a90*/  SHF.R.U64 R13, R10, 0xd, R11.reuse ;  /* 0x0000000d0a0d7819 */ /* 0x100fe4000000120b */
[----:B------:R-:W-:-:S03]  /*0aa0*/  SHF.R.U32.HI R10, RZ, 0xd, R11 ;  /* 0x0000000dff0a7819 */ /* 0x000fc6000001160b */
[----:B------:R-:W-:-:S04]  /*0ab0*/  IMAD.WIDE.U32 R6, R13, -0x7fffffff, R6 ;  /* 0x800000010d067825 */ /* 0x000fc800078e0006 */
[----:B------:R-:W-:-:S05]  /*0ac0*/  IMAD R10, R10, -0x7fffffff, RZ ;  /* 0x800000010a0a7824 */ /* 0x000fca00078e02ff */
[----:B------:R-:W-:Y:S01]  /*0ad0*/  IADD3 R7, PT, PT, R7, -R13, R10 ;  /* 0x8000000d07077210 */ /* 0x000fe20007ffe00a */
[----:B------:R-:W-:-:S03]  /*0ae0*/  IMAD.WIDE.U32 R10, R6, 0x41a7, RZ ;  /* 0x000041a7060a7825 */ /* 0x000fc600078e00ff */
[----:B------:R-:W-:Y:S01]  /*0af0*/  I2F.U64 R6, R6 ;  /* 0x0000000600067312 */ /* 0x000fe20000301000 */
[----:B------:R-:W-:-:S04]  /*0b00*/  IMAD R13, R7, 0x41a7, RZ ;  /* 0x000041a7070d7824 */ /* 0x000fc800078e02ff */
[----:B------:R-:W-:-:S04]  /*0b10*/  IMAD.IADD R11, R11, 0x1, R13 ;  /* 0x000000010b0b7824 */ /* 0x000fc800078e020d */
        /* <DEDUP_REMOVED lines=46> */
[----:B------:R-:W-:Y:S01]  /*0e00*/  IMAD.WIDE.U32 R24, R10, 0x41a7, RZ ;  /* 0x000041a70a187825 */ /* 0x000fe200078e00ff */
[----:B------:R-:W-:Y:S02]  /*0e10*/  DSETP.GEU.AND P3, PT, R12, UR10, PT ;  /* 0x0000000a0c007e2a */ /* 0x000fe4000bf6e000 */
[----:B------:R-:W-:Y:S01]  /*0e20*/  IADD3 R11, PT, PT, R11, -R19, R14 ;  /* 0x800000130b0b7210 */ /* 0x000fe20007ffe00e */
[----:B------:R-:W-:-:S03]  /*0e30*/  IMAD.WIDE.U32 R18, R24, 0x8001, RZ ;  /* 0x0000800118127825 */ /* 0x000fc600078e00ff */
[----:B------:R0:W1:Y:S01]  /*0e40*/  I2F.U64 R4, R10 ;  /* 0x0000000a00047312 */ /* 0x0000620000301000 */
[----:B------:R-:W-:-:S04]  /*0e50*/  IMAD R15, R11, 0x41a7, RZ ;  /* 0x000041a70b0f7824 */ /* 0x000fc800078e02ff */
[----:B------:R-:W-:Y:S02]  /*0e60*/  IMAD.IADD R25, R25, 0x1, R15 ;  /* 0x0000000119197824 */ /* 0x000fe400078e020f */
[----:B0-----:R-:W-:Y:S02]  /*0e70*/  FMUL R10, R6, 4.6566128730773925781e-10 ;  /* 0x30000000060a7820 */ /* 0x001fe40000400000 */
[----:B------:R-:W-:-:S04]  /*0e80*/  IMAD.WIDE.U32 R14, R25, 0x8001, RZ ;  /* 0x00008001190e7825 */ /* 0x000fc800078e00ff */
[----:B-1----:R-:W-:Y:S01]  /*0e90*/  FMUL R4, R4, 4.6566128730773925781e-10 ;  /* 0x3000000004047820 */ /* 0x002fe20000400000 */
[----:B------:R-:W0:Y:S01]  /*0ea0*/  F2F.F64.F32 R10, R10 ;  /* 0x0000000a000a7310 */ /* 0x000e220000201800 */
[----:B------:R-:W-:-:S04]  /*0eb0*/  IMAD.WIDE.U32 R14, P0, R24, 0x4000, R14 ;  /* 0x00004000180e7825 */ /* 0x000fc8000780000e */
[----:B------:R-:W-:Y:S01]  /*0ec0*/  IMAD.MOV.U32 R20, RZ, RZ, R15 ;  /* 0x000000ffff147224 */ /* 0x000fe200078e000f */
[----:B------:R-:W-:Y:S02]  /*0ed0*/  IADD3.X R21, PT, PT, RZ, RZ, RZ, P0, !PT ;  /* 0x000000ffff157210 */ /* 0x000fe400007fe4ff */
[----:B------:R-:W-:-:S05]  /*0ee0*/  IADD3 RZ, P0, PT, R19, R14, RZ ;  /* 0x0000000e13ff7210 */ /* 0x000fca0007f1e0ff */
[----:B------:R-:W-:Y:S01]  /*0ef0*/  IMAD.WIDE.U32.X R20, R25, 0x4000, R20, P0 ;  /* 0x0000400019147825 */ /* 0x000fe200000e0414 */
[----:B0-----:R-:W-:-:S04]  /*0f00*/  DMUL R10, R10, 4.6566128730773925781e-10 ;  /* 0x3e0000000a0a7828 */ /* 0x001fc80000000000 */
[--C-:B------:R-:W-:Y:S02]  /*0f10*/  SHF.R.U64 R19, R20, 0xd, R21.reuse ;  /* 0x0000000d14137819 */ /* 0x100fe40000001215 */
[----:B------:R-:W-:-:S03]  /*0f20*/  SHF.R.U32.HI R20, RZ, 0xd, R21 ;  /* 0x0000000dff147819 */ /* 0x000fc60000011615 */
[----:B------:R-:W-:Y:S01]  /*0f30*/  IMAD.WIDE.U32 R14, R19, -0x7fffffff, R24 ;  /* 0x80000001130e7825 */ /* 0x000fe200078e0018 */
[----:B------:R-:W-:Y:S01]  /*0f40*/  DSETP.GEU.AND P1, PT, R10, UR10, PT ;  /* 0x0000000a0a007e2a */ /* 0x000fe2000bf2e000 */
[----:B------:R-:W-:Y:S02]  /*0f50*/  SEL R11, RZ, 0x1, P4 ;  /* 0x00000001ff0b7807 */ /* 0x000fe40002000000 */
[----:B------:R-:W-:-:S03]  /*0f60*/  IMAD R20, R20, -0x7fffffff, RZ ;  /* 0x8000000114147824 */ /* 0x000fc600078e02ff */
[----:B------:R-:W-:Y:S01]  /*0f70*/  SEL R5, RZ, 0x1, P1 ;  /* 0x00000001ff057807 */ /* 0x000fe20000800000 */
[----:B------:R-:W-:Y:S01]  /*0f80*/  STG.E desc[UR8][R8.64+-0x10], R11 ;  /* 0xfffff00b08007986 */ /* 0x000fe2000c101908 */
[----:B------:R-:W-:Y:S01]  /*0f90*/  IADD3 R15, PT, PT, R15, -R19, R20 ;  /* 0x800000130f0f7210 */ /* 0x000fe20007ffe014 */
[----:B------:R-:W-:Y:S02]  /*0fa0*/  IMAD.WIDE.U32 R18, R14, 0x41a7, RZ ;  /* 0x000041a70e127825 */ /* 0x000fe400078e00ff */
[----:B------:R0:W-:Y:S01]  /*0fb0*/  STG.E desc[UR8][R8.64+-0x8], R5 ;  /* 0xfffff80508007986 */ /* 0x0001e2000c101908 */
[----:B------:R-:W1:Y:S01]  /*0fc0*/  I2F.U64 R7, R14 ;  /* 0x0000000e00077312 */ /* 0x000e620000301000 */
[----:B------:R-:W-:Y:S02]  /*0fd0*/  IMAD R21, R15, 0x41a7, RZ ;  /* 0x000041a70f157824 */ /* 0x000fe400078e02ff */
[----:B------:R-:W-:-:S04]  /*0fe0*/  IMAD.WIDE.U32 R24, R18, 0x8001, RZ ;  /* 0x0000800112187825 */ /* 0x000fc800078e00ff */
[----:B------:R-:W-:-:S04]  /*0ff0*/  IMAD.IADD R19, R19, 0x1, R21 ;  /* 0x0000000113137824 */ /* 0x000fc800078e0215 */
[----:B------:R-:W-:-:S04]  /*1000*/  IMAD.WIDE.U32 R20, R19, 0x8001, RZ ;  /* 0x0000800113147825 */ /* 0x000fc800078e00ff */
[----:B-1----:R-:W-:Y:S01]  /*1010*/  FMUL R7, R7, 4.6566128730773925781e-10 ;  /* 0x3000000007077820 */ /* 0x002fe20000400000 */
[----:B------:R-:W-:-:S04]  /*1020*/  IMAD.WIDE.U32 R20, P0, R18, 0x4000, R20 ;  /* 0x0000400012147825 */ /* 0x000fc80007800014 */
[----:B------:R-:W-:Y:S01]  /*1030*/  IMAD.X R27, RZ, RZ, RZ, P0 ;  /* 0x000000ffff1b7224 */ /* 0x000fe200000e06ff */
[----:B------:R-:W-:Y:S01]  /*1040*/  IADD3 RZ, P0, PT, R25, R20, RZ ;  /* 0x0000001419ff7210 */ /* 0x000fe20007f1e0ff */
[----:B------:R-:W-:Y:S01]  /*1050*/  IMAD.MOV.U32 R26, RZ, RZ, R21 ;  /* 0x000000ffff1a7224 */ /* 0x000fe200078e0015 */
[----:B------:R-:W1:Y:S03]  /*1060*/  F2F.F64.F32 R6, R7 ;  /* 0x0000000700067310 */ /* 0x000e660000201800 */
[----:B------:R-:W-:-:S04]  /*1070*/  IMAD.WIDE.U32.X R20, R19, 0x4000, R26, P0 ;  /* 0x0000400013147825 */ /* 0x000fc800000e041a */
[----:B------:R-:W-:Y:S01]  /*1080*/  FMUL R26, R22, 4.6566128730773925781e-10 ;  /* 0x30000000161a7820 */ /* 0x000fe20000400000 */
[----:B------:R-:W-:-:S03]  /*1090*/  SHF.R.U64 R3, R20, 0xd, R21 ;  /* 0x0000000d14037819 */ /* 0x000fc60000001215 */
[----:B------:R-:W2:Y:S01]  /*10a0*/  F2F.F64.F32 R14, R26 ;  /* 0x0000001a000e7310 */ /* 0x000ea20000201800 */
[----:B------:R-:W-:Y:S01]  /*10b0*/  SHF.R.U32.HI R20, RZ, 0xd, R21 ;  /* 0x0000000dff147819 */ /* 0x000fe20000011615 */
[----:B------:R-:W-:Y:S01]  /*10c0*/  IMAD.WIDE.U32 R18, R3, -0x7fffffff, R18 ;  /* 0x8000000103127825 */ /* 0x000fe200078e0012 */
[----:B-1----:R-:W-:-:S03]  /*10d0*/  DMUL R6, R6, 4.6566128730773925781e-10 ;  /* 0x3e00000006067828 */ /* 0x002fc60000000000 */
[----:B------:R-:W-:Y:S02]  /*10e0*/  IMAD R20, R20, -0x7fffffff, RZ ;  /* 0x8000000114147824 */ /* 0x000fe400078e02ff */
[----:B------:R-:W1:Y:S03]  /*10f0*/  F2F.F64.F32 R22, R4 ;  /* 0x0000000400167310 */ /* 0x000e660000201800 */
[----:B------:R-:W-:Y:S01]  /*1100*/  IADD3 R3, PT, PT, R19, -R3, R20 ;  /* 0x8000000313037210 */ /* 0x000fe20007ffe014 */
[----:B--2---:R-:W-:-:S04]  /*1110*/  DMUL R14, R14, 4.6566128730773925781e-10 ;  /* 0x3e0000000e0e7828 */ /* 0x004fc80000000000 */
[----:B------:R-:W2:Y:S01]  /*1120*/  F2F.F64.F32 R20, R2 ;  /* 0x0000000200147310 */ /* 0x000ea20000201800 */
[----:B------:R-:W-:-:S03]  /*1130*/  IMAD.MOV.U32 R19, RZ, RZ, R3 ;  /* 0x000000ffff137224 */ /* 0x000fc600078e0003 */
[----:B------:R-:W-:-:S04]  /*1140*/  DSETP.GEU.AND P2, PT, R14, UR10, PT ;  /* 0x0000000a0e007e2a */ /* 0x000fc8000bf4e000 */
[----:B------:R-:W3:Y:S01]  /*1150*/  I2F.U64 R19, R18 ;  /* 0x0000001200137312 */ /* 0x000ee20000301000 */
[----:B-1----:R-:W-:Y:S01]  /*1160*/  DMUL R22, R22, 4.6566128730773925781e-10 ;  /* 0x3e00000016167828 */ /* 0x002fe20000000000 */
[----:B------:R-:W-:Y:S01]  /*1170*/  SEL R15, RZ, 0x1, P3 ;  /* 0x00000001ff0f7807 */ /* 0x000fe20001800000 */
[----:B--2---:R-:W-:-:S04]  /*1180*/  DMUL R20, R20, 4.6566128730773925781e-10 ;  /* 0x3e00000014147828 */ /* 0x004fc80000000000 */
[----:B------:R1:W-:Y:S02]  /*1190*/  STG.E desc[UR8][R8.64], R15 ;  /* 0x0000000f08007986 */ /* 0x0003e4000c101908 */
[----:B------:R-:W-:Y:S01]  /*11a0*/  DSETP.GEU.AND P4, PT, R22, UR10, PT ;  /* 0x0000000a16007e2a */ /* 0x000fe2000bf8e000 */
[----:B---3--:R-:W-:Y:S01]  /*11b0*/  FMUL R19, R19, 4.6566128730773925781e-10 ;  /* 0x3000000013137820 */ /* 0x008fe20000400000 */
[----:B------:R-:W-:-:S03]  /*11c0*/  DSETP.GEU.AND P0, PT, R20, UR10, PT ;  /* 0x0000000a14007e2a */ /* 0x000fc6000bf0e000 */
[----:B------:R2:W3:Y:S03]  /*11d0*/  F2F.F64.F32 R24, R19 ;  /* 0x0000001300187310 */ /* 0x0004e60000201800 */
[----:B------:R-:W-:Y:S01]  /*11e0*/  SEL R13, RZ, 0x1, P0 ;  /* 0x00000001ff0d7807 */ /* 0x000fe20000000000 */
[----:B------:R-:W-:Y:S01]  /*11f0*/  DSETP.GEU.AND P0, PT, R6, UR10, PT ;  /* 0x0000000a06007e2a */ /* 0x000fe2000bf0e000 */
[----:B------:R-:W-:Y:S02]  /*1200*/  SEL R7, RZ, 0x1, P2 ;  /* 0x00000001ff077807 */ /* 0x000fe40001000000 */
[----:B--2---:R-:W-:Y:S01]  /*1210*/  SEL R19, RZ, 0x1, P4 ;  /* 0x00000001ff137807 */ /* 0x004fe20002000000 */
[----:B------:R1:W-:Y:S02]  /*1220*/  STG.E desc[UR8][R8.64+-0xc], R13 ;  /* 0xfffff40d08007986 */ /* 0x0003e4000c101908 */
[----:B------:R-:W-:-:S02]  /*1230*/  SEL R21, RZ, 0x1, P0 ;  /* 0x00000001ff157807 */ /* 0x000fc40000000000 */
[----:B------:R-:W-:Y:S01]  /*1240*/  IADD3 R0, P0, PT, R8, 0x20, RZ ;  /* 0x0000002008007810 */ /* 0x000fe20007f1e0ff */
[----:B------:R1:W-:Y:S01]  /*1250*/  STG.E desc[UR8][R8.64+-0x4], R7 ;  /* 0xfffffc0708007986 */ /* 0x0003e2000c101908 */
[----:B---3--:R-:W-:-:S03]  /*1260*/  DMUL R24, R24, 4.6566128730773925781e-10 ;  /* 0x3e00000018187828 */ /* 0x008fc60000000000 */
[----:B------:R1:W-:Y:S01]  /*1270*/  STG.E desc[UR8][R8.64+0x4], R19 ;  /* 0x0000041308007986 */ /* 0x0003e2000c101908 */
[----:B0-----:R-:W-:-:S03]  /*1280*/  IMAD.X R5, RZ, RZ, R9, P0 ;  /* 0x000000ffff057224 */ /* 0x001fc600000e0609 */
[----:B------:R1:W-:Y:S01]  /*1290*/  STG.E desc[UR8][R8.64+0x8], R21 ;  /* 0x0000081508007986 */ /* 0x0003e2000c101908 */
[----:B------:R-:W-:-:S06]  /*12a0*/  DSETP.GEU.AND P1, PT, R24, UR10, PT ;  /* 0x0000000a18007e2a */ /* 0x000fcc000bf2e000 */
[----:B------:R-:W-:-:S05]  /*12b0*/  SEL R23, RZ, 0x1, P1 ;  /* 0x00000001ff177807 */ /* 0x000fca0000800000 */
[----:B------:R1:W-:Y:S01]  /*12c0*/  STG.E desc[UR8][R8.64+0xc], R23 ;  /* 0x00000c1708007986 */ /* 0x0003e2000c101908 */
[----:B------:R-:W-:Y:S05]  /*12d0*/  BRA.U UP0, `(.L_x_6) ;  /* 0xfffffff500007547 */ /* 0x000fea000b83ffff */
[----:B------:R-:W-:-:S04]  /*12e0*/  UIADD3 UR4, UP0, UPT, UR6, 0x424, URZ ;  /* 0x0000042406047890 */ /* 0x000fc8000ff1e0ff */
[----:B------:R-:W-:Y:S02]  /*12f0*/  UIADD3.X UR5, UPT, UPT, URZ, UR7, URZ, UP0, !UPT ;  /* 0x00000007ff057290 */ /* 0x000fe400087fe4ff */
[----:B------:R-:W-:Y:S01]  /*1300*/  IMAD.U32 R0, RZ, RZ, UR4 ;  /* 0x00000004ff007e24 */ /* 0x000fe2000f8e00ff */
[----:B------:R-:W-:-:S03]  /*1310*/  UMOV UR4, URZ ;  /* 0x000000ff00047c82 */ /* 0x000fc60008000000 */
[----:B------:R-:W-:-:S07]  /*1320*/  IMAD.U32 R5, RZ, RZ, UR5 ;  /* 0x00000005ff057e24 */ /* 0x000fce000f8e00ff */
.L_x_7:
[----:B-1-3--:R-:W-:Y:S01]  /*1330*/  IMAD R7, R3, 0x41a7, RZ ;  /* 0x000041a703077824 */ /* 0x00afe200078e02ff */
[----:B------:R-:W-:Y:S01]  /*1340*/  UIADD3 UR4, UPT, UPT, UR4, 0x8, URZ ;  /* 0x0000000804047890 */ /* 0x000fe2000fffe0ff */
[----:B------:R-:W-:-:S03]  /*1350*/  IMAD.WIDE.U32 R2, R18, 0x41a7, RZ ;  /* 0x000041a712027825 */ /* 0x000fc600078e00ff */
[----:B------:R-:W-:Y:S01]  /*1360*/  UISETP.NE.AND UP0, UPT, UR4, 0x100, UPT ;  /* 0x000001000400788c */ /* 0x000fe2000bf05270 */
[----:B------:R-:W-:-:S04]  /*1370*/  IMAD.IADD R3, R3, 0x1, R7 ;  /* 0x0000000103037824 */ /* 0x000fc800078e0207 */
[----:B------:R-:W-:-:S04]  /*1380*/  IMAD.WIDE.U32 R6, R3, 0x5, RZ ;  /* 0x0000000503067825 */ /* 0x000fc800078e00ff */
[----:B------:R-:W-:-:S04]  /*1390*/  IMAD.WIDE.U32 R8, P0, R2, 0x2, R6 ;  /* 0x0000000202087825 */ /* 0x000fc80007800006 */
[----:B------:R-:W-:Y:S01]  /*13a0*/  IMAD.WIDE.U32 R6, R2, 0x5, RZ ;  /* 0x0000000502067825 */ /* 0x000fe200078e00ff */
[----:B------:R-:W-:-:S03]  /*13b0*/  IADD3.X R11, PT, PT, RZ, RZ, RZ, P0, !PT ;  /* 0x000000ffff0b7210 */ /* 0x000fc600007fe4ff */
[----:B------:R-:W-:Y:S01]  /*13c0*/  IMAD.MOV.U32 R10, RZ, RZ, R9 ;  /* 0x000000ffff0a7224 */ /* 0x000fe200078e0009 */
[----:B------:R-:W-:-:S05]  /*13d0*/  IADD3 RZ, P0, PT, R7, R8, RZ ;  /* 0x0000000807ff7210 */ /* 0x000fca0007f1e0ff */
        /* <DEDUP_REMOVED lines=19> */
[----:B------:R-:W-:Y:S01]  /*1510*/  IMAD.WIDE.U32 R6, R2, 0x8001, RZ ;  /* 0x0000800102067825 */ /* 0x000fe200078e00ff */
[----:B------:R-:W-:-:S04]  /*1520*/  MOV R12, R11 ;  /* 0x0000000b000c7202 */ /* 0x000fc80000000f00 */
[----:B------:R-:W0:Y:S01]  /*1530*/  F2F.F64.F32 R8, R8 ;  /* 0x0000000800087310 */ /* 0x000e220000201800 */
[----:B------:R-:W-:Y:S01]  /*1540*/  IMAD.X R13, RZ, RZ, RZ, P0 ;  /* 0x000000ffff0d7224 */ /* 0x000fe200000e06ff */
[----:B------:R-:W-:-:S05]  /*1550*/  IADD3 RZ, P0, PT, R7, R10, RZ ;  /* 0x0000000a07ff7210 */ /* 0x000fca0007f1e0ff */
[----:B------:R-:W-:-:S05]  /*1560*/  IMAD.WIDE.U32.X R12, R3, 0x4000, R12, P0 ;  /* 0x00004000030c7825 */ /* 0x000fca00000e040c */
[--C-:B------:R-:W-:Y:S02]  /*1570*/  SHF.R.U64 R7, R12, 0xd, R13.reuse ;  /* 0x0000000d0c077819 */ /* 0x100fe4000000120d */
[----:B------:R-:W-:Y:S01]  /*1580*/  SHF.R.U32.HI R12, RZ, 0xd, R13 ;  /* 0x0000000dff0c7819 */ /* 0x000fe2000001160d */
[----:B0-----:R-:W-:Y:S02]  /*1590*/  DMUL R8, R8, 4.6566128730773925781e-10 ;  /* 0x3e00000008087828 */ /* 0x001fe40000000000 */
[----:B------:R-:W-:-:S04]  /*15a0*/  IMAD.WIDE.U32 R2, R7, -0x7fffffff, R2 ;  /* 0x8000000107027825 */ /* 0x000fc800078e0002 */
[----:B------:R-:W-:Y:S02]  /*15b0*/  IMAD R12, R12, -0x7fffffff, RZ ;  /* 0x800000010c0c7824 */ /* 0x000fe400078e02ff */
[----:B------:R-:W-:-:S03]  /*15c0*/  DSETP.GEU.AND P4, PT, R8, UR10, PT ;  /* 0x0000000a08007e2a */ /* 0x000fc6000bf8e000 */
        /* <DEDUP_REMOVED lines=25> */
[----:B------:R-:W-:-:S03]  /*1760*/  MOV R18, R15 ;  /* 0x0000000f00127202 */ /* 0x000fc60000000f00 */
[----:B------:R-:W-:Y:S01]  /*1770*/  IMAD.X R19, RZ, RZ, RZ, P0 ;  /* 0x000000ffff137224 */ /* 0x000fe200000e06ff */
[----:B------:R-:W-:-:S05]  /*1780*/  IADD3 RZ, P0, PT, R13, R14, RZ ;  /* 0x0000000e0dff7210 */ /* 0x000fca0007f1e0ff */
[----:B------:R-:W-:-:S05]  /*1790*/  IMAD.WIDE.U32.X R18, R11, 0x4000, R18, P0 ;  /* 0x000040000b127825 */ /* 0x000fca00000e0412 */
[--C-:B------:R-:W-:Y:S02]  /*17a0*/  SHF.R.U64 R13, R18, 0xd, R19.reuse ;  /* 0x0000000d120d7819 */ /* 0x100fe40000001213 */
[----:B------:R-:W-:-:S03]  /*17b0*/  SHF.R.U32.HI R18, RZ, 0xd, R19 ;  /* 0x0000000dff127819 */ /* 0x000fc60000011613 */
[----:B------:R-:W-:-:S04]  /*17c0*/  IMAD.WIDE.U32 R22, R13, -0x7fffffff, R10 ;  /* 0x800000010d167825 */ /* 0x000fc800078e000a */
[----:B------:R-:W-:Y:S02]  /*17d0*/  IMAD R18, R18, -0x7fffffff, RZ ;  /* 0x8000000112127824 */ /* 0x000fe400078e02ff */
[----:B------:R-:W-:-:S03]  /*17e0*/  IMAD.WIDE.U32 R10, R22, 0x41a7, RZ ;  /* 0x000041a7160a7825 */ /* 0x000fc600078e00ff */
[----:B------:R-:W-:-:S04]  /*17f0*/  IADD3 R23, PT, PT, R23, -R13, R18 ;  /* 0x8000000d17177210 */ /* 0x000fc80007ffe012 */
        /* <DEDUP_REMOVED lines=45> */
[----:B------:R-:W-:Y:S01]  /*1ad0*/  IMAD.X R21, RZ, RZ, RZ, P0 ;  /* 0x000000ffff157224 */ /* 0x000fe200000e06ff */
[----:B------:R-:W-:Y:S01]  /*1ae0*/  IADD3 RZ, P0, PT, R19, R14, RZ ;  /* 0x0000000e13ff7210 */ /* 0x000fe20007f1e0ff */
[----:B------:R-:W-:-:S04]  /*1af0*/  IMAD.MOV.U32 R20, RZ, RZ, R15 ;  /* 0x000000ffff147224 */ /* 0x000fc800078e000f */
[----:B------:R-:W-:Y:S01]  /*1b00*/  IMAD.WIDE.U32.X R20, R25, 0x4000, R20, P0 ;  /* 0x0000400019147825 */ /* 0x000fe200000e0414 */
[----:B0-----:R-:W-:-:S04]  /*1b10*/  DMUL R10, R10, 4.6566128730773925781e-10 ;  /* 0x3e0000000a0a7828 */ /* 0x001fc80000000000 */
[--C-:B------:R-:W-:Y:S02]  /*1b20*/  SHF.R.U64 R19, R20, 0xd, R21.reuse ;  /* 0x0000000d14137819 */ /* 0x100fe40000001215 */
[----:B------:R-:W-:-:S03]  /*1b30*/  SHF.R.U32.HI R20, RZ, 0xd, R21 ;  /* 0x0000000dff147819 */ /* 0x000fc60000011615 */
[----:B------:R-:W-:Y:S01]  /*1b40*/  IMAD.WIDE.U32 R14, R19, -0x7fffffff, R24 ;  /* 0x80000001130e7825 */ /* 0x000fe200078e0018 */
[----:B------:R-:W-:-:S03]  /*1b50*/  DSETP.GEU.AND P1, PT, R10, UR10, PT ;  /* 0x0000000a0a007e2a */ /* 0x000fc6000bf2e000 */
[----:B------:R-:W-:Y:S01]  /*1b60*/  IMAD R20, R20, -0x7fffffff, RZ ;  /* 0x8000000114147824 */ /* 0x000fe200078e02ff */
[----:B------:R-:W-:-:S04]  /*1b70*/  SEL R11, RZ, 0x1, P4 ;  /* 0x00000001ff0b7807 */ /* 0x000fc80002000000 */
[----:B------:R-:W-:Y:S01]  /*1b80*/  IADD3 R15, PT, PT, R15, -R19, R20 ;  /* 0x800000130f0f7210 */ /* 0x000fe20007ffe014 */
[----:B------:R-:W-:-:S03]  /*1b90*/  IMAD.WIDE.U32 R18, R14, 0x41a7, RZ ;  /* 0x000041a70e127825 */ /* 0x000fc600078e00ff */
[----:B------:R-:W0:Y:S01]  /*1ba0*/  I2F.U64 R7, R14 ;  /* 0x0000000e00077312 */ /* 0x000e220000301000 */
[----:B------:R-:W-:Y:S02]  /*1bb0*/  IMAD R21, R15, 0x41a7, RZ ;  /* 0x000041a70f157824 */ /* 0x000fe400078e02ff */
[----:B------:R-:W-:-:S04]  /*1bc0*/  IMAD.WIDE.U32 R24, R18, 0x8001, RZ ;  /* 0x0000800112187825 */ /* 0x000fc800078e00ff */
[----:B------:R-:W-:-:S04]  /*1bd0*/  IMAD.IADD R19, R19, 0x1, R21 ;  /* 0x0000000113137824 */ /* 0x000fc800078e0215 */
[----:B------:R-:W-:-:S04]  /*1be0*/  IMAD.WIDE.U32 R20, R19, 0x8001, RZ ;  /* 0x0000800113147825 */ /* 0x000fc800078e00ff */
[----:B0-----:R-:W-:Y:S01]  /*1bf0*/  FMUL R7, R7, 4.6566128730773925781e-10 ;  /* 0x3000000007077820 */ /* 0x001fe20000400000 */
[----:B------:R-:W-:-:S04]  /*1c00*/  IMAD.WIDE.U32 R20, P0, R18, 0x4000, R20 ;  /* 0x0000400012147825 */ /* 0x000fc80007800014 */
[----:B------:R-:W-:Y:S01]  /*1c10*/  IMAD.X R27, RZ, RZ, RZ, P0 ;  /* 0x000000ffff1b7224 */ /* 0x000fe200000e06ff */
[----:B------:R-:W-:Y:S01]  /*1c20*/  IADD3 RZ, P0, PT, R25, R20, RZ ;  /* 0x0000001419ff7210 */ /* 0x000fe20007f1e0ff */
[----:B------:R-:W0:Y:S01]  /*1c30*/  F2F.F64.F32 R6, R7 ;  /* 0x0000000700067310 */ /* 0x000e220000201800 */
[----:B------:R-:W-:-:S05]  /*1c40*/  MOV R26, R21 ;  /* 0x00000015001a7202 */ /* 0x000fca0000000f00 */
[----:B------:R-:W-:Y:S02]  /*1c50*/  IMAD.WIDE.U32.X R26, R19, 0x4000, R26, P0 ;  /* 0x00004000131a7825 */ /* 0x000fe400000e041a */
[----:B------:R-:W1:Y:S03]  /*1c60*/  F2F.F64.F32 R20, R2 ;  /* 0x0000000200147310 */ /* 0x000e660000201800 */
[--C-:B------:R-:W-:Y:S02]  /*1c70*/  SHF.R.U64 R3, R26, 0xd, R27.reuse ;  /* 0x0000000d1a037819 */ /* 0x100fe4000000121b */
[----:B------:R-:W-:Y:S01]  /*1c80*/  SHF.R.U32.HI R26, RZ, 0xd, R27 ;  /* 0x0000000dff1a7819 */ /* 0x000fe2000001161b */
[----:B0-----:R-:W-:Y:S02]  /*1c90*/  DMUL R8, R6, 4.6566128730773925781e-10 ;  /* 0x3e00000006087828 */ /* 0x001fe40000000000 */
[----:B------:R-:W-:-:S04]  /*1ca0*/  IMAD.WIDE.U32 R18, R3, -0x7fffffff, R18 ;  /* 0x8000000103127825 */ /* 0x000fc800078e0012 */
[----:B------:R-:W-:Y:S02]  /*1cb0*/  IMAD R26, R26, -0x7fffffff, RZ ;  /* 0x800000011a1a7824 */ /* 0x000fe400078e02ff */
[----:B------:R-:W-:Y:S01]  /*1cc0*/  IMAD.MOV.U32 R7, RZ, RZ, R5 ;  /* 0x000000ffff077224 */ /* 0x000fe200078e0005 */
[----:B-1----:R-:W-:Y:S01]  /*1cd0*/  DMUL R20, R20, 4.6566128730773925781e-10 ;  /* 0x3e00000014147828 */ /* 0x002fe20000000000 */
[----:B------:R-:W-:Y:S01]  /*1ce0*/  SEL R5, RZ, 0x1, P1 ;  /* 0x00000001ff057807 */ /* 0x000fe20000800000 */
[----:B------:R-:W-:Y:S01]  /*1cf0*/  IMAD.MOV.U32 R6, RZ, RZ, R0 ;  /* 0x000000ffff067224 */ /* 0x000fe200078e0000 */
[----:B------:R-:W-:Y:S01]  /*1d00*/  IADD3 R3, PT, PT, R19, -R3, R26 ;  /* 0x8000000313037210 */ /* 0x000fe20007ffe01a */
[----:B------:R-:W-:Y:S02]  /*1d10*/  FMUL R26, R22, 4.6566128730773925781e-10 ;  /* 0x30000000161a7820 */ /* 0x000fe40000400000 */
[----:B------:R-:W0:Y:S01]  /*1d20*/  F2F.F64.F32 R22, R4 ;  /* 0x0000000400167310 */ /* 0x000e220000201800 */
[----:B------:R-:W-:Y:S01]  /*1d30*/  STG.E desc[UR8][R6.64+-0x1c], R11 ;  /* 0xffffe40b06007986 */ /* 0x000fe2000c101908 */
[----:B------:R-:W-:Y:S01]  /*1d40*/  IMAD.MOV.U32 R19, RZ, RZ, R3 ;  /* 0x000000ffff137224 */ /* 0x000fe200078e0003 */
[----:B------:R-:W-:-:S02]  /*1d50*/  DSETP.GEU.AND P0, PT, R20, UR10, PT ;  /* 0x0000000a14007e2a */ /* 0x000fc4000bf0e000 */
[----:B------:R1:W-:Y:S03]  /*1d60*/  STG.E desc[UR8][R6.64+-0x14], R5 ;  /* 0xffffec0506007986 */ /* 0x0003e6000c101908 */
[----:B------:R-:W2:Y:S01]  /*1d70*/  I2F.U64 R19, R18 ;  /* 0x0000001200137312 */ /* 0x000ea20000301000 */
[----:B------:R-:W-:Y:S01]  /*1d80*/  SEL R13, RZ, 0x1, P0 ;  /* 0x00000001ff0d7807 */ /* 0x000fe20000000000 */
[----:B------:R-:W-:-:S04]  /*1d90*/  DSETP.GEU.AND P0, PT, R8, UR10, PT ;  /* 0x0000000a08007e2a */ /* 0x000fc8000bf0e000 */
[----:B------:R3:W-:Y:S01]  /*1da0*/  STG.E desc[UR8][R6.64+-0x18], R13 ;  /* 0xffffe80d06007986 */ /* 0x0007e2000c101908 */
[----:B0-----:R-:W-:Y:S01]  /*1db0*/  DMUL R22, R22, 4.6566128730773925781e-10 ;  /* 0x3e00000016167828 */ /* 0x001fe20000000000 */
[----:B------:R-:W0:Y:S01]  /*1dc0*/  F2F.F64.F32 R14, R26 ;  /* 0x0000001a000e7310 */ /* 0x000e220000201800 */
[----:B------:R-:W-:Y:S02]  /*1dd0*/  SEL R21, RZ, 0x1, P0 ;  /* 0x00000001ff157807 */ /* 0x000fe40000000000 */
[----:B------:R-:W-:-:S03]  /*1de0*/  IADD3 R0, P0, PT, R6, 0x20, RZ ;  /* 0x0000002006007810 */ /* 0x000fc60007f1e0ff */
[----:B------:R3:W-:Y:S01]  /*1df0*/  STG.E desc[UR8][R6.64+-0x4], R21 ;  /* 0xfffffc1506007986 */ /* 0x0007e2000c101908 */
[----:B--2---:R-:W-:Y:S01]  /*1e00*/  FMUL R19, R19, 4.6566128730773925781e-10 ;  /* 0x3000000013137820 */ /* 0x004fe20000400000 */
[----:B------:R-:W-:Y:S01]  /*1e10*/  DSETP.GEU.AND P4, PT, R22, UR10, PT ;  /* 0x0000000a16007e2a */ /* 0x000fe2000bf8e000 */
[----:B-1----:R-:W-:Y:S02]  /*1e20*/  IMAD.X R5, RZ, RZ, R7, P0 ;  /* 0x000000ffff057224 */ /* 0x002fe400000e0607 */
[----:B------:R1:W2:Y:S01]  /*1e30*/  F2F.F64.F32 R24, R19 ;  /* 0x0000001300187310 */ /* 0x0002a20000201800 */
[----:B0-----:R-:W-:Y:S02]  /*1e40*/  DMUL R14, R14, 4.6566128730773925781e-10 ;  /* 0x3e0000000e0e7828 */ /* 0x001fe40000000000 */
[----:B-1----:R-:W-:-:S06]  /*1e50*/  SEL R19, RZ, 0x1, P4 ;  /* 0x00000001ff137807 */ /* 0x002fcc0002000000 */
[----:B------:R-:W-:Y:S01]  /*1e60*/  DSETP.GEU.AND P2, PT, R14, UR10, PT ;  /* 0x0000000a0e007e2a */ /* 0x000fe2000bf4e000 */
[----:B------:R3:W-:Y:S01]  /*1e70*/  STG.E desc[UR8][R6.64+-0x8], R19 ;  /* 0xfffff81306007986 */ /* 0x0007e2000c101908 */
[----:B------:R-:W-:Y:S01]  /*1e80*/  SEL R15, RZ, 0x1, P3 ;  /* 0x00000001ff0f7807 */ /* 0x000fe20001800000 */
[----:B--2---:R-:W-:-:S03]  /*1e90*/  DMUL R24, R24, 4.6566128730773925781e-10 ;  /* 0x3e00000018187828 */ /* 0x004fc60000000000 */
[----:B------:R-:W-:Y:S01]  /*1ea0*/  SEL R9, RZ, 0x1, P2 ;  /* 0x00000001ff097807 */ /* 0x000fe20001000000 */
[----:B------:R3:W-:Y:S04]  /*1eb0*/  STG.E desc[UR8][R6.64+-0xc], R15 ;  /* 0xfffff40f06007986 */ /* 0x0007e8000c101908 */
[----:B------:R-:W-:Y:S01]  /*1ec0*/  DSETP.GEU.AND P1, PT, R24, UR10, PT ;  /* 0x0000000a18007e2a */ /* 0x000fe2000bf2e000 */
[----:B------:R3:W-:Y:S05]  /*1ed0*/  STG.E desc[UR8][R6.64+-0x10], R9 ;  /* 0xfffff00906007986 */ /* 0x0007ea000c101908 */
[----:B------:R-:W-:-:S05]  /*1ee0*/  SEL R23, RZ, 0x1, P1 ;  /* 0x00000001ff177807 */ /* 0x000fca0000800000 */
[----:B------:R3:W-:Y:S01]  /*1ef0*/  STG.E desc[UR8][R6.64], R23 ;  /* 0x0000001706007986 */ /* 0x0007e2000c101908 */
[----:B------:R-:W-:Y:S05]  /*1f00*/  BRA.U UP0, `(.L_x_7) ;  /* 0xfffffff500087547 */ /* 0x000fea000b83ffff */
[----:B------:R-:W-:Y:S01]  /*1f10*/  IMAD.MOV.U32 R0, RZ, RZ, RZ ;  /* 0x000000ffff007224 */ /* 0x000fe200078e00ff */
[----:B------:R-:W-:-:S07]  /*1f20*/  CS2R R10, SRZ ;  /* 0x00000000000a7805 */ /* 0x000fce000001ff00 */
.L_x_16:
[----:B---3--:R-:W-:-:S05]  /*1f30*/  IMAD.WIDE.U32 R14, R0, 0x4, R16 ;  /* 0x00000004000e7825 */ /* 0x008fca00078e0010 */
[----:B------:R-:W2:Y:S01]  /*1f40*/  LDG.E R8, desc[UR8][R14.64] ;  /* 0x000000080e087981 */ /* 0x000ea2000c1e1900 */
[----:B------:R-:W-:Y:S01]  /*1f50*/  IADD3 R7, PT, PT, -R0, 0x7f, RZ ;  /* 0x0000007f00077810 */ /* 0x000fe20007ffe1ff */
[----:B------:R-:W-:Y:S01]  /*1f60*/  BSSY.RECONVERGENT B0, `(.L_x_8) ;  /* 0x0000008000007945 */ /* 0x000fe20003800200 */
[----:B------:R-:W-:Y:S01]  /*1f70*/  IMAD.MOV.U32 R6, RZ, RZ, RZ ;  /* 0x000000ffff067224 */ /* 0x000fe200078e00ff */
[----:B------:R-:W-:Y:S01]  /*1f80*/  MOV R5, 0x1fe0 ;  /* 0x00001fe000057802 */ /* 0x000fe20000000f00 */
[----:B------:R-:W0:Y:S02]  /*1f90*/  I2F.F64.U32 R2, R7 ;  /* 0x0000000700027312 */ /* 0x000e240000201800 */
[----:B0-----:R-:W-:Y:S01]  /*1fa0*/  MOV R4, R2 ;  /* 0x0000000200047202 */ /* 0x001fe20000000f00 */
[----:B------:R-:W-:-:S05]  /*1fb0*/  IMAD.MOV.U32 R2, RZ, RZ, 0x40000000 ;  /* 0x40000000ff027424 */ /* 0x000fca00078e00ff */
[----:B--2---:R-:W0:Y:S02]  /*1fc0*/  I2F.F64 R8, R8 ;  /* 0x0000000800087312 */ /* 0x004e240000201c00 */
[----:B0-----:R-:W-:Y:S05]  /*1fd0*/  CALL.REL.NOINC `($_Z20cruzarSeleccion_CUDAP9Individuo$__internal_accurate_pow) ;  /* 0x0000003000d07944 */ /* 0x001fea0003c00000 */
[----:B------:R-:W-:Y:S05]  /*1fe0*/  BSYNC.RECONVERGENT B0 ;  /* 0x0000000000007941 */ /* 0x000fea0003800200 */
.L_x_8:
[----:B------:R-:W2:Y:S01]  /*1ff0*/  LDG.E R12, desc[UR8][R14.64+0x4] ;  /* 0x000004080e0c7981 */ /* 0x000ea2000c1e1900 */
[----:B------:R-:W-:Y:S01]  /*2000*/  IADD3 R7, PT, PT, -R0, 0x7e, RZ ;  /* 0x0000007e00077810 */ /* 0x000fe20007ffe1ff */
[----:B------:R-:W-:Y:S01]  /*2010*/  BSSY.RECONVERGENT B0, `(.L_x_9) ;  /* 0x000000c000007945 */ /* 0x000fe20003800200 */
[-C--:B------:R-:W-:Y:S01]  /*2020*/  LOP3.LUT R3, R3, R2.reuse, RZ, 0x3c, !PT ;  /* 0x0000000203037212 */ /* 0x080fe200078e3cff */
[----:B------:R-:W-:Y:S01]  /*2030*/  IMAD.MOV.U32 R6, RZ, RZ, RZ ;  /* 0x000000ffff067224 */ /* 0x000fe200078e00ff */
[----:B------:R-:W0:Y:S02]  /*2040*/  I2F.F64.U32 R4, R7 ;  /* 0x0000000700047312 */ /* 0x000e240000201800 */
[----:B------:R-:W-:-:S04]  /*2050*/  LOP3.LUT R2, R3, R2, RZ, 0x3c, !PT ;  /* 0x0000000203027212 */ /* 0x000fc800078e3cff */
[----:B------:R-:W-:-:S06]  /*2060*/  LOP3.LUT R3, R3, R2, RZ, 0x3c, !PT ;  /* 0x0000000203037212 */ /* 0x000fcc00078e3cff */
[----:B------:R-:W-:Y:S01]  /*2070*/  DFMA R8, R8, R2, R10 ;  /* 0x000000020808722b */ /* 0x000fe2000000000a */
[----:B------:R-:W-:Y:S02]  /*2080*/  IMAD.MOV.U32 R2, RZ, RZ, 0x40000000 ;  /* 0x40000000ff027424 */ /* 0x000fe400078e00ff */
[----:B0-----:R-:W-:Y:S01]  /*2090*/  IMAD.MOV.U32 R3, RZ, RZ, R5 ;  /* 0x000000ffff037224 */ /* 0x001fe200078e0005 */
[----:B------:R-:W-:Y:S01]  /*20a0*/  MOV R5, 0x20d0 ;  /* 0x000020d000057802 */ /* 0x000fe20000000f00 */
[----:B--2---:R-:W0:Y:S06]  /*20b0*/  I2F.F64 R12, R12 ;  /* 0x0000000c000c7312 */ /* 0x004e2c0000201c00 */
[----:B0-----:R-:W-:Y:S05]  /*20c0*/  CALL.REL.NOINC `($_Z20cruzarSeleccion_CUDAP9Individuo$__internal_accurate_pow) ;  /* 0x0000003000947944 */ /* 0x001fea0003c00000 */
[----:B------:R-:W-:Y:S05]  /*20d0*/  BSYNC.RECONVERGENT B0 ;  /* 0x0000000000007941 */ /* 0x000fea0003800200 */
.L_x_9:
        /* <DEDUP_REMOVED lines=9> */
[----:B------:R-:W-:Y:S01]  /*2170*/  IMAD.MOV.U32 R2, RZ, RZ, 0x40000000 ;  /* 0x40000000ff027424 */ /* 0x000fe200078e00ff */
[----:B0-----:R-:W-:Y:S02]  /*2180*/  MOV R3, R5 ;  /* 0x0000000500037202 */ /* 0x001fe40000000f00 */
[----:B------:R-:W-:Y:S01]  /*2190*/  MOV R5, 0x21c0 ;  /* 0x000021c000057802 */ /* 0x000fe20000000f00 */
[----:B--2---:R-:W0:Y:S06]  /*21a0*/  I2F.F64 R10, R10 ;  /* 0x0000000a000a7312 */ /* 0x004e2c0000201c00 */
[----:B0-----:R-:W-:Y:S05]  /*21b0*/  CALL.REL.NOINC `($_Z20cruzarSeleccion_CUDAP9Individuo$__internal_accurate_pow) ;  /* 0x0000003000587944 */ /* 0x001fea0003c00000 */
[----:B------:R-:W-:Y:S05]  /*21c0*/  BSYNC.RECONVERGENT B0 ;  /* 0x0000000000007941 */ /* 0x000fea0003800200 */
.L_x_10:
        /* <DEDUP_REMOVED lines=15> */
.L_x_11:
        /* <DEDUP_REMOVED lines=15> */
.L_x_12:
        /* <DEDUP_REMOVED lines=15> */
.L_x_13:
        /* <DEDUP_REMOVED lines=15> */
.L_x_14:
        /* <DEDUP_REMOVED lines=15> */
.L_x_15:
[C---:B------:R-:W-:Y:S02]  /*2680*/  ISETP.NE.AND P0, PT, R0.reuse, 0x78, PT ;  /* 0x000000780000780c */ /* 0x040fe40003f05270 */
[----:B------:R-:W-:Y:S02]  /*2690*/  IADD3 R0, PT, PT, R0, 0x8, RZ ;  /* 0x0000000800007810 */ /* 0x000fe40007ffe0ff */
[----:B------:R-:W-:Y:S02]  /*26a0*/  FSEL R4, R3, RZ, P0 ;  /* 0x000000ff03047208 */ /* 0x000fe40000000000 */
[----:B------:R-:W-:Y:S02]  /*26b0*/  FSEL R5, R2, 1.875, P0 ;  /* 0x3ff0000002057808 */ /* 0x000fe40000000000 */
[----:B------:R-:W-:-:S04]  /*26c0*/  ISETP.NE.AND P0, PT, R0, 0x80, PT ;  /* 0x000000800000780c */ /* 0x000fc80003f05270 */
[----:B------:R-:W-:-:S09]  /*26d0*/  DFMA R10, R12, R4, R10 ;  /* 0x000000040c0a722b */ /* 0x000fd2000000000a */
[----:B------:R-:W-:Y:S05]  /*26e0*/  @P0 BRA `(.L_x_16) ;  /* 0xfffffff800100947 */ /* 0x000fea000383ffff */
[----:B------:R-:W-:Y:S01]  /*26f0*/  UMOV UR4, 0x47ae147b ;  /* 0x47ae147b00047882 */ /* 0x000fe20000000000 */
[----:B------:R-:W-:Y:S01]  /*2700*/  UMOV UR5, 0x40247ae1 ;  /* 0x40247ae100057882 */ /* 0x000fe20000000000 */
[----:B------:R-:W-:Y:S01]  /*2710*/  BSSY.RECONVERGENT B0, `(.L_x_17) ;  /* 0x0000008000007945 */ /* 0x000fe20003800200 */
[----:B------:R-:W-:Y:S01]  /*2720*/  DMUL R10, R10, UR4 ;  /* 0x000000040a0a7c28 */ /* 0x000fe20008000000 */
[----:B------:R-:W-:Y:S01]  /*2730*/  IMAD.MOV.U32 R6, RZ, RZ, RZ ;  /* 0x000000ffff067224 */ /* 0x000fe200078e00ff */
[----:B------:R-:W-:Y:S01]  /*2740*/  MOV R5, 0x2790 ;  /* 0x0000279000057802 */ /* 0x000fe20000000f00 */
[----:B------:R-:W-:Y:S02]  /*2750*/  IMAD.MOV.U32 R2, RZ, RZ, 0x40000000 ;  /* 0x40000000ff027424 */ /* 0x000fe400078e00ff */
[----:B------:R-:W-:Y:S02]  /*2760*/  IMAD.MOV.U32 R4, RZ, RZ, RZ ;  /* 0x000000ffff047224 */ /* 0x000fe400078e00ff */
[----:B------:R-:W-:-:S07]  /*2770*/  IMAD.MOV.U32 R3, RZ, RZ, 0x40600000 ;  /* 0x40600000ff037424 */ /* 0x000fce00078e00ff */
[----:B------:R-:W-:Y:S05]  /*2780*/  CALL.REL.NOINC `($_Z20cruzarSeleccion_CUDAP9Individuo$__internal_accurate_pow) ;  /* 0x0000002800e47944 */ /* 0x000fea0003c00000 */
[----:B------:R-:W-:Y:S05]  /*2790*/  BSYNC.RECONVERGENT B0 ;  /* 0x0000000000007941 */ /* 0x000fea0003800200 */
.L_x_17:
[----:B------:R-:W0:Y:S01]  /*27a0*/  MUFU.RCP64H R5, R2 ;  /* 0x0000000200057308 */ /* 0x000e220000001800 */
[----:B------:R-:W-:Y:S01]  /*27b0*/  IMAD.MOV.U32 R14, RZ, RZ, R3 ;  /* 0x000000ffff0e7224 */ /* 0x000fe200078e0003 */
[----:B------:R-:W-:Y:S01]  /*27c0*/  MOV R15, R2 ;  /* 0x00000002000f7202 */ /* 0x000fe20000000f00 */
[----:B------:R-:W-:Y:S01]  /*27d0*/  IMAD.MOV.U32 R4, RZ, RZ, 0x1 ;  /* 0x00000001ff047424 */ /* 0x000fe200078e00ff */
[----:B------:R-:W-:Y:S01]  /*27e0*/  FSETP.GEU.AND P1, PT, |R11|, 6.5827683646048100446e-37, PT ;  /* 0x036000000b00780b */ /* 0x000fe20003f2e200 */
[----:B------:R-:W-:Y:S04]  /*27f0*/  BSSY.RECONVERGENT B0, `(.L_x_18) ;  /* 0x0000014000007945 */ /* 0x000fe80003800200 */
[----:B0-----:R-:W-:-:S08]  /*2800*/  DFMA R6, -R14, R4, 1 ;  /* 0x3ff000000e06742b */ /* 0x001fd00000000104 */
[----:B------:R-:W-:-:S08]  /*2810*/  DFMA R6, R6, R6, R6 ;  /* 0x000000060606722b */ /* 0x000fd00000000006 */
[----:B------:R-:W-:-:S08]  /*2820*/  DFMA R6, R4, R6, R4 ;  /* 0x000000060406722b */ /* 0x000fd00000000004 */
[----:B------:R-:W-:-:S08]  /*2830*/  DFMA R4, -R14, R6, 1 ;  /* 0x3ff000000e04742b */ /* 0x000fd00000000106 */
[----:B------:R-:W-:-:S08]  /*2840*/  DFMA R4, R6, R4, R6 ;  /* 0x000000040604722b */ /* 0x000fd00000000006 */
[----:B------:R-:W-:-:S08]  /*2850*/  DMUL R8, R10, R4 ;  /* 0x000000040a087228 */ /* 0x000fd00000000000 */
[----:B------:R-:W-:-:S08]  /*2860*/  DFMA R6, -R14, R8, R10 ;  /* 0x000000080e06722b */ /* 0x000fd0000000010a */
[----:B------:R-:W-:-:S10]  /*2870*/  DFMA R8, R4, R6, R8 ;  /* 0x000000060408722b */ /* 0x000fd40000000008 */
[----:B------:R-:W-:-:S05]  /*2880*/  FFMA R0, RZ, R2, R9 ;  /* 0x00000002ff007223 */ /* 0x000fca0000000009 */
[----:B------:R-:W-:-:S13]  /*2890*/  FSETP.GT.AND P0, PT, |R0|, 1.469367938527859385e-39, PT ;  /* 0x001000000000780b */ /* 0x000fda0003f04200 */
[----:B------:R-:W-:Y:S05]  /*28a0*/  @P0 BRA P1, `(.L_x_19) ;  /* 0x0000000000200947 */ /* 0x000fea0000800000 */
[----:B------:R-:W-:Y:S01]  /*28b0*/  IMAD.MOV.U32 R6, RZ, RZ, R10 ;  /* 0x000000ffff067224 */ /* 0x000fe200078e000a */
[----:B------:R-:W-:Y:S01]  /*28c0*/  MOV R0, 0x2910 ;  /* 0x0000291000007802 */ /* 0x000fe20000000f00 */
[----:B------:R-:W-:Y:S02]  /*28d0*/  IMAD.MOV.U32 R7, RZ, RZ, R11 ;  /* 0x000000ffff077224 */ /* 0x000fe400078e000b */
[----:B------:R-:W-:Y:S02]  /*28e0*/  IMAD.MOV.U32 R4, RZ, RZ, R14 ;  /* 0x000000ffff047224 */ /* 0x000fe400078e000e */
[----:B------:R-:W-:-:S07]  /*28f0*/  IMAD.MOV.U32 R5, RZ, RZ, R15 ;  /* 0x000000ffff057224 */ /* 0x000fce00078e000f */
[----:B------:R-:W-:Y:S05]  /*2900*/  CALL.REL.NOINC `($__internal_0_$__cuda_sm20_div_rn_f64_full) ;  /* 0x0000002400147944 */ /* 0x000fea0003c00000 */
[----:B------:R-:W-:Y:S01]  /*2910*/  MOV R8, R18 ;  /* 0x0000001200087202 */ /* 0x000fe20000000f00 */
[----:B------:R-:W-:-:S07]  /*2920*/  IMAD.MOV.U32 R9, RZ, RZ, R19 ;  /* 0x000000ffff097224 */ /* 0x000fce00078e0013 */
.L_x_19:
[----:B------:R-:W-:Y:S05]  /*2930*/  BSYNC.RECONVERGENT B0 ;  /* 0x0000000000007941 */ /* 0x000fea0003800200 */
.L_x_18:
[----:B------:R-:W-:Y:S01]  /*2940*/  UMOV UR4, 0x47ae147b ;  /* 0x47ae147b00047882 */ /* 0x000fe20000000000 */
[----:B------:R-:W-:Y:S01]  /*2950*/  UMOV UR5, 0x40147ae1 ;  /* 0x40147ae100057882 */ /* 0x000fe20000000000 */
[----:B------:R-:W-:Y:S01]  /*2960*/  IMAD.MOV.U32 R0, RZ, RZ, 0x80 ;  /* 0x00000080ff007424 */ /* 0x000fe200078e00ff */
[----:B------:R-:W-:Y:S01]  /*2970*/  DADD R8, R8, -UR4 ;  /* 0x8000000408087e29 */ /* 0x000fe20008000000 */
[----:B------:R-:W-:-:S10]  /*2980*/  CS2R R12, SRZ ;  /* 0x00000000000c7805 */ /* 0x000fd4000001ff00 */
.L_x_28:
[----:B------:R-:W-:-:S05]  /*2990*/  IMAD.WIDE.U32 R22, R0, 0x4, R16 ;  /* 0x0000000400167825 */ /* 0x000fca00078e0010 */
[----:B------:R-:W2:Y:S01]  /*29a0*/  LDG.E R10, desc[UR8][R22.64] ;  /* 0x00000008160a7981 */ /* 0x000ea2000c1e1900 */
[----:B------:R-:W-:Y:S01]  /*29b0*/  IADD3 R7, PT, PT, -R0, 0xff, RZ ;  /* 0x000000ff00077810 */ /* 0x000fe20007ffe1ff */
[----:B------:R-:W-:Y:S01]  /*29c0*/  BSSY.RECONVERGENT B0, `(.L_x_20) ;  /* 0x0000008000007945 */ /* 0x000fe20003800200 */
[----:B------:R-:W-:Y:S01]  /*29d0*/  IMAD.MOV.U32 R6, RZ, RZ, RZ ;  /* 0x000000ffff067224 */ /* 0x000fe200078e00ff */
[----:B------:R-:W-:Y:S01]  /*29e0*/  MOV R5, 0x2a40 ;  /* 0x00002a4000057802 */ /* 0x000fe20000000f00 */
[----:B------:R-:W0:Y:S02]  /*29f0*/  I2F.F64.U32 R2, R7 ;  /* 0x0000000700027312 */ /* 0x000e240000201800 */
[----:B0-----:R-:W-:Y:S02]  /*2a00*/  IMAD.MOV.U32 R4, RZ, RZ, R2 ;  /* 0x000000ffff047224 */ /* 0x001fe400078e0002 */
[----:B------:R-:W-:-:S04]  /*2a10*/  IMAD.MOV.U32 R2, RZ, RZ, 0x40000000 ;  /* 0x40000000ff027424 */ /* 0x000fc800078e00ff */
[----:B--2---:R-:W0:Y:S03]  /*2a20*/  I2F.F64 R10, R10 ;  /* 0x0000000a000a7312 */ /* 0x004e260000201c00 */
[----:B0-----:R-:W-:Y:S05]  /*2a30*/  CALL.REL.NOINC `($_Z20cruzarSeleccion_CUDAP9Individuo$__internal_accurate_pow) ;  /* 0x0000002800387944 */ /* 0x001fea0003c00000 */
[----:B------:R-:W-:Y:S05]  /*2a40*/  BSYNC.RECONVERGENT B0 ;  /* 0x0000000000007941 */ /* 0x000fea0003800200 */
.L_x_20:
        /* <DEDUP_REMOVED lines=15> */
.L_x_21:
        /* <DEDUP_REMOVED lines=15> */
.L_x_22:
        /* <DEDUP_REMOVED lines=15> */
.L_x_23:
        /* <DEDUP_REMOVED lines=15> */
.L_x_24:
        /* <DEDUP_REMOVED lines=15> */
.L_x_25:
        /* <DEDUP_REMOVED lines=15> */
.L_x_26:
        /* <DEDUP_REMOVED lines=15> */
.L_x_27:
[C---:B------:R-:W-:Y:S01]  /*30e0*/  ISETP.NE.AND P0, PT, R0.reuse, 0xf8, PT ;  /* 0x000000f80000780c */ /* 0x040fe20003f05270 */
[----:B------:R-:W-:-:S03]  /*30f0*/  VIADD R0, R0, 0x8 ;  /* 0x0000000800007836 */ /* 0x000fc60000000000 */
[----:B------:R-:W-:Y:S02]  /*3100*/  FSEL R4, R3, RZ, P0 ;  /* 0x000000ff03047208 */ /* 0x000fe40000000000 */
[----:B------:R-:W-:Y:S02]  /*3110*/  FSEL R5, R2, 1.875, P0 ;  /* 0x3ff0000002057808 */ /* 0x000fe40000000000 */
[----:B------:R-:W-:-:S04]  /*3120*/  ISETP.NE.AND P0, PT, R0, 0x100, PT ;  /* 0x000001000000780c */ /* 0x000fc80003f05270 */
[----:B------:R-:W-:-:S09]  /*3130*/  DFMA R12, R20, R4, R12 ;  /* 0x00000004140c722b */ /* 0x000fd2000000000c */
[----:B------:R-:W-:Y:S05]  /*3140*/  @P0 BRA `(.L_x_28) ;  /* 0xfffffff800100947 */ /* 0x000fea000383ffff */
[----:B------:R-:W0:Y:S01]  /*3150*/  MUFU.RCP64H R3, R15 ;  /* 0x0000000f00037308 */ /* 0x000e220000001800 */
[----:B------:R-:W-:Y:S01]  /*3160*/  IMAD.MOV.U32 R2, RZ, RZ, 0x1 ;  /* 0x00000001ff027424 */ /* 0x000fe200078e00ff */
[----:B------:R-:W-:Y:S01]  /*3170*/  UMOV UR4, 0x47ae147b ;  /* 0x47ae147b00047882 */ /* 0x000fe20000000000 */
[----:B------:R-:W-:Y:S01]  /*3180*/  UMOV UR5, 0x40247ae1 ;  /* 0x40247ae100057882 */ /* 0x000fe20000000000 */
[----:B------:R-:W-:Y:S01]  /*3190*/  BSSY.RECONVERGENT B0, `(.L_x_29) ;  /* 0x0000016000007945 */ /* 0x000fe20003800200 */
[----:B------:R-:W-:-:S10]  /*31a0*/  DMUL R12, R12, UR4 ;  /* 0x000000040c0c7c28 */ /* 0x000fd40008000000 */
[----:B------:R-:W-:Y:S01]  /*31b0*/  FSETP.GEU.AND P1, PT, |R13|, 6.5827683646048100446e-37, PT ;  /* 0x036000000d00780b */ /* 0x000fe20003f2e200 */
        /* <DEDUP_REMOVED lines=12> */
[----:B------:R-:W-:Y:S01]  /*3280*/  MOV R7, R13 ;  /* 0x0000000d00077202 */ /* 0x000fe20000000f00 */
[----:B------:R-:W-:Y:S01]  /*3290*/  IMAD.MOV.U32 R4, RZ, RZ, R14 ;  /* 0x000000ffff047224 */ /* 0x000fe200078e000e */
[----:B------:R-:W-:Y:S01]  /*32a0*/  MOV R0, 0x32d0 ;  /* 0x000032d000007802 */ /* 0x000fe20000000f00 */
[----:B------:R-:W-:-:S07]  /*32b0*/  IMAD.MOV.U32 R5, RZ, RZ, R15 ;  /* 0x000000ffff057224 */ /* 0x000fce00078e000f */
[----:B------:R-:W-:Y:S05]  /*32c0*/  CALL.REL.NOINC `($__internal_0_$__cuda_sm20_div_rn_f64_full) ;  /* 0x0000001800a47944 */ /* 0x000fea0003c00000 */
[----:B------:R-:W-:Y:S02]  /*32d0*/  IMAD.MOV.U32 R20, RZ, RZ, R18 ;  /* 0x000000ffff147224 */ /* 0x000fe400078e0012 */
[----:B------:R-:W-:-:S07]  /*32e0*/  IMAD.MOV.U32 R21, RZ, RZ, R19 ;  /* 0x000000ffff157224 */ /* 0x000fce00078e0013 */
.L_x_30:
[----:B------:R-:W-:Y:S05]  /*32f0*/  BSYNC.RECONVERGENT B0 ;  /* 0x0000000000007941 */ /* 0x000fea0003800200 */
.L_x_29:
[----:B------:R-:W-:Y:S01]  /*3300*/  DADD R6, -RZ, |R8| ;  /* 0x00000000ff067229 */ /* 0x000fe20000000508 */
[----:B------:R-:W-:Y:S01]  /*3310*/  UMOV UR4, 0x47ae147b ;  /* 0x47ae147b00047882 */ /* 0x000fe20000000000 */
[----:B------:R-:W-:Y:S01]  /*3320*/  UMOV UR5, 0x40147ae1 ;  /* 0x40147ae100057882 */ /* 0x000fe20000000000 */
[----:B------:R-:W-:Y:S01]  /*3330*/  BSSY.RECONVERGENT B0, `(.L_x_31) ;  /* 0x0000007000007945 */ /* 0x000fe20003800200 */
[----:B------:R-:W-:Y:S01]  /*3340*/  DADD R20, R20, -UR4 ;  /* 0x8000000414147e29 */ /* 0x000fe20008000000 */
[----:B------:R-:W-:Y:S01]  /*3350*/  MOV R4, RZ ;  /* 0x000000ff00047202 */ /* 0x000fe20000000f00 */
[----:B------:R-:W-:Y:S01]  /*3360*/  IMAD.MOV.U32 R3, RZ, RZ, 0x40000000 ;  /* 0x40000000ff037424 */ /* 0x000fe200078e00ff */
[----:B------:R-:W-:-:S03]  /*3370*/  MOV R5, 0x33a0 ;  /* 0x000033a000057802 */ /* 0x000fc60000000f00 */
[----:B------:R-:W-:-:S07]  /*3380*/  IMAD.MOV.U32 R2, RZ, RZ, R7 ;  /* 0x000000ffff027224 */ /* 0x000fce00078e0007 */
[----:B------:R-:W-:Y:S05]  /*3390*/  CALL.REL.NOINC `($_Z20cruzarSeleccion_CUDAP9Individuo$__internal_accurate_pow) ;  /* 0x0000001c00e07944 */ /* 0x000fea0003c00000 */
[----:B------:R-:W-:Y:S05]  /*33a0*/  BSYNC.RECONVERGENT B0 ;  /* 0x0000000000007941 */ /* 0x000fea0003800200 */
.L_x_31:
[C---:B------:R-:W-:Y:S01]  /*33b0*/  DADD R4, R8.reuse, 2 ;  /* 0x4000000008047429 */ /* 0x040fe20000000000 */
[----:B------:R-:W-:Y:S01]  /*33c0*/  BSSY.RECONVERGENT B0, `(.L_x_32) ;  /* 0x000000f000007945 */ /* 0x000fe20003800200 */
[----:B------:R-:W-:Y:S02]  /*33d0*/  DADD R6, -RZ, |R20| ;  /* 0x00000000ff067229 */ /* 0x000fe40000000514 */
[----:B------:R-:W-:-:S06]  /*33e0*/  DSETP.NEU.AND P0, PT, R8, RZ, PT ;  /* 0x000000ff0800722a */ /* 0x000fcc0003f0d000 */
[----:B------:R-:W-:Y:S02]  /*33f0*/  LOP3.LUT R4, R5, 0x7ff00000, RZ, 0xc0, !PT ;  /* 0x7ff0000005047812 */ /* 0x000fe400078ec0ff */
[----:B------:R-:W-:Y:S01]  /*3400*/  FSEL R11, R2, RZ, P0 ;  /* 0x000000ff020b7208 */ /* 0x000fe20000000000 */
[----:B------:R-:W-:Y:S01]  /*3410*/  IMAD.MOV.U32 R2, RZ, RZ, R7 ;  /* 0x000000ffff027224 */ /* 0x000fe200078e0007 */
[----:B------:R-:W-:Y:S02]  /*3420*/  ISETP.NE.AND P1, PT, R4, 0x7ff00000, PT ;  /* 0x7ff000000400780c */ /* 0x000fe40003f25270 */
[----:B------:R-:W-:-:S11]  /*3430*/  FSEL R10, R3, RZ, P0 ;  /* 0x000000ff030a7208 */ /* 0x000fd60000000000 */
[----:B------:R-:W-:Y:S05]  /*3440*/  @P1 BRA `(.L_x_33) ;  /* 0x0000000000181947 */ /* 0x000fea0003800000 */
[----:B------:R-:W-:-:S14]  /*3450*/  DSETP.NAN.AND P0, PT, R8, R8, PT ;  /* 0x000000080800722a */ /* 0x000fdc0003f08000 */
[----:B------:R-:W-:Y:S01]  /*3460*/  @P0 DADD R10, R8, 2 ;  /* 0x40000000080a0429 */ /* 0x000fe20000000000 */
[----:B------:R-:W-:Y:S10]  /*3470*/  @P0 BRA `(.L_x_33) ;  /* 0x00000000000c0947 */ /* 0x000ff40003800000 */
[----:B------:R-:W-:-:S14]  /*3480*/  DSETP.NEU.AND P0, PT, |R8|, +INF , PT ;  /* 0x7ff000000800742a */ /* 0x000fdc0003f0d200 */
[----:B------:R-:W-:Y:S02]  /*3490*/  @!P0 IMAD.MOV.U32 R10, RZ, RZ, 0x0 ;  /* 0x00000000ff0a8424 */ /* 0x000fe400078e00ff */
[----:B------:R-:W-:-:S07]  /*34a0*/  @!P0 IMAD.MOV.U32 R11, RZ, RZ, 0x7ff00000 ;  /* 0x7ff00000ff0b8424 */ /* 0x000fce00078e00ff */
.L_x_33:
[----:B------:R-:W-:Y:S05]  /*34b0*/  BSYNC.RECONVERGENT B0 ;  /* 0x0000000000007941 */ /* 0x000fea0003800200 */
.L_x_32:
[----:B------:R-:W-:Y:S01]  /*34c0*/  BSSY.RECONVERGENT B0, `(.L_x_34) ;  /* 0x0000005000007945 */ /* 0x000fe20003800200 */
[----:B------:R-:W-:Y:S01]  /*34d0*/  IMAD.MOV.U32 R4, RZ, RZ, RZ ;  /* 0x000000ffff047224 */ /* 0x000fe200078e00ff */
[----:B------:R-:W-:Y:S02]  /*34e0*/  MOV R3, 0x40000000 ;  /* 0x4000000000037802 */ /* 0x000fe40000000f00 */
[----:B------:R-:W-:-:S07]  /*34f0*/  MOV R5, 0x3510 ;  /* 0x0000351000057802 */ /* 0x000fce0000000f00 */
[----:B------:R-:W-:Y:S05]  /*3500*/  CALL.REL.NOINC `($_Z20cruzarSeleccion_CUDAP9Individuo$__internal_accurate_pow) ;  /* 0x0000001c00847944 */ /* 0x000fea0003c00000 */
[----:B------:R-:W-:Y:S05]  /*3510*/  BSYNC.RECONVERGENT B0 ;  /* 0x0000000000007941 */ /* 0x000fea0003800200 */
.L_x_34:
[C---:B------:R-:W-:Y:S01]  /*3520*/  DADD R4, R20.reuse, 2 ;  /* 0x4000000014047429 */ /* 0x040fe20000000000 */
[----:B------:R-:W-:Y:S01]  /*3530*/  BSSY.RECONVERGENT B0, `(.L_x_35) ;  /* 0x0000011000007945 */ /* 0x000fe20003800200 */
[----:B------:R-:W-:Y:S02]  /*3540*/  DSETP.NEU.AND P1, PT, R20, RZ, PT ;  /* 0x000000ff1400722a */ /* 0x000fe40003f2d000 */
[----:B------:R-:W-:Y:S02]  /*3550*/  DSETP.NEU.AND P3, PT, R8, 1, PT ;  /* 0x3ff000000800742a */ /* 0x000fe40003f6d000 */
[----:B------:R-:W-:-:S04]  /*3560*/  DSETP.NEU.AND P0, PT, R20, 1, PT ;  /* 0x3ff000001400742a */ /* 0x000fc80003f0d000 */
[----:B------:R-:W-:Y:S02]  /*3570*/  LOP3.LUT R4, R5, 0x7ff00000, RZ, 0xc0, !PT ;  /* 0x7ff0000005047812 */ /* 0x000fe400078ec0ff */
[----:B------:R-:W-:Y:S02]  /*3580*/  FSEL R5, R2, RZ, P1 ;  /* 0x000000ff02057208 */ /* 0x000fe40000800000 */
[----:B------:R-:W-:Y:S02]  /*3590*/  ISETP.NE.AND P2, PT, R4, 0x7ff00000, PT ;  /* 0x7ff000000400780c */ /* 0x000fe40003f45270 */
[----:B------:R-:W-:Y:S02]  /*35a0*/  FSEL R4, R3, RZ, P1 ;  /* 0x000000ff03047208 */ /* 0x000fe40000800000 */
[----:B------:R-:W-:Y:S02]  /*35b0*/  FSEL R2, R10, RZ, P3 ;  /* 0x000000ff0a027208 */ /* 0x000fe40001800000 */
[----:B------:R-:W-:-:S07]  /*35c0*/  FSEL R3, R11, 1.875, P3 ;  /* 0x3ff000000b037808 */ /* 0x000fce0001800000 */
[----:B------:R-:W-:Y:S05]  /*35d0*/  @P2 BRA `(.L_x_36) ;  /* 0x0000000000182947 */ /* 0x000fea0003800000 */
[----:B------:R-:W-:-:S14]  /*35e0*/  DSETP.NAN.AND P1, PT, R20, R20, PT ;  /* 0x000000141400722a */ /* 0x000fdc0003f28000 */
[----:B------:R-:W-:Y:S01]  /*35f0*/  @P1 DADD R4, R20, 2 ;  /* 0x4000000014041429 */ /* 0x000fe20000000000 */
[----:B------:R-:W-:Y:S10]  /*3600*/  @P1 BRA `(.L_x_36) ;  /* 0x00000000000c1947 */ /* 0x000ff40003800000 */
[----:B------:R-:W-:-:S14]  /*3610*/  DSETP.NEU.AND P1, PT, |R20|, +INF , PT ;  /* 0x7ff000001400742a */ /* 0x000fdc0003f2d200 */
[----:B------:R-:W-:Y:S02]  /*3620*/  @!P1 IMAD.MOV.U32 R4, RZ, RZ, 0x0 ;  /* 0x00000000ff049424 */ /* 0x000fe400078e00ff */
[----:B------:R-:W-:-:S07]  /*3630*/  @!P1 IMAD.MOV.U32 R5, RZ, RZ, 0x7ff00000 ;  /* 0x7ff00000ff059424 */ /* 0x000fce00078e00ff */
.L_x_36:
[----:B------:R-:W-:Y:S05]  /*3640*/  BSYNC.RECONVERGENT B0 ;  /* 0x0000000000007941 */ /* 0x000fea0003800200 */
.L_x_35:
[----:B------:R-:W-:Y:S01]  /*3650*/  FSEL R4, R4, RZ, P0 ;  /* 0x000000ff04047208 */ /* 0x000fe20000000000 */
[----:B------:R-:W-:Y:S01]  /*3660*/  IMAD.MOV.U32 R0, RZ, RZ, RZ ;  /* 0x000000ffff007224 */ /* 0x000fe200078e00ff */
[----:B------:R-:W-:-:S06]  /*3670*/  FSEL R5, R5, 1.875, P0 ;  /* 0x3ff0000005057808 */ /* 0x000fcc0000000000 */
[----:B------:R-:W-:-:S07]  /*3680*/  DADD R2, R2, R4 ;  /* 0x0000000002027229 */ /* 0x000fce0000000004 */
[----:B------:R0:W-:Y:S04]  /*3690*/  STG.E.64 desc[UR8][R16.64+0x400], R2 ;  /* 0x0004000210007986 */ /* 0x0001e8000c101b08 */
.L_x_45:
[----:B------:R-:W-:-:S05]  /*36a0*/  IMAD.WIDE.U32 R22, R0, 0x4, R16 ;  /* 0x0000000400167825 */ /* 0x000fca00078e0010 */
[----:B------:R-:W2:Y:S01]  /*36b0*/  LDG.E R10, desc[UR8][R22.64] ;  /* 0x00000008160a7981 */ /* 0x000ea2000c1e1900 */
[----:B------:R-:W-:Y:S01]  /*36c0*/  IADD3 R7, PT, PT, -R0, 0x7f, RZ ;  /* 0x0000007f00077810 */ /* 0x000fe20007ffe1ff */
[----:B------:R-:W-:Y:S01]  /*36d0*/  BSSY.RECONVERGENT B0, `(.L_x_37) ;  /* 0x0000008000007945 */ /* 0x000fe20003800200 */
[----:B------:R-:W-:Y:S01]  /*36e0*/  IMAD.MOV.U32 R6, RZ, RZ, RZ ;  /* 0x000000ffff067224 */ /* 0x000fe200078e00ff */
[----:B------:R-:W-:Y:S01]  /*36f0*/  MOV R5, 0x3750 ;  /* 0x0000375000057802 */ /* 0x000fe20000000f00 */
[----:B0-----:R-:W0:Y:S02]  /*3700*/  I2F.F64.U32 R2, R7 ;  /* 0x0000000700027312 */ /* 0x001e240000201800 */
[----:B0-----:R-:W-:Y:S01]  /*3710*/  IMAD.MOV.U32 R4, RZ, RZ, R2 ;  /* 0x000000ffff047224 */ /* 0x001fe200078e0002 */
[----:B------:R-:W-:-:S05]  /*3720*/  MOV R2, 0x40000000 ;  /* 0x4000000000027802 */ /* 0x000fca0000000f00 */
[----:B--2---:R-:W0:Y:S02]  /*3730*/  I2F.F64 R10, R10 ;  /* 0x0000000a000a7312 */ /* 0x004e240000201c00 */
[----:B0-----:R-:W-:Y:S05]  /*3740*/  CALL.REL.NOINC `($_Z20cruzarSeleccion_CUDAP9Individuo$__internal_accurate_pow) ;  /* 0x0000001800f47944 */ /* 0x001fea0003c00000 */
[----:B------:R-:W-:Y:S05]  /*3750*/  BSYNC.RECONVERGENT B0 ;  /* 0x0000000000007941 */ /* 0x000fea0003800200 */
.L_x_37:
        /* <DEDUP_REMOVED lines=15> */
.L_x_38:
        /* <DEDUP_REMOVED lines=9> */
[----:B------:R-:W-:Y:S01]  /*38e0*/  MOV R2, 0x40000000 ;  /* 0x4000000000027802 */ /* 0x000fe20000000f00 */
[----:B0-----:R-:W-:Y:S01]  /*38f0*/  IMAD.MOV.U32 R3, RZ, RZ, R5 ;  /* 0x000000ffff037224 */ /* 0x001fe200078e0005 */
[----:B------:R-:W-:Y:S01]  /*3900*/  MOV R5, 0x3930 ;  /* 0x0000393000057802 */ /* 0x000fe20000000f00 */
[----:B--2---:R-:W0:Y:S07]  /*3910*/  I2F.F64 R10, R10 ;  /* 0x0000000a000a7312 */ /* 0x004e2e0000201c00 */
[----:B0-----:R-:W-:Y:S05]  /*3920*/  CALL.REL.NOINC `($_Z20cruzarSeleccion_CUDAP9Individuo$__internal_accurate_pow) ;  /* 0x00000018007c7944 */ /* 0x001fea0003c00000 */
[----:B------:R-:W-:Y:S05]  /*3930*/  BSYNC.RECONVERGENT B0 ;  /* 0x0000000000007941 */ /* 0x000fea0003800200 */
.L_x_39:
        /* <DEDUP_REMOVED lines=15> */
.L_x_40:
        /* <DEDUP_REMOVED lines=15> */
.L_x_41:
        /* <DEDUP_REMOVED lines=15> */
.L_x_42:
        /* <DEDUP_REMOVED lines=15> */
.L_x_43:
        /* <DEDUP_REMOVED lines=15> */
.L_x_44:
        /* <DEDUP_REMOVED lines=25> */
[----:B------:R-:W-:Y:S01]  /*3f80*/  MOV R6, R8 ;  /* 0x0000000800067202 */ /* 0x000fe20000000f00 */
[----:B------:R-:W-:Y:S01]  /*3f90*/  IMAD.MOV.U32 R7, RZ, RZ, R9 ;  /* 0x000000ffff077224 */ /* 0x000fe200078e0009 */
[----:B------:R-:W-:Y:S01]  /*3fa0*/  MOV R0, 0x3fe0 ;  /* 0x00003fe000007802 */ /* 0x000fe20000000f00 */
[----:B------:R-:W-:Y:S02]  /*3fb0*/  IMAD.MOV.U32 R4, RZ, RZ, R14 ;  /* 0x000000ffff047224 */ /* 0x000fe400078e000e */
[----:B------:R-:W-:-:S07]  /*3fc0*/  IMAD.MOV.U32 R5, RZ, RZ, R15 ;  /* 0x000000ffff057224 */ /* 0x000fce00078e000f */
[----:B------:R-:W-:Y:S05]  /*3fd0*/  CALL.REL.NOINC `($__internal_0_$__cuda_sm20_div_rn_f64_full) ;  /* 0x0000000c00607944 */ /* 0x000fea0003c00000 */
[----:B------:R-:W-:Y:S02]  /*3fe0*/  IMAD.MOV.U32 R12, RZ, RZ, R18 ;  /* 0x000000ffff0c7224 */ /* 0x000fe400078e0012 */
[----:B------:R-:W-:-:S07]  /*3ff0*/  IMAD.MOV.U32 R13, RZ, RZ, R19 ;  /* 0x000000ffff0d7224 */ /* 0x000fce00078e0013 */
.L_x_47:
[----:B------:R-:W-:Y:S05]  /*4000*/  BSYNC.RECONVERGENT B0 ;  /* 0x0000000000007941 */ /* 0x000fea0003800200 */
.L_x_46:
[----:B------:R-:W-:Y:S01]  /*4010*/  UMOV UR4, 0x47ae147b ;  /* 0x47ae147b00047882 */ /* 0x000fe20000000000 */
[----:B------:R-:W-:Y:S01]  /*4020*/  UMOV UR5, 0x40147ae1 ;  /* 0x40147ae100057882 */ /* 0x000fe20000000000 */
[----:B------:R-:W-:Y:S01]  /*4030*/  MOV R0, 0x80 ;  /* 0x0000008000007802 */ /* 0x000fe20000000f00 */
[----:B------:R-:W-:-:S11]  /*4040*/  DADD R12, R12, -UR4 ;  /* 0x800000040c0c7e29 */ /* 0x000fd60008000000 */
.L_x_56:
        /* <DEDUP_REMOVED lines=12> */
.L_x_48:
        /* <DEDUP_REMOVED lines=15> */
.L_x_49:
        /* <DEDUP_REMOVED lines=15> */
.L_x_50:
        /* <DEDUP_REMOVED lines=15> */
.L_x_51:
        /* <DEDUP_REMOVED lines=15> */
.L_x_52:
        /* <DEDUP_REMOVED lines=15> */
.L_x_53:
        /* <DEDUP_REMOVED lines=15> */
.L_x_54:
        /* <DEDUP_REMOVED lines=15> */
.L_x_55:
        /* <DEDUP_REMOVED lines=33> */
.L_x_58:
[----:B------:R-:W-:Y:S05]  /*49b0*/  BSYNC.RECONVERGENT B0 ;  /* 0x0000000000007941 */ /* 0x000fea0003800200 */
.L_x_57:
[----:B------:R-:W-:Y:S01]  /*49c0*/  DADD R6, -RZ, |R12| ;  /* 0x00000000ff067229 */ /* 0x000fe2000000050c */
[----:B------:R-:W-:Y:S01]  /*49d0*/  UMOV UR4, 0x47ae147b ;  /* 0x47ae147b00047882 */ /* 0x000fe20000000000 */
[----:B------:R-:W-:Y:S01]  /*49e0*/  UMOV UR5, 0x40147ae1 ;  /* 0x40147ae100057882 */ /* 0x000fe20000000000 */
[----:B------:R-:W-:Y:S01]  /*49f0*/  BSSY.RECONVERGENT B0, `(.L_x_59) ;  /* 0x0000007000007945 */ /* 0x000fe20003800200 */
[----:B------:R-:W-:Y:S01]  /*4a00*/  DADD R8, R8, -UR4 ;  /* 0x8000000408087e29 */ /* 0x000fe20008000000 */
[----:B------:R-:W-:Y:S01]  /*4a10*/  IMAD.MOV.U32 R4, RZ, RZ, RZ ;  /* 0x000000ffff047224 */ /* 0x000fe200078e00ff */
[----:B------:R-:W-:Y:S01]  /*4a20*/  MOV R5, 0x4a60 ;  /* 0x00004a6000057802 */ /* 0x000fe20000000f00 */
[----:B------:R-:W-:-:S03]  /*4a30*/  IMAD.MOV.U32 R3, RZ, RZ, 0x40000000 ;  /* 0x40000000ff037424 */ /* 0x000fc600078e00ff */
[----:B------:R-:W-:-:S07]  /*4a40*/  IMAD.MOV.U32 R2, RZ, RZ, R7 ;  /* 0x000000ffff027224 */ /* 0x000fce00078e0007 */
[----:B------:R-:W-:Y:S05]  /*4a50*/  CALL.REL.NOINC `($_Z20cruzarSeleccion_CUDAP9Individuo$__internal_accurate_pow) ;  /* 0x0000000800307944 */ /* 0x000fea0003c00000 */
[----:B------:R-:W-:Y:S05]  /*4a60*/  BSYNC.RECONVERGENT B0 ;  /* 0x0000000000007941 */ /* 0x000fea0003800200 */
.L_x_59:
[C---:B------:R-:W-:Y:S01]  /*4a70*/  DADD R4, R12.reuse, 2 ;  /* 0x400000000c047429 */ /* 0x040fe20000000000 */
[----:B------:R-:W-:Y:S01]  /*4a80*/  BSSY.RECONVERGENT B0, `(.L_x_60) ;  /* 0x0000010000007945 */ /* 0x000fe20003800200 */
[----:B------:R-:W-:Y:S02]  /*4a90*/  DADD R6, -RZ, |R8| ;  /* 0x00000000ff067229 */ /* 0x000fe40000000508 */
[C---:B------:R-:W-:Y:S02]  /*4aa0*/  DSETP.NEU.AND P0, PT, R12.reuse, RZ, PT ;  /* 0x000000ff0c00722a */ /* 0x040fe40003f0d000 */
[----:B------:R-:W-:-:S04]  /*4ab0*/  DSETP.NEU.AND P2, PT, R12, 1, PT ;  /* 0x3ff000000c00742a */ /* 0x000fc80003f4d000 */
[----:B------:R-:W-:Y:S02]  /*4ac0*/  LOP3.LUT R4, R5, 0x7ff00000, RZ, 0xc0, !PT ;  /* 0x7ff0000005047812 */ /* 0x000fe400078ec0ff */
[----:B------:R-:W-:Y:S02]  /*4ad0*/  FSEL R5, R2, RZ, P0 ;  /* 0x000000ff02057208 */ /* 0x000fe40000000000 */
[----:B------:R-:W-:Y:S02]  /*4ae0*/  ISETP.NE.AND P1, PT, R4, 0x7ff00000, PT ;  /* 0x7ff000000400780c */ /* 0x000fe40003f25270 */
[----:B------:R-:W-:Y:S02]  /*4af0*/  FSEL R4, R3, RZ, P0 ;  /* 0x000000ff03047208 */ /* 0x000fe40000000000 */
[----:B------:R-:W-:-:S09]  /*4b00*/  MOV R2, R7 ;  /* 0x0000000700027202 */ /* 0x000fd20000000f00 */
[----:B------:R-:W-:Y:S05]  /*4b10*/  @P1 BRA `(.L_x_61) ;  /* 0x0000000000181947 */ /* 0x000fea0003800000 */
[----:B------:R-:W-:-:S14]  /*4b20*/  DSETP.NAN.AND P0, PT, R12, R12, PT ;  /* 0x0000000c0c00722a */ /* 0x000fdc0003f08000 */
[----:B------:R-:W-:Y:S01]  /*4b30*/  @P0 DADD R4, R12, 2 ;  /* 0x400000000c040429 */ /* 0x000fe20000000000 */
[----:B------:R-:W-:Y:S10]  /*4b40*/  @P0 BRA `(.L_x_61) ;  /* 0x00000000000c0947 */ /* 0x000ff40003800000 */
[----:B------:R-:W-:-:S14]  /*4b50*/  DSETP.NEU.AND P0, PT, |R12|, +INF , PT ;  /* 0x7ff000000c00742a */ /* 0x000fdc0003f0d200 */
[----:B------:R-:W-:Y:S02]  /*4b60*/  @!P0 IMAD.MOV.U32 R4, RZ, RZ, 0x0 ;  /* 0x00000000ff048424 */ /* 0x000fe400078e00ff */
[----:B------:R-:W-:-:S07]  /*4b70*/  @!P0 IMAD.MOV.U32 R5, RZ, RZ, 0x7ff00000 ;  /* 0x7ff00000ff058424 */ /* 0x000fce00078e00ff */
.L_x_61:
[----:B------:R-:W-:Y:S05]  /*4b80*/  BSYNC.RECONVERGENT B0 ;  /* 0x0000000000007941 */ /* 0x000fea0003800200 */
.L_x_60:
[----:B------:R-:W-:Y:S01]  /*4b90*/  BSSY.RECONVERGENT B0, `(.L_x_62) ;  /* 0x0000007000007945 */ /* 0x000fe20003800200 */
[----:B------:R-:W-:Y:S01]  /*4ba0*/  FSEL R10, R4, RZ, P2 ;  /* 0x000000ff040a7208 */ /* 0x000fe20001000000 */
[----:B------:R-:W-:Y:S01]  /*4bb0*/  IMAD.MOV.U32 R4, RZ, RZ, RZ ;  /* 0x000000ffff047224 */ /* 0x000fe200078e00ff */
[----:B------:R-:W-:Y:S01]  /*4bc0*/  FSEL R11, R5, 1.875, P2 ;  /* 0x3ff00000050b7808 */ /* 0x000fe20001000000 */
[----:B------:R-:W-:Y:S01]  /*4bd0*/  IMAD.MOV.U32 R3, RZ, RZ, 0x40000000 ;  /* 0x40000000ff037424 */ /* 0x000fe200078e00ff */
[----:B------:R-:W-:-:S07]  /*4be0*/  MOV R5, 0x4c00 ;  /* 0x00004c0000057802 */ /* 0x000fce0000000f00 */
[----:B------:R-:W-:Y:S05]  /*4bf0*/  CALL.REL.NOINC `($_Z20cruzarSeleccion_CUDAP9Individuo$__internal_accurate_pow) ;  /* 0x0000000400c87944 */ /* 0x000fea0003c00000 */
[----:B------:R-:W-:Y:S05]  /*4c00*/  BSYNC.RECONVERGENT B0 ;  /* 0x0000000000007941 */ /* 0x000fea0003800200 */
.L_x_62:
[C---:B------:R-:W-:Y:S01]  /*4c10*/  DADD R4, R8.reuse, 2 ;  /* 0x4000000008047429 */ /* 0x040fe20000000000 */
[----:B------:R-:W-:Y:S01]  /*4c20*/  BSSY.RECONVERGENT B0, `(.L_x_63) ;  /* 0x000000e000007945 */ /* 0x000fe20003800200 */
[C---:B------:R-:W-:Y:S02]  /*4c30*/  DSETP.NEU.AND P0, PT, R8.reuse, RZ, PT ;  /* 0x000000ff0800722a */ /* 0x040fe40003f0d000 */
[----:B------:R-:W-:-:S06]  /*4c40*/  DSETP.NEU.AND P2, PT, R8, 1, PT ;  /* 0x3ff000000800742a */ /* 0x000fcc0003f4d000 */
[----:B------:R-:W-:Y:S02]  /*4c50*/  LOP3.LUT R4, R5, 0x7ff00000, RZ, 0xc0, !PT ;  /* 0x7ff0000005047812 */ /* 0x000fe400078ec0ff */
[----:B------:R-:W-:Y:S02]  /*4c60*/  FSEL R5, R2, RZ, P0 ;  /* 0x000000ff02057208 */ /* 0x000fe40000000000 */
[----:B------:R-:W-:Y:S02]  /*4c70*/  ISETP.NE.AND P1, PT, R4, 0x7ff00000, PT ;  /* 0x7ff000000400780c */ /* 0x000fe40003f25270 */
[----:B------:R-:W-:-:S11]  /*4c80*/  FSEL R4, R3, RZ, P0 ;  /* 0x000000ff03047208 */ /* 0x000fd60000000000 */
[----:B------:R-:W-:Y:S05]  /*4c90*/  @P1 BRA `(.L_x_64) ;  /* 0x0000000000181947 */ /* 0x000fea0003800000 */
[----:B------:R-:W-:-:S14]  /*4ca0*/  DSETP.NAN.AND P0, PT, R8, R8, PT ;  /* 0x000000080800722a */ /* 0x000fdc0003f08000 */
[----:B------:R-:W-:Y:S01]  /*4cb0*/  @P0 DADD R4, R8, 2 ;  /* 0x4000000008040429 */ /* 0x000fe20000000000 */
[----:B------:R-:W-:Y:S10]  /*4cc0*/  @P0 BRA `(.L_x_64) ;  /* 0x00000000000c0947 */ /* 0x000ff40003800000 */
[----:B------:R-:W-:-:S14]  /*4cd0*/  DSETP.NEU.AND P0, PT, |R8|, +INF , PT ;  /* 0x7ff000000800742a */ /* 0x000fdc0003f0d200 */
[----:B------:R-:W-:Y:S01]  /*4ce0*/  @!P0 IMAD.MOV.U32 R4, RZ, RZ, 0x0 ;  /* 0x00000000ff048424 */ /* 0x000fe200078e00ff */
[----:B------:R-:W-:-:S07]  /*4cf0*/  @!P0 MOV R5, 0x7ff00000 ;  /* 0x7ff0000000058802 */ /* 0x000fce0000000f00 */
.L_x_64:
[----:B------:R-:W-:Y:S05]  /*4d00*/  BSYNC.RECONVERGENT B0 ;  /* 0x0000000000007941 */ /* 0x000fea0003800200 */
.L_x_63:
[----:B------:R-:W-:Y:S02]  /*4d10*/  FSEL R2, R4, RZ, P2 ;  /* 0x000000ff04027208 */ /* 0x000fe40001000000 */
[----:B------:R-:W-:-:S06]  /*4d20*/  FSEL R3, R5, 1.875, P2 ;  /* 0x3ff0000005037808 */ /* 0x000fcc0001000000 */
[----:B------:R-:W-:-:S07]  /*4d30*/  DADD R10, R10, R2 ;  /* 0x000000000a0a7229 */ /* 0x000fce0000000002 */
[----:B------:R-:W-:Y:S01]  /*4d40*/  STG.E.64 desc[UR8][R16.64+0x808], R10 ;  /* 0x0008080a10007986 */ /* 0x000fe2000c101b08 */
[----:B------:R-:W-:Y:S05]  /*4d50*/  EXIT ;  /* 0x000000000000794d */ /* 0x000fea0003800000 */
        .weak           $__internal_0_$__cuda_sm20_div_rn_f64_full
        .type           $__internal_0_$__cuda_sm20_div_rn_f64_full,@function
        .size           $__internal_0_$__cuda_sm20_div_rn_f64_full,($_Z20cruzarSeleccion_CUDAP9Individuo$__internal_accurate_pow - $__internal_0_$__cuda_sm20_div_rn_f64_full)
$__internal_0_$__cuda_sm20_div_rn_f64_full:
[C---:B------:R-:W-:Y:S01]  /*4d60*/  FSETP.GEU.AND P0, PT, |R5|.reuse, 1.469367938527859385e-39, PT ;  /* 0x001000000500780b */ /* 0x040fe20003f0e200 */
[----:B------:R-:W-:Y:S01]  /*4d70*/  IMAD.MOV.U32 R24, RZ, RZ, 0x1 ;  /* 0x00000001ff187424 */ /* 0x000fe200078e00ff */
[----:B------:R-:W-:Y:S01]  /*4d80*/  LOP3.LUT R2, R5, 0x800fffff, RZ, 0xc0, !PT ;  /* 0x800fffff05027812 */ /* 0x000fe200078ec0ff */
[----:B------:R-:W-:Y:S01]  /*4d90*/  BSSY.RECONVERGENT B1, `(.L_x_65) ;  /* 0x0000055000017945 */ /* 0x000fe20003800200 */
[C---:B------:R-:W-:Y:S02]  /*4da0*/  FSETP.GEU.AND P2, PT, |R7|.reuse, 1.469367938527859385e-39, PT ;  /* 0x001000000700780b */ /* 0x040fe40003f4e200 */
[----:B------:R-:W-:Y:S01]  /*4db0*/  LOP3.LUT R3, R2, 0x3ff00000, RZ, 0xfc, !PT ;  /* 0x3ff0000002037812 */ /* 0x000fe200078efcff */
[----:B------:R-:W-:Y:S01]  /*4dc0*/  IMAD.MOV.U32 R2, RZ, RZ, R4 ;  /* 0x000000ffff027224 */ /* 0x000fe200078e0004 */
[----:B------:R-:W-:Y:S02]  /*4dd0*/  LOP3.LUT R18, R7, 0x7ff00000, RZ, 0xc0, !PT ;  /* 0x7ff0000007127812 */ /* 0x000fe400078ec0ff */
[----:B------:R-:W-:-:S03]  /*4de0*/  LOP3.LUT R23, R5, 0x7ff00000, RZ, 0xc0, !PT ;  /* 0x7ff0000005177812 */ /* 0x000fc600078ec0ff */
[----:B------:R-:W-:Y:S01]  /*4df0*/  @!P0 DMUL R2, R4, 8.98846567431157953865e+307 ;  /* 0x7fe0000004028828 */ /* 0x000fe20000000000 */
[----:B------:R-:W-:-:S03]  /*4e00*/  ISETP.GE.U32.AND P1, PT, R18, R23, PT ;  /* 0x000000171200720c */ /* 0x000fc60003f26070 */
[----:B------:R-:W-:Y:S01]  /*4e10*/  @!P2 LOP3.LUT R19, R5, 0x7ff00000, RZ, 0xc0, !PT ;  /* 0x7ff000000513a812 */ /* 0x000fe200078ec0ff */
[----:B------:R-:W-:Y:S01]  /*4e20*/  @!P2 IMAD.MOV.U32 R26, RZ, RZ, RZ ;  /* 0x000000ffff1aa224 */ /* 0x000fe200078e00ff */
[----:B------:R-:W0:Y:S02]  /*4e30*/  MUFU.RCP64H R25, R3 ;  /* 0x0000000300197308 */ /* 0x000e240000001800 */
[----:B------:R-:W-:Y:S01]  /*4e40*/  @!P2 ISETP.GE.U32.AND P3, PT, R18, R19, PT ;  /* 0x000000131200a20c */ /* 0x000fe20003f66070 */
[----:B------:R-:W-:-:S05]  /*4e50*/  IMAD.MOV.U32 R19, RZ, RZ, 0x1ca00000 ;  /* 0x1ca00000ff137424 */ /* 0x000fca00078e00ff */
[----:B------:R-:W-:-:S04]  /*4e60*/  @!P2 SEL R27, R19, 0x63400000, !P3 ;  /* 0x63400000131ba807 */ /* 0x000fc80005800000 */
[----:B------:R-:W-:-:S04]  /*4e70*/  @!P2 LOP3.LUT R27, R27, 0x80000000, R7, 0xf8, !PT ;  /* 0x800000001b1ba812 */ /* 0x000fc800078ef807 */
[----:B------:R-:W-:Y:S01]  /*4e80*/  @!P2 LOP3.LUT R27, R27, 0x100000, RZ, 0xfc, !PT ;  /* 0x001000001b1ba812 */ /* 0x000fe200078efcff */
[----:B0-----:R-:W-:-:S08]  /*4e90*/  DFMA R10, R24, -R2, 1 ;  /* 0x3ff00000180a742b */ /* 0x001fd00000000802 */
[----:B------:R-:W-:-:S08]  /*4ea0*/  DFMA R10, R10, R10, R10 ;  /* 0x0000000a0a0a722b */ /* 0x000fd0000000000a */
[----:B------:R-:W-:Y:S01]  /*4eb0*/  DFMA R24, R24, R10, R24 ;  /* 0x0000000a1818722b */ /* 0x000fe20000000018 */
[----:B------:R-:W-:Y:S01]  /*4ec0*/  SEL R11, R19, 0x63400000, !P1 ;  /* 0x63400000130b7807 */ /* 0x000fe20004800000 */
[----:B------:R-:W-:-:S03]  /*4ed0*/  IMAD.MOV.U32 R10, RZ, RZ, R6 ;  /* 0x000000ffff0a7224 */ /* 0x000fc600078e0006 */
[----:B------:R-:W-:-:S03]  /*4ee0*/  LOP3.LUT R11, R11, 0x800fffff, R7, 0xf8, !PT ;  /* 0x800fffff0b0b7812 */ /* 0x000fc600078ef807 */
[----:B------:R-:W-:-:S03]  /*4ef0*/  DFMA R28, R24, -R2, 1 ;  /* 0x3ff00000181c742b */ /* 0x000fc60000000802 */
[----:B------:R-:W-:-:S05]  /*4f00*/  @!P2 DFMA R10, R10, 2, -R26 ;  /* 0x400000000a0aa82b */ /* 0x000fca000000081a */
[----:B------:R-:W-:Y:S01]  /*4f10*/  DFMA R24, R24, R28, R24 ;  /* 0x0000001c1818722b */ /* 0x000fe20000000018 */
[----:B------:R-:W-:Y:S01]  /*4f20*/  MOV R29, R18 ;  /* 0x00000012001d7202 */ /* 0x000fe20000000f00 */
[----:B------:R-:W-:Y:S01]  /*4f30*/  IMAD.MOV.U32 R28, RZ, RZ, R23 ;  /* 0x000000ffff1c7224 */ /* 0x000fe200078e0017 */
[----:B------:R-:W-:Y:S02]  /*4f40*/  @!P0 LOP3.LUT R28, R3, 0x7ff00000, RZ, 0xc0, !PT ;  /* 0x7ff00000031c8812 */ /* 0x000fe400078ec0ff */
[----:B------:R-:W-:-:S03]  /*4f50*/  @!P2 LOP3.LUT R29, R11, 0x7ff00000, RZ, 0xc0, !PT ;  /* 0x7ff000000b1da812 */ /* 0x000fc600078ec0ff */
[----:B------:R-:W-:Y:S01]  /*4f60*/  DMUL R26, R24, R10 ;  /* 0x0000000a181a7228 */ /* 0x000fe20000000000 */
[----:B------:R-:W-:Y:S02]  /*4f70*/  VIADD R31, R28, 0xffffffff ;  /* 0xffffffff1c1f7836 */ /* 0x000fe40000000000 */
[----:B------:R-:W-:-:S05]  /*4f80*/  VIADD R30, R29, 0xffffffff ;  /* 0xffffffff1d1e7836 */ /* 0x000fca0000000000 */
[----:B------:R-:W-:Y:S01]  /*4f90*/  ISETP.GT.U32.AND P0, PT, R30, 0x7feffffe, PT ;  /* 0x7feffffe1e00780c */ /* 0x000fe20003f04070 */
[----:B------:R-:W-:-:S03]  /*4fa0*/  DFMA R22, R26, -R2, R10 ;  /* 0x800000021a16722b */ /* 0x000fc6000000000a */
[----:B------:R-:W-:-:S05]  /*4fb0*/  ISETP.GT.U32.OR P0, PT, R31, 0x7feffffe, P0 ;  /* 0x7feffffe1f00780c */ /* 0x000fca0000704470 */
[----:B------:R-:W-:-:S08]  /*4fc0*/  DFMA R22, R24, R22, R26 ;  /* 0x000000161816722b */ /* 0x000fd0000000001a */
[----:B------:R-:W-:Y:S05]  /*4fd0*/  @P0 BRA `(.L_x_66) ;  /* 0x00000000006c0947 */ /* 0x000fea0003800000 */
[----:B------:R-:W-:-:S04]  /*4fe0*/  LOP3.LUT R7, R5, 0x7ff00000, RZ, 0xc0, !PT ;  /* 0x7ff0000005077812 */ /* 0x000fc800078ec0ff */
[CC--:B------:R-:W-:Y:S02]  /*4ff0*/  VIADDMNMX R6, R18.reuse, -R7.reuse, 0xb9600000, !PT ;  /* 0xb960000012067446 */ /* 0x0c0fe40007800907 */
[----:B------:R-:W-:Y:S02]  /*5000*/  ISETP.GE.U32.AND P0, PT, R18, R7, PT ;  /* 0x000000071200720c */ /* 0x000fe40003f06070 */
[----:B------:R-:W-:Y:S02]  /*5010*/  VIMNMX R6, PT, PT, R6, 0x46a00000, PT ;  /* 0x46a0000006067848 */ /* 0x000fe40003fe0100 */
[----:B------:R-:W-:-:S05]  /*5020*/  SEL R19, R19, 0x63400000, !P0 ;  /* 0x6340000013137807 */ /* 0x000fca0004000000 */
[----:B------:R-:W-:Y:S01]  /*5030*/  IMAD.IADD R24, R6, 0x1, -R19 ;  /* 0x0000000106187824 */ /* 0x000fe200078e0a13 */
[----:B------:R-:W-:-:S03]  /*5040*/  MOV R6, RZ ;  /* 0x000000ff00067202 */ /* 0x000fc60000000f00 */
[----:B------:R-:W-:-:S06]  /*5050*/  VIADD R7, R24, 0x7fe00000 ;  /* 0x7fe0000018077836 */ /* 0x000fcc0000000000 */
[----:B------:R-:W-:-:S10]  /*5060*/  DMUL R18, R22, R6 ;  /* 0x0000000616127228 */ /* 0x000fd40000000000 */
[----:B------:R-:W-:-:S13]  /*5070*/  FSETP.GTU.AND P0, PT, |R19|, 1.469367938527859385e-39, PT ;  /* 0x001000001300780b */ /* 0x000fda0003f0c200 */
[----:B------:R-:W-:Y:S05]  /*5080*/  @P0 BRA `(.L_x_67) ;  /* 0x0000000000940947 */ /* 0x000fea0003800000 */
[----:B------:R-:W-:Y:S01]  /*5090*/  DFMA R2, R22, -R2, R10 ;  /* 0x800000021602722b */ /* 0x000fe2000000000a */
[----:B------:R-:W-:-:S09]  /*50a0*/  IMAD.MOV.U32 R6, RZ, RZ, RZ ;  /* 0x000000ffff067224 */ /* 0x000fd200078e00ff */
[C---:B------:R-:W-:Y:S02]  /*50b0*/  FSETP.NEU.AND P0, PT, R3.reuse, RZ, PT ;  /* 0x000000ff0300720b */ /* 0x040fe40003f0d000 */
[----:B------:R-:W-:-:S04]  /*50c0*/  LOP3.LUT R5, R3, 0x80000000, R5, 0x48, !PT ;  /* 0x8000000003057812 */ /* 0x000fc800078e4805 */
[----:B------:R-:W-:-:S07]  /*50d0*/  LOP3.LUT R7, R5, R7, RZ, 0xfc, !PT ;  /* 0x0000000705077212 */ /* 0x000fce00078efcff */
[----:B------:R-:W-:Y:S05]  /*50e0*/  @!P0 BRA `(.L_x_67) ;  /* 0x00000000007c8947 */ /* 0x000fea0003800000 */
[----:B------:R-:W-:Y:S01]  /*50f0*/  IMAD.MOV R3, RZ, RZ, -R24 ;  /* 0x000000ffff037224 */ /* 0x000fe200078e0a18 */
[----:B------:R-:W-:Y:S01]  /*5100*/  DMUL.RP R6, R22, R6 ;  /* 0x0000000616067228 */ /* 0x000fe20000008000 */
[----:B------:R-:W-:-:S06]  /*5110*/  IMAD.MOV.U32 R2, RZ, RZ, RZ ;  /* 0x000000ffff027224 */ /* 0x000fcc00078e00ff */
[----:B------:R-:W-:-:S03]  /*5120*/  DFMA R2, R18, -R2, R22 ;  /* 0x800000021202722b */ /* 0x000fc60000000016 */
[----:B------:R-:W-:-:S03]  /*5130*/  LOP3.LUT R5, R7, R5, RZ, 0x3c, !PT ;  /* 0x0000000507057212 */ /* 0x000fc600078e3cff */
[----:B------:R-:W-:-:S04]  /*5140*/  IADD3 R2, PT, PT, -R24, -0x43300000, RZ ;  /* 0xbcd0000018027810 */ /* 0x000fc80007ffe1ff */
[----:B------:R-:W-:-:S04]  /*5150*/  FSETP.NEU.AND P0, PT, |R3|, R2, PT ;  /* 0x000000020300720b */ /* 0x000fc80003f0d200 */
[----:B------:R-:W-:Y:S02]  /*5160*/  FSEL R18, R6, R18, !P0 ;  /* 0x0000001206127208 */ /* 0x000fe40004000000 */
[----:B------:R-:W-:Y:S01]  /*5170*/  FSEL R19, R5, R19, !P0 ;  /* 0x0000001305137208 */ /* 0x000fe20004000000 */
[----:B------:R-:W-:Y:S06]  /*5180*/  BRA `(.L_x_67) ;  /* 0x0000000000547947 */ /* 0x000fec0003800000 */
.L_x_66:
[----:B------:R-:W-:-:S14]  /*5190*/  DSETP.NAN.AND P0, PT, R6, R6, PT ;  /* 0x000000060600722a */ /* 0x000fdc0003f08000 */
[----:B------:R-:W-:Y:S05]  /*51a0*/  @P0 BRA `(.L_x_68) ;  /* 0x0000000000440947 */ /* 0x000fea0003800000 */
[----:B------:R-:W-:-:S14]  /*51b0*/  DSETP.NAN.AND P0, PT, R4, R4, PT ;  /* 0x000000040400722a */ /* 0x000fdc0003f08000 */
[----:B------:R-:W-:Y:S05]  /*51c0*/  @P0 BRA `(.L_x_69) ;  /* 0x0000000000300947 */ /* 0x000fea0003800000 */
[----:B------:R-:W-:Y:S01]  /*51d0*/  ISETP.NE.AND P0, PT, R29, R28, PT ;  /* 0x0000001c1d00720c */ /* 0x000fe20003f05270 */
[----:B------:R-:W-:Y:S02]  /*51e0*/  IMAD.MOV.U32 R18, RZ, RZ, 0x0 ;  /* 0x00000000ff127424 */ /* 0x000fe400078e00ff */
[----:B------:R-:W-:-:S10]  /*51f0*/  IMAD.MOV.U32 R19, RZ, RZ, -0x80000 ;  /* 0xfff80000ff137424 */ /* 0x000fd400078e00ff */
[----:B------:R-:W-:Y:S05]  /*5200*/  @!P0 BRA `(.L_x_67) ;  /* 0x0000000000348947 */ /* 0x000fea0003800000 */
[----:B------:R-:W-:Y:S02]  /*5210*/  ISETP.NE.AND P0, PT, R29, 0x7ff00000, PT ;  /* 0x7ff000001d00780c */ /* 0x000fe40003f05270 */
[----:B------:R-:W-:Y:S02]  /*5220*/  LOP3.LUT R19, R7, 0x80000000, R5, 0x48, !PT ;  /* 0x8000000007137812 */ /* 0x000fe400078e4805 */
[----:B------:R-:W-:-:S13]  /*5230*/  ISETP.EQ.OR P0, PT, R28, RZ, !P0 ;  /* 0x000000ff1c00720c */ /* 0x000fda0004702670 */
[----:B------:R-:W-:Y:S02]  /*5240*/  @P0 LOP3.LUT R2, R19, 0x7ff00000, RZ, 0xfc, !PT ;  /* 0x7ff0000013020812 */ /* 0x000fe400078efcff */
[----:B------:R-:W-:Y:S01]  /*5250*/  @!P0 MOV R18, RZ ;  /* 0x000000ff00128202 */ /* 0x000fe20000000f00 */
[----:B------:R-:W-:Y:S02]  /*5260*/  @P0 IMAD.MOV.U32 R18, RZ, RZ, RZ ;  /* 0x000000ffff120224 */ /* 0x000fe400078e00ff */
[----:B------:R-:W-:Y:S01]  /*5270*/  @P0 IMAD.MOV.U32 R19, RZ, RZ, R2 ;  /* 0x000000ffff130224 */ /* 0x000fe200078e0002 */
[----:B------:R-:W-:Y:S06]  /*5280*/  BRA `(.L_x_67) ;  /* 0x0000000000147947 */ /* 0x000fec0003800000 */
.L_x_69:
[----:B------:R-:W-:Y:S01]  /*5290*/  LOP3.LUT R19, R5, 0x80000, RZ, 0xfc, !PT ;  /* 0x0008000005137812 */ /* 0x000fe200078efcff */
[----:B------:R-:W-:Y:S01]  /*52a0*/  IMAD.MOV.U32 R18, RZ, RZ, R4 ;  /* 0x000000ffff127224 */ /* 0x000fe200078e0004 */
[----:B------:R-:W-:Y:S06]  /*52b0*/  BRA `(.L_x_67) ;  /* 0x0000000000087947 */ /* 0x000fec0003800000 */
.L_x_68:
[----:B------:R-:W-:Y:S01]  /*52c0*/  LOP3.LUT R19, R7, 0x80000, RZ, 0xfc, !PT ;  /* 0x0008000007137812 */ /* 0x000fe200078efcff */
[----:B------:R-:W-:-:S07]  /*52d0*/  IMAD.MOV.U32 R18, RZ, RZ, R6 ;  /* 0x000000ffff127224 */ /* 0x000fce00078e0006 */
.L_x_67:
[----:B------:R-:W-:Y:S05]  /*52e0*/  BSYNC.RECONVERGENT B1 ;  /* 0x0000000000017941 */ /* 0x000fea0003800200 */
.L_x_65:
[----:B------:R-:W-:Y:S02]  /*52f0*/  HFMA2 R3, -RZ, RZ, 0, 0 ;  /* 0x00000000ff037431 */ /* 0x000fe400000001ff */
[----:B------:R-:W-:-:S04]  /*5300*/  IMAD.MOV.U32 R2, RZ, RZ, R0 ;  /* 0x000000ffff027224 */ /* 0x000fc800078e0000 */
[----:B------:R-:W-:Y:S05]  /*5310*/  RET.REL.NODEC R2 `(_Z20cruzarSeleccion_CUDAP9Individuo) ;  /* 0xffffffac02387950 */ /* 0x000fea0003c3ffff */
        .type           $_Z20cruzarSeleccion_CUDAP9Individuo$__internal_accurate_pow,@function
        .size           $_Z20cruzarSeleccion_CUDAP9Individuo$__internal_accurate_pow,(.L_x_84 - $_Z20cruzarSeleccion_CUDAP9Individuo$__internal_accurate_pow)
$_Z20cruzarSeleccion_CUDAP9Individuo$__internal_accurate_pow:
[----:B------:R-:W-:Y:S01]  /*5320*/  ISETP.GT.U32.AND P0, PT, R2, 0xfffff, PT ;  /* 0x000fffff0200780c */ /* 0x000fe20003f04070 */
[--C-:B------:R-:W-:Y:S01]  /*5330*/  IMAD.MOV.U32 R7, RZ, RZ, R2.reuse ;  /* 0x000000ffff077224 */ /* 0x100fe200078e0002 */
[----:B------:R-:W-:Y:S01]  /*5340*/  UMOV UR4, 0x7d2cafe2 ;  /* 0x7d2cafe200047882 */ /* 0x000fe20000000000 */
[----:B------:R-:W-:Y:S01]  /*5350*/  UMOV UR5, 0x3eb0f5ff ;  /* 0x3eb0f5ff00057882 */ /* 0x000fe20000000000 */
[----:B------:R-:W-:Y:S01]  /*5360*/  SHF.R.U32.HI R2, RZ, 0x14, R2 ;  /* 0x00000014ff027819 */ /* 0x000fe20000011602 */
[----:B------:R-:W-:Y:S01]  /*5370*/  UMOV UR6, 0x3b39803f ;  /* 0x3b39803f00067882 */ /* 0x000fe20000000000 */
[----:B------:R-:W-:-:S07]  /*5380*/  UMOV UR7, 0x3c7abc9e ;  /* 0x3c7abc9e00077882 */ /* 0x000fce0000000000 */
[----:B------:R-:W-:-:S10]  /*5390*/  @!P0 DMUL R18, R6, 1.80143985094819840000e+16 ;  /* 0x4350000006128828 */ /* 0x000fd40000000000 */
[----:B------:R-:W-:Y:S01]  /*53a0*/  @!P0 IMAD.MOV.U32 R7, RZ, RZ, R19 ;  /* 0x000000ffff078224 */ /* 0x000fe200078e0013 */
[----:B------:R-:W-:Y:S01]  /*53b0*/  @!P0 LEA.HI R2, R19, 0xffffffca, RZ, 0xc ;  /* 0xffffffca13028811 */ /* 0x000fe200078f60ff */
[----:B------:R-:W-:-:S03]  /*53c0*/  @!P0 IMAD.MOV.U32 R6, RZ, RZ, R18 ;  /* 0x000000ffff068224 */ /* 0x000fc600078e0012 */
[----:B------:R-:W-:Y:S01]  /*53d0*/  LOP3.LUT R7, R7, 0x800fffff, RZ, 0xc0, !PT ;  /* 0x800fffff07077812 */ /* 0x000fe200078ec0ff */
[----:B------:R-:W-:-:S03]  /*53e0*/  IMAD.MOV.U32 R30, RZ, RZ, R6 ;  /* 0x000000ffff1e7224 */ /* 0x000fc600078e0006 */
[----:B------:R-:W-:-:S04]  /*53f0*/  LOP3.LUT R7, R7, 0x3ff00000, RZ, 0xfc, !PT ;  /* 0x3ff0000007077812 */ /* 0x000fc800078efcff */
[----:B------:R-:W-:Y:S01]  /*5400*/  ISETP.GE.U32.AND P1, PT, R7, 0x3ff6a09f, PT ;  /* 0x3ff6a09f0700780c */ /* 0x000fe20003f26070 */
[----:B------:R-:W-:-:S12]  /*5410*/  IMAD.MOV.U32 R31, RZ, RZ, R7 ;  /* 0x000000ffff1f7224 */ /* 0x000fd800078e0007 */
[----:B------:R-:W-:-:S05]  /*5420*/  @P1 IADD3 R6, PT, PT, R31, -0x100000, RZ ;  /* 0xfff000001f061810 */ /* 0x000fca0007ffe0ff */
[----:B------:R-:W-:Y:S02]  /*5430*/  @P1 IMAD.MOV.U32 R31, RZ, RZ, R6 ;  /* 0x000000ffff1f1224 */ /* 0x000fe400078e0006 */
[----:B------:R-:W-:-:S04]  /*5440*/  IMAD.MOV.U32 R6, RZ, RZ, RZ ;  /* 0x000000ffff067224 */ /* 0x000fc800078e00ff */
[C---:B------:R-:W-:Y:S02]  /*5450*/  DADD R28, R30.reuse, 1 ;  /* 0x3ff000001e1c7429 */ /* 0x040fe40000000000 */
[----:B------:R-:W-:-:S04]  /*5460*/  DADD R30, R30, -1 ;  /* 0xbff000001e1e7429 */ /* 0x000fc80000000000 */
[----:B------:R-:W0:Y:S02]  /*5470*/  MUFU.RCP64H R7, R29 ;  /* 0x0000001d00077308 */ /* 0x000e240000001800 */
[----:B0-----:R-:W-:-:S08]  /*5480*/  DFMA R28, -R28, R6, 1 ;  /* 0x3ff000001c1c742b */ /* 0x001fd00000000106 */
[----:B------:R-:W-:-:S08]  /*5490*/  DFMA R28, R28, R28, R28 ;  /* 0x0000001c1c1c722b */ /* 0x000fd0000000001c */
[----:B------:R-:W-:Y:S01]  /*54a0*/  DFMA R28, R6, R28, R6 ;  /* 0x0000001c061c722b */ /* 0x000fe20000000006 */
[----:B------:R-:W-:Y:S02]  /*54b0*/  IMAD.MOV.U32 R6, RZ, RZ, 0x41ad3b5a ;  /* 0x41ad3b5aff067424 */ /* 0x000fe400078e00ff */
[----:B------:R-:W-:-:S05]  /*54c0*/  IMAD.MOV.U32 R7, RZ, RZ, 0x3ed0f5d2 ;  /* 0x3ed0f5d2ff077424 */ /* 0x000fca00078e00ff */
[----:B------:R-:W-:-:S08]  /*54d0*/  DMUL R36, R30, R28 ;  /* 0x0000001c1e247228 */ /* 0x000fd00000000000 */
[----:B------:R-:W-:-:S08]  /*54e0*/  DFMA R36, R30, R28, R36 ;  /* 0x0000001c1e24722b */ /* 0x000fd00000000024 */
[----:B------:R-:W-:Y:S02]  /*54f0*/  DMUL R26, R36, R36 ;  /* 0x00000024241a7228 */ /* 0x000fe40000000000 */
[----:B------:R-:W-:-:S06]  /*5500*/  DADD R24, R30, -R36 ;  /* 0x000000001e187229 */ /* 0x000fcc0000000824 */
[----:B------:R-:W-:Y:S01]  /*5510*/  DFMA R6, R26, UR4, R6 ;  /* 0x000000041a067c2b */ /* 0x000fe20008000006 */
[----:B------:R-:W-:Y:S01]  /*5520*/  UMOV UR4, 0x75488a3f ;  /* 0x75488a3f00047882 */ /* 0x000fe20000000000 */
[----:B------:R-:W-:Y:S01]  /*5530*/  UMOV UR5, 0x3ef3b20a ;  /* 0x3ef3b20a00057882 */ /* 0x000fe20000000000 */
[----:B------:R-:W-:-:S05]  /*5540*/  DADD R24, R24, R24 ;  /* 0x0000000018187229 */ /* 0x000fca0000000018 */
[----:B------:R-:W-:Y:S01]  /*5550*/  DFMA R6, R26, R6, UR4 ;  /* 0x000000041a067e2b */ /* 0x000fe20008000006 */
[----:B------:R-:W-:Y:S01]  /*5560*/  UMOV UR4, 0xe4faecd5 ;  /* 0xe4faecd500047882 */ /* 0x000fe20000000000 */
[----:B------:R-:W-:Y:S01]  /*5570*/  UMOV UR5, 0x3f1745cd ;  /* 0x3f1745cd00057882 */ /* 0x000fe20000000000 */
[-C--:B------:R-:W-:Y:S02]  /*5580*/  DFMA R24, R30, -R36.reuse, R24 ;  /* 0x800000241e18722b */ /* 0x080fe40000000018 */
[----:B------:R-:W-:-:S03]  /*5590*/  DMUL R30, R36, R36 ;  /* 0x00000024241e7228 */ /* 0x000fc60000000000 */
[----:B------:R-:W-:Y:S01]  /*55a0*/  DFMA R6, R26, R6, UR4 ;  /* 0x000000041a067e2b */ /* 0x000fe20008000006 */
[----:B------:R-:W-:Y:S01]  /*55b0*/  UMOV UR4, 0x258a578b ;  /* 0x258a578b00047882 */ /* 0x000fe20000000000 */
[----:B------:R-:W-:Y:S01]  /*55c0*/  UMOV UR5, 0x3f3c71c7 ;  /* 0x3f3c71c700057882 */ /* 0x000fe20000000000 */
[----:B------:R-:W-:-:S05]  /*55d0*/  DMUL R24, R28, R24 ;  /* 0x000000181c187228 */ /* 0x000fca0000000000 */
[----:B------:R-:W-:Y:S01]  /*55e0*/  DFMA R6, R26, R6, UR4 ;  /* 0x000000041a067e2b */ /* 0x000fe20008000006 */
[----:B------:R-:W-:Y:S01]  /*55f0*/  UMOV UR4, 0x9242b910 ;  /* 0x9242b91000047882 */ /* 0x000fe20000000000 */
[----:B------:R-:W-:-:S03]  /*5600*/  UMOV UR5, 0x3f624924 ;  /* 0x3f62492400057882 */ /* 0x000fc60000000000 */
[----:B------:R-:W-:Y:S01]  /*5610*/  IADD3 R29, PT, PT, R25, 0x100000, RZ ;  /* 0x00100000191d7810 */ /* 0x000fe20007ffe0ff */
[----:B------:R-:W-:Y:S02]  /*5620*/  IMAD.MOV.U32 R28, RZ, RZ, R24 ;  /* 0x000000ffff1c7224 */ /* 0x000fe400078e0018 */
[----:B------:R-:W-:Y:S01]  /*5630*/  DFMA R6, R26, R6, UR4 ;  /* 0x000000041a067e2b */ /* 0x000fe20008000006 */
[----:B------:R-:W-:Y:S01]  /*5640*/  UMOV UR4, 0x99999dfb ;  /* 0x99999dfb00047882 */ /* 0x000fe20000000000 */
[----:B------:R-:W-:-:S06]  /*5650*/  UMOV UR5, 0x3f899999 ;  /* 0x3f89999900057882 */ /* 0x000fcc0000000000 */
[----:B------:R-:W-:Y:S01]  /*5660*/  DFMA R6, R26, R6, UR4 ;  /* 0x000000041a067e2b */ /* 0x000fe20008000006 */
[----:B------:R-:W-:Y:S01]  /*5670*/  UMOV UR4, 0x55555555 ;  /* 0x5555555500047882 */ /* 0x000fe20000000000 */
[----:B------:R-:W-:-:S06]  /*5680*/  UMOV UR5, 0x3fb55555 ;  /* 0x3fb5555500057882 */ /* 0x000fcc0000000000 */
[----:B------:R-:W-:-:S08]  /*5690*/  DFMA R34, R26, R6, UR4 ;  /* 0x000000041a227e2b */ /* 0x000fd00008000006 */
[----:B------:R-:W-:Y:S01]  /*56a0*/  DADD R32, -R34, UR4 ;  /* 0x0000000422207e29 */ /* 0x000fe20008000100 */
[----:B------:R-:W-:Y:S01]  /*56b0*/  UMOV UR4, 0xb9e7b0 ;  /* 0x00b9e7b000047882 */ /* 0x000fe20000000000 */
[----:B------:R-:W-:-:S06]  /*56c0*/  UMOV UR5, 0x3c46a4cb ;  /* 0x3c46a4cb00057882 */ /* 0x000fcc0000000000 */
[----:B------:R-:W-:Y:S02]  /*56d0*/  DFMA R32, R26, R6, R32 ;  /* 0x000000061a20722b */ /* 0x000fe40000000020 */
[C---:B------:R-:W-:Y:S02]  /*56e0*/  DFMA R6, R36.reuse, R36, -R30 ;  /* 0x000000242406722b */ /* 0x040fe4000000081e */
[----:B------:R-:W-:-:S04]  /*56f0*/  DMUL R26, R36, R30 ;  /* 0x0000001e241a7228 */ /* 0x000fc80000000000 */
[----:B------:R-:W-:Y:S01]  /*5700*/  DADD R32, R32, -UR4 ;  /* 0x8000000420207e29 */ /* 0x000fe20008000000 */
[----:B------:R-:W-:Y:S01]  /*5710*/  UMOV UR4, 0x80000000 ;  /* 0x8000000000047882 */ /* 0x000fe20000000000 */
[C---:B------:R-:W-:Y:S01]  /*5720*/  DFMA R28, R36.reuse, R28, R6 ;  /* 0x0000001c241c722b */ /* 0x040fe20000000006 */
[----:B------:R-:W-:Y:S01]  /*5730*/  UMOV UR5, 0x43300000 ;  /* 0x4330000000057882 */ /* 0x000fe20000000000 */
[----:B------:R-:W-:-:S08]  /*5740*/  DFMA R6, R36, R30, -R26 ;  /* 0x0000001e2406722b */ /* 0x000fd0000000081a */
[----:B------:R-:W-:Y:S02]  /*5750*/  DFMA R6, R24, R30, R6 ;  /* 0x0000001e1806722b */ /* 0x000fe40000000006 */
[----:B------:R-:W-:-:S06]  /*5760*/  DADD R30, R34, R32 ;  /* 0x00000000221e7229 */ /* 0x000fcc0000000020 */
[----:B------:R-:W-:Y:S02]  /*5770*/  DFMA R6, R36, R28, R6 ;  /* 0x0000001c2406722b */ /* 0x000fe40000000006 */
[----:B------:R-:W-:Y:S02]  /*5780*/  DADD R34, R34, -R30 ;  /* 0x0000000022227229 */ /* 0x000fe4000000081e */
[----:B------:R-:W-:-:S06]  /*5790*/  DMUL R28, R30, R26 ;  /* 0x0000001a1e1c7228 */ /* 0x000fcc0000000000 */
[----:B------:R-:W-:Y:S02]  /*57a0*/  DADD R34, R32, R34 ;  /* 0x0000000020227229 */ /* 0x000fe40000000022 */
[----:B------:R-:W-:-:S08]  /*57b0*/  DFMA R32, R30, R26, -R28 ;  /* 0x0000001a1e20722b */ /* 0x000fd0000000081c */
[----:B------:R-:W-:-:S08]  /*57c0*/  DFMA R6, R30, R6, R32 ;  /* 0x000000061e06722b */ /* 0x000fd00000000020 */
[----:B------:R-:W-:-:S08]  /*57d0*/  DFMA R34, R34, R26, R6 ;  /* 0x0000001a2222722b */ /* 0x000fd00000000006 */
[----:B------:R-:W-:-:S08]  /*57e0*/  DADD R6, R28, R34 ;  /* 0x000000001c067229 */ /* 0x000fd00000000022 */
[--C-:B------:R-:W-:Y:S02]  /*57f0*/  DADD R26, R36, R6.reuse ;  /* 0x00000000241a7229 */ /* 0x100fe40000000006 */
[----:B------:R-:W-:-:S06]  /*5800*/  DADD R28, R28, -R6 ;  /* 0x000000001c1c7229 */ /* 0x000fcc0000000806 */
[----:B------:R-:W-:Y:S02]  /*5810*/  DADD R36, R36, -R26 ;  /* 0x0000000024247229 */ /* 0x000fe4000000081a */
[----:B------:R-:W-:-:S06]  /*5820*/  DADD R28, R34, R28 ;  /* 0x00000000221c7229 */ /* 0x000fcc000000001c */
[----:B------:R-:W-:Y:S01]  /*5830*/  DADD R36, R6, R36 ;  /* 0x0000000006247229 */ /* 0x000fe20000000024 */
[C---:B------:R-:W-:Y:S02]  /*5840*/  VIADD R6, R2.reuse, 0xfffffc01 ;  /* 0xfffffc0102067836 */ /* 0x040fe40000000000 */
[----:B------:R-:W-:Y:S02]  /*5850*/  @P1 VIADD R6, R2, 0xfffffc02 ;  /* 0xfffffc0202061836 */ /* 0x000fe40000000000 */
[----:B------:R-:W-:-:S03]  /*5860*/  IMAD.MOV.U32 R7, RZ, RZ, 0x43300000 ;  /* 0x43300000ff077424 */ /* 0x000fc600078e00ff */
[----:B------:R-:W-:Y:S01]  /*5870*/  DADD R28, R28, R36 ;  /* 0x000000001c1c7229 */ /* 0x000fe20000000024 */
[----:B------:R-:W-:-:S06]  /*5880*/  LOP3.LUT R6, R6, 0x80000000, RZ, 0x3c, !PT ;  /* 0x8000000006067812 */ /* 0x000fcc00078e3cff */
[----:B------:R-:W-:Y:S01]  /*5890*/  DADD R18, R6, -UR4 ;  /* 0x8000000406127e29 */ /* 0x000fe20008000000 */
[----:B------:R-:W-:Y:S01]  /*58a0*/  UMOV UR4, 0xfefa39ef ;  /* 0xfefa39ef00047882 */ /* 0x000fe20000000000 */
[----:B------:R-:W-:Y:S01]  /*58b0*/  DADD R24, R24, R28 ;  /* 0x0000000018187229 */ /* 0x000fe2000000001c */
[----:B------:R-:W-:-:S07]  /*58c0*/  UMOV UR5, 0x3fe62e42 ;  /* 0x3fe62e4200057882 */ /* 0x000fce0000000000 */
[----:B------:R-:W-:-:S08]  /*58d0*/  DADD R28, R26, R24 ;  /* 0x000000001a1c7229 */ /* 0x000fd00000000018 */
[--C-:B------:R-:W-:Y:S02]  /*58e0*/  DFMA R6, R18, UR4, R28.reuse ;  /* 0x0000000412067c2b */ /* 0x100fe4000800001c */
[----:B------:R-:W-:-:S06]  /*58f0*/  DADD R30, R26, -R28 ;  /* 0x000000001a1e7229 */ /* 0x000fcc000000081c */
[----:B------:R-:W-:Y:S02]  /*5900*/  DFMA R26, R18, -UR4, R6 ;  /* 0x80000004121a7c2b */ /* 0x000fe40008000006 */
[----:B------:R-:W-:Y:S01]  /*5910*/  DADD R30, R24, R30 ;  /* 0x00000000181e7229 */ /* 0x000fe2000000001e */
[----:B------:R-:W-:Y:S01]  /*5920*/  IMAD.MOV.U32 R25, RZ, RZ, R3 ;  /* 0x000000ffff197224 */ /* 0x000fe200078e0003 */
[----:B------:R-:W-:-:S04]  /*5930*/  MOV R24, R4 ;  /* 0x0000000400187202 */ /* 0x000fc80000000f00 */
[----:B------:R-:W-:Y:S01]  /*5940*/  DADD R26, -R28, R26 ;  /* 0x000000001c1a7229 */ /* 0x000fe2000000011a */
[C---:B------:R-:W-:Y:S01]  /*5950*/  IMAD.SHL.U32 R2, R25.reuse, 0x2, RZ ;  /* 0x0000000219027824 */ /* 0x040fe200078e00ff */
[----:B------:R-:W-:-:S04]  /*5960*/  LOP3.LUT R3, R25, 0xff0fffff, RZ, 0xc0, !PT ;  /* 0xff0fffff19037812 */ /* 0x000fc800078ec0ff */
[----:B------:R-:W-:Y:S02]  /*5970*/  ISETP.GT.U32.AND P0, PT, R2, -0x2000001, PT ;  /* 0xfdffffff0200780c */ /* 0x000fe40003f04070 */
[----:B------:R-:W-:Y:S02]  /*5980*/  DADD R26, R30, -R26 ;  /* 0x000000001e1a7229 */ /* 0x000fe4000000081a */
[----:B------:R-:W-:-:S06]  /*5990*/  SEL R25, R3, R25, P0 ;  /* 0x0000001903197207 */ /* 0x000fcc0000000000 */
[----:B------:R-:W-:-:S08]  /*59a0*/  DFMA R18, R18, UR6, R26 ;  /* 0x0000000612127c2b */ /* 0x000fd0000800001a */
[----:B------:R-:W-:-:S08]  /*59b0*/  DADD R26, R6, R18 ;  /* 0x00000000061a7229 */ /* 0x000fd00000000012 */
[----:B------:R-:W-:Y:S02]  /*59c0*/  DADD R6, R6, -R26 ;  /* 0x0000000006067229 */ /* 0x000fe4000000081a */
[----:B------:R-:W-:-:S06]  /*59d0*/  DMUL R2, R26, R24 ;  /* 0x000000181a027228 */ /* 0x000fcc0000000000 */
[----:B------:R-:W-:Y:S02]  /*59e0*/  DADD R18, R18, R6 ;  /* 0x0000000012127229 */ /* 0x000fe40000000006 */
[----:B------:R-:W-:-:S08]  /*59f0*/  DFMA R26, R26, R24, -R2 ;  /* 0x000000181a1a722b */ /* 0x000fd00000000802 */
[----:B------:R-:W-:Y:S01]  /*5a00*/  DFMA R18, R18, R24, R26 ;  /* 0x000000181212722b */ /* 0x000fe2000000001a */
[----:B------:R-:W-:Y:S02]  /*5a10*/  IMAD.MOV.U32 R26, RZ, RZ, 0x652b82fe ;  /* 0x652b82feff1a7424 */ /* 0x000fe400078e00ff */
[----:B------:R-:W-:-:S05]  /*5a20*/  IMAD.MOV.U32 R27, RZ, RZ, 0x3ff71547 ;  /* 0x3ff71547ff1b7424 */ /* 0x000fca00078e00ff */
[----:B------:R-:W-:-:S08]  /*5a30*/  DADD R28, R2, R18 ;  /* 0x00000000021c7229 */ /* 0x000fd00000000012 */
[----:B------:R-:W-:Y:S02]  /*5a40*/  DFMA R26, R28, R26, 6.75539944105574400000e+15 ;  /* 0x433800001c1a742b */ /* 0x000fe4000000001a */
[----:B------:R-:W-:Y:S01]  /*5a50*/  FSETP.GEU.AND P0, PT, |R29|, 4.1917929649353027344, PT ;  /* 0x4086232b1d00780b */ /* 0x000fe20003f0e200 */
[----:B------:R-:W-:-:S05]  /*5a60*/  DADD R2, R2, -R28 ;  /* 0x0000000002027229 */ /* 0x000fca000000081c */
[----:B------:R-:W-:-:S03]  /*5a70*/  DADD R6, R26, -6.75539944105574400000e+15 ;  /* 0xc33800001a067429 */ /* 0x000fc60000000000 */
[----:B------:R-:W-:-:S05]  /*5a80*/  DADD R18, R18, R2 ;  /* 0x0000000012127229 */ /* 0x000fca0000000002 */
[----:B------:R-:W-:Y:S01]  /*5a90*/  DFMA R24, R6, -UR4, R28 ;  /* 0x8000000406187c2b */ /* 0x000fe2000800001c */
[----:B------:R-:W-:Y:S01]  /*5aa0*/  UMOV UR4, 0x3b39803f ;  /* 0x3b39803f00047882 */ /* 0x000fe20000000000 */
[----:B------:R-:W-:-:S06]  /*5ab0*/  UMOV UR5, 0x3c7abc9e ;  /* 0x3c7abc9e00057882 */ /* 0x000fcc0000000000 */
[----:B------:R-:W-:Y:S01]  /*5ac0*/  DFMA R24, R6, -UR4, R24 ;  /* 0x8000000406187c2b */ /* 0x000fe20008000018 */
[----:B------:R-:W-:Y:S01]  /*5ad0*/  UMOV UR4, 0x69ce2bdf ;  /* 0x69ce2bdf00047882 */ /* 0x000fe20000000000 */
[----:B------:R-:W-:Y:S01]  /*5ae0*/  MOV R6, 0xfca213ea ;  /* 0xfca213ea00067802 */ /* 0x000fe20000000f00 */
[----:B------:R-:W-:Y:S01]  /*5af0*/  IMAD.MOV.U32 R7, RZ, RZ, 0x3e928af3 ;  /* 0x3e928af3ff077424 */ /* 0x000fe200078e00ff */
[----:B------:R-:W-:-:S05]  /*5b00*/  UMOV UR5, 0x3e5ade15 ;  /* 0x3e5ade1500057882 */ /* 0x000fca0000000000 */
[----:B------:R-:W-:Y:S01]  /*5b10*/  DFMA R6, R24, UR4, R6 ;  /* 0x0000000418067c2b */ /* 0x000fe20008000006 */
[----:B------:R-:W-:Y:S01]  /*5b20*/  UMOV UR4, 0x62401315 ;  /* 0x6240131500047882 */ /* 0x000fe20000000000 */
[----:B------:R-:W-:-:S06]  /*5b30*/  UMOV UR5, 0x3ec71dee ;  /* 0x3ec71dee00057882 */ /* 0x000fcc0000000000 */
[----:B------:R-:W-:Y:S01]  /*5b40*/  DFMA R6, R24, R6, UR4 ;  /* 0x0000000418067e2b */ /* 0x000fe20008000006 */
        /* <DEDUP_REMOVED lines=20> */
[----:B------:R-:W-:-:S08]  /*5c90*/  DFMA R6, R24, R6, UR4 ;  /* 0x0000000418067e2b */ /* 0x000fd00008000006 */
[----:B------:R-:W-:-:S08]  /*5ca0*/  DFMA R6, R24, R6, 1 ;  /* 0x3ff000001806742b */ /* 0x000fd00000000006 */
[----:B------:R-:W-:-:S10]  /*5cb0*/  DFMA R6, R24, R6, 1 ;  /* 0x3ff000001806742b */ /* 0x000fd40000000006 */
[----:B------:R-:W-:Y:S02]  /*5cc0*/  IMAD R25, R26, 0x100000, R7 ;  /* 0x001000001a197824 */ /* 0x000fe400078e0207 */
[----:B------:R-:W-:Y:S01]  /*5cd0*/  IMAD.MOV.U32 R24, RZ, RZ, R6 ;  /* 0x000000ffff187224 */ /* 0x000fe200078e0006 */
[----:B------:R-:W-:Y:S06]  /*5ce0*/  @!P0 BRA `(.L_x_70) ;  /* 0x0000000000308947 */ /* 0x000fec0003800000 */
[----:B------:R-:W-:Y:S01]  /*5cf0*/  FSETP.GEU.AND P1, PT, |R29|, 4.2275390625, PT ;  /* 0x408748001d00780b */ /* 0x000fe20003f2e200 */
[C---:B------:R-:W-:Y:S02]  /*5d00*/  DADD R24, R28.reuse, +INF ;  /* 0x7ff000001c187429 */ /* 0x040fe40000000000 */
[----:B------:R-:W-:-:S08]  /*5d10*/  DSETP.GEU.AND P0, PT, R28, RZ, PT ;  /* 0x000000ff1c00722a */ /* 0x000fd00003f0e000 */
[----:B------:R-:W-:Y:S02]  /*5d20*/  FSEL R24, R24, RZ, P0 ;  /* 0x000000ff18187208 */ /* 0x000fe40000000000 */
[----:B------:R-:W-:Y:S02]  /*5d30*/  @!P1 LEA.HI R2, R26, R26, RZ, 0x1 ;  /* 0x0000001a1a029211 */ /* 0x000fe400078f08ff */
[----:B------:R-:W-:Y:S02]  /*5d40*/  FSEL R25, R25, RZ, P0 ;  /* 0x000000ff19197208 */ /* 0x000fe40000000000 */
[----:B------:R-:W-:-:S04]  /*5d50*/  @!P1 SHF.R.S32.HI R2, RZ, 0x1, R2 ;  /* 0x00000001ff029819 */ /* 0x000fc80000011402 */
[----:B------:R-:W-:Y:S01]  /*5d60*/  @!P1 LEA R7, R2, R7, 0x14 ;  /* 0x0000000702079211 */ /* 0x000fe200078ea0ff */
[----:B------:R-:W-:Y:S02]  /*5d70*/  @!P1 IMAD.IADD R3, R26, 0x1, -R2 ;  /* 0x000000011a039824 */ /* 0x000fe400078e0a02 */
[----:B------:R-:W-:-:S03]  /*5d80*/  @!P1 IMAD.MOV.U32 R2, RZ, RZ, RZ ;  /* 0x000000ffff029224 */ /* 0x000fc600078e00ff */
[----:B------:R-:W-:-:S06]  /*5d90*/  @!P1 LEA R3, R3, 0x3ff00000, 0x14 ;  /* 0x3ff0000003039811 */ /* 0x000fcc00078ea0ff */
[----:B------:R-:W-:-:S11]  /*5da0*/  @!P1 DMUL R24, R6, R2 ;  /* 0x0000000206189228 */ /* 0x000fd60000000000 */
.L_x_70:
[----:B------:R-:W-:Y:S01]  /*5db0*/  DFMA R18, R18, R24, R24 ;  /* 0x000000181212722b */ /* 0x000fe20000000018 */
[----:B------:R-:W-:Y:S01]  /*5dc0*/  IMAD.MOV.U32 R4, RZ, RZ, R5 ;  /* 0x000000ffff047224 */ /* 0x000fe200078e0005 */
[----:B------:R-:W-:Y:S01]  /*5dd0*/  DSETP.NEU.AND P0, PT, |R24|, +INF , PT ;  /* 0x7ff000001800742a */ /* 0x000fe20003f0d200 */
[----:B------:R-:W-:-:S07]  /*5de0*/  IMAD.MOV.U32 R5, RZ, RZ, 0x0 ;  /* 0x00000000ff057424 */ /* 0x000fce00078e00ff */
[----:B------:R-:W-:Y:S02]  /*5df0*/  FSEL R3, R24, R18, !P0 ;  /* 0x0000001218037208 */ /* 0x000fe40004000000 */
[----:B------:R-:W-:Y:S01]  /*5e00*/  FSEL R2, R25, R19, !P0 ;  /* 0x0000001319027208 */ /* 0x000fe20004000000 */
[----:B------:R-:W-:Y:S06]  /*5e10*/  RET.REL.NODEC R4 `(_Z20cruzarSeleccion_CUDAP9Individuo) ;  /* 0xffffffa004787950 */ /* 0x000fec0003c3ffff */
.L_x_71:
[----:B------:R-:W-:-:S00]  /*5e20*/  BRA `(.L_x_71) ;  /* 0xfffffffc00fc7947 */ /* 0x000fc0000383ffff */
[----:B------:R-:W-:-:S00]  /*5e30*/  NOP ;  /* 0x0000000000007918 */ /* 0x000fc00000000000 */
        /* <DEDUP_REMOVED lines=12> */
.L_x_84:


//--------------------- .text._Z32seleccionTorneos_and_cruzar_CUDAP9IndividuoS0_ --------------------------
	.section	.text._Z32seleccionTorneos_and_cruzar_CUDAP9IndividuoS0_,"ax",@progbits
	.align	128
        .global         _Z32seleccionTorneos_and_cruzar_CUDAP9IndividuoS0_
        .type           _Z32seleccionTorneos_and_cruzar_CUDAP9IndividuoS0_,@function
        .size           _Z32seleccionTorneos_and_cruzar_CUDAP9IndividuoS0_,(.L_x_86 - _Z32seleccionTorneos_and_cruzar_CUDAP9IndividuoS0_)
        .other          _Z32seleccionTorneos_and_cruzar_CUDAP9IndividuoS0_,@"STO_CUDA_ENTRY STV_DEFAULT"
_Z32seleccionTorneos_and_cruzar_CUDAP9IndividuoS0_:
.text._Z32seleccionTorneos_and_cruzar_CUDAP9IndividuoS0_:
[----:B------:R-:W0:Y:S08]  /*0000*/  LDC R1, c[0x0][0x37c] ;  /* 0x0000df00ff017b82 */ /* 0x000e300000000800 */
[----:B------:R-:W1:Y:S01]  /*0010*/  LDC.64 R2, c[0x4][RZ] ;  /* 0x01000000ff027b82 */ /* 0x000e620000000a00 */
[----:B------:R-:W1:Y:S01]  /*0020*/  LDCU.64 UR6, c[0x0][0x358] ;  /* 0x00006b00ff0677ac */ /* 0x000e620008000a00 */
[----:B------:R-:W2:Y:S01]  /*0030*/  S2R R5, SR_TID.X ;  /* 0x0000000000057919 */ /* 0x000ea20000002100 */
[----:B0-----:R-:W-:-:S05]  /*0040*/  VIADD R1, R1, 0xffffe890 ;  /* 0xffffe89001017836 */ /* 0x001fca0000000000 */
[----:B------:R-:W2:Y:S08]  /*0050*/  S2UR UR4, SR_CTAID.X ;  /* 0x00000000000479c3 */ /* 0x000eb00000002500 */
[----:B------:R-:W2:Y:S01]  /*0060*/  LDC R252, c[0x0][0x360] ;  /* 0x0000d800fffc7b82 */ /* 0x000ea20000000800 */
[----:B-1----:R0:W3:Y:S07]  /*0070*/  LDG.E R0, desc[UR6][R2.64] ;  /* 0x0000000602007981 */ /* 0x0020ee000c1e1900 */
[----:B------:R-:W1:Y:S08]  /*0080*/  LDC.64 R16, c[0x0][0x380] ;  /* 0x0000e000ff107b82 */ /* 0x000e700000000a00 */
[----:B------:R-:W4:Y:S01]  /*0090*/  LDC.64 R248, c[0x0][0x380] ;  /* 0x0000e000fff87b82 */ /* 0x000f220000000a00 */
[----:B--2---:R-:W-:-:S04]  /*00a0*/  IMAD R252, R252, UR4, R5 ;  /* 0x00000004fcfc7c24 */ /* 0x004fc8000f8e0205 */
[----:B------:R-:W-:-:S04]  /*00b0*/  IMAD.SHL.U32 R252, R252, 0x2, RZ ;  /* 0x00000002fcfc7824 */ /* 0x000fc800078e00ff */
[----:B------:R-:W-:Y:S01]  /*00c0*/  IMAD.WIDE.U32 R4, R252, 0x41a7, RZ ;  /* 0x000041a7fc047825 */ /* 0x000fe200078e00ff */
[----:B------:R2:W-:Y:S05]  /*00d0*/  STL [R1+0x1680], R252 ;  /* 0x001680fc01007387 */ /* 0x0005ea0000100800 */
[----:B------:R-:W-:-:S04]  /*00e0*/  IMAD.WIDE.U32 R6, R5, 0x10001, RZ ;  /* 0x0001000105067825 */ /* 0x000fc800078e00ff */
[----:B------:R-:W-:-:S04]  /*00f0*/  IMAD.WIDE.U32 R8, P0, R4, 0x8000, R6 ;  /* 0x0000800004087825 */ /* 0x000fc80007800006 */
[----:B------:R-:W-:-:S04]  /*0100*/  IMAD.WIDE.U32 R6, R4, 0x10001, RZ ;  /* 0x0001000104067825 */ /* 0x000fc800078e00ff */
[----:B------:R-:W-:Y:S01]  /*0110*/  IMAD.X R11, RZ, RZ, RZ, P0 ;  /* 0x000000ffff0b7224 */ /* 0x000fe200000e06ff */
[----:B------:R-:W-:Y:S01]  /*0120*/  IADD3 RZ, P0, PT, R7, R8, RZ ;  /* 0x0000000807ff7210 */ /* 0x000fe20007f1e0ff */
[----:B------:R-:W-:-:S04]  /*0130*/  IMAD.MOV.U32 R10, RZ, RZ, R9 ;  /* 0x000000ffff0a7224 */ /* 0x000fc800078e0009 */
[----:B0-----:R-:W-:-:S05]  /*0140*/  IMAD.WIDE.U32.X R2, R5, 0x8000, R10, P0 ;  /* 0x0000800005027825 */ /* 0x001fca00000e040a */
[--C-:B------:R-:W-:Y:S02]  /*0150*/  SHF.R.U64 R9, R2, 0xe, R3.reuse ;  /* 0x0000000e02097819 */ /* 0x100fe40000001203 */
[----:B------:R-:W-:-:S03]  /*0160*/  SHF.R.U32.HI R2, RZ, 0xe, R3 ;  /* 0x0000000eff027819 */ /* 0x000fc60000011603 */
[----:B------:R-:W-:-:S04]  /*0170*/  IMAD.WIDE.U32 R6, R9, -0x7fffffff, R4 ;  /* 0x8000000109067825 */ /* 0x000fc800078e0004 */
[----:B------:R-:W-:Y:S02]  /*0180*/  IMAD R2, R2, -0x7fffffff, RZ ;  /* 0x8000000102027824 */ /* 0x000fe400078e02ff */
[----:B------:R-:W-:-:S03]  /*0190*/  IMAD.MOV.U32 R8, RZ, RZ, R6 ;  /* 0x000000ffff087224 */ /* 0x000fc600078e0006 */
[----:B------:R-:W-:Y:S01]  /*01a0*/  IADD3 R9, PT, PT, R7, -R9, R2 ;  /* 0x8000000907097210 */ /* 0x000fe20007ffe002 */
[----:B------:R-:W-:-:S03]  /*01b0*/  IMAD.WIDE.U32 R6, R6, 0x41a7, RZ ;  /* 0x000041a706067825 */ /* 0x000fc600078e00ff */
[----:B------:R-:W0:Y:S01]  /*01c0*/  I2F.U64 R2, R8 ;  /* 0x0000000800027312 */ /* 0x000e220000301000 */
[----:B------:R-:W-:-:S04]  /*01d0*/  IMAD R13, R9, 0x41a7, RZ ;  /* 0x000041a7090d7824 */ /* 0x000fc800078e02ff */
[----:B------:R-:W-:Y:S02]  /*01e0*/  IMAD.IADD R7, R7, 0x1, R13 ;  /* 0x0000000107077824 */ /* 0x000fe400078e020d */
[----:B0-----:R-:W-:-:S04]  /*01f0*/  FMUL R14, R2, 4.6566128730773925781e-10 ;  /* 0x30000000020e7820 */ /* 0x001fc80000400000 */
[----:B------:R-:W-:Y:S08]  /*0200*/  F2F.F64.F32 R2, R14 ;  /* 0x0000000e00027310 */ /* 0x000ff00000201800 */
[----:B---3--:R-:W0:Y:S02]  /*0210*/  I2F.F64 R4, R0 ;  /* 0x0000000000047312 */ /* 0x008e240000201c00 */
[----:B0-----:R-:W-:-:S08]  /*0220*/  DMUL R2, R4, R2 ;  /* 0x0000000204027228 */ /* 0x001fd00000000000 */
[----:B------:R-:W-:Y:S01]  /*0230*/  DMUL R10, R2, 4.6566128730773925781e-10 ;  /* 0x3e000000020a7828 */ /* 0x000fe20000000000 */
[----:B------:R-:W-:-:S04]  /*0240*/  IMAD.WIDE.U32 R2, R7, 0x8001, RZ ;  /* 0x0000800107027825 */ /* 0x000fc800078e00ff */
[----:B------:R-:W-:-:S05]  /*0250*/  IMAD.WIDE.U32 R12, P0, R6, 0x4000, R2 ;  /* 0x00004000060c7825 */ /* 0x000fca0007800002 */
[----:B------:R-:W1:Y:S01]  /*0260*/  F2I.F64.TRUNC R11, R10 ;  /* 0x0000000a000b7311 */ /* 0x000e62000030d100 */
[----:B------:R-:W-:-:S04]  /*0270*/  IMAD.WIDE.U32 R2, R6, 0x8001, RZ ;  /* 0x0000800106027825 */ /* 0x000fc800078e00ff */
[----:B------:R-:W-:Y:S01]  /*0280*/  IMAD.X R15, RZ, RZ, RZ, P0 ;  /* 0x000000ffff0f7224 */ /* 0x000fe200000e06ff */
[----:B------:R-:W-:Y:S01]  /*0290*/  IADD3 RZ, P0, PT, R3, R12, RZ ;  /* 0x0000000c03ff7210 */ /* 0x000fe20007f1e0ff */
[----:B------:R-:W-:-:S04]  /*02a0*/  IMAD.MOV.U32 R14, RZ, RZ, R13 ;  /* 0x000000ffff0e7224 */ /* 0x000fc800078e000d */
[----:B------:R-:W-:-:S04]  /*02b0*/  IMAD.WIDE.U32.X R2, R7, 0x4000, R14, P0 ;  /* 0x0000400007027825 */ /* 0x000fc800000e040e */
[----:B-1----:R-:W-:-:S05]  /*02c0*/  IMAD.WIDE R8, R11, 0x408, R16 ;  /* 0x000004080b087825 */ /* 0x002fca00078e0210 */
[----:B------:R-:W3:Y:S04]  /*02d0*/  LDG.E.64 R12, desc[UR6][R8.64+0xc8] ;  /* 0x0000c806080c7981 */ /* 0x000ee8000c1e1b00 */
[----:B------:R-:W4:Y:S04]  /*02e0*/  LDG.E.64 R32, desc[UR6][R8.64+0x400] ;  /* 0x0004000608207981 */ /* 0x000f28000c1e1b00 */
[----:B------:R-:W4:Y:S04]  /*02f0*/  LDG.E.64 R30, desc[UR6][R8.64+0xf8] ;  /* 0x0000f806081e7981 */ /* 0x000f28000c1e1b00 */
[----:B------:R-:W4:Y:S04]  /*0300*/  LDG.E.64 R28, desc[UR6][R8.64+0xf0] ;  /* 0x0000f006081c7981 */ /* 0x000f28000c1e1b00 */
[----:B------:R-:W4:Y:S04]  /*0310*/  LDG.E.64 R26, desc[UR6][R8.64+0xe8] ;  /* 0x0000e806081a7981 */ /* 0x000f28000c1e1b00 */
[----:B------:R-:W4:Y:S04]  /*0320*/  LDG.E.64 R24, desc[UR6][R8.64+0xe0] ;  /* 0x0000e00608187981 */ /* 0x000f28000c1e1b00 */
[----:B------:R-:W4:Y:S04]  /*0330*/  LDG.E.64 R22, desc[UR6][R8.64+0xd8] ;  /* 0x0000d80608167981 */ /* 0x000f28000c1e1b00 */
[----:B------:R-:W4:Y:S04]  /*0340*/  LDG.E.64 R20, desc[UR6][R8.64+0xd0] ;  /* 0x0000d00608147981 */ /* 0x000f28000c1e1b00 */
[----:B------:R-:W4:Y:S04]  /*0350*/  LDG.E.64 R18, desc[UR6][R8.64+0xc0] ;  /* 0x0000c00608127981 */ /* 0x000f28000c1e1b00 */
[----:B------:R-:W4:Y:S01]  /*0360*/  LDG.E.64 R64, desc[UR6][R8.64+0x3b8] ;  /* 0x0003b80608407981 */ /* 0x000f22000c1e1b00 */
[----:B------:R-:W-:-:S03]  /*0370*/  SHF.R.U64 R0, R2, 0xd, R3 ;  /* 0x0000000d02007819 */ /* 0x000fc60000001203 */
        /* <DEDUP_REMOVED lines=65> */
[----:B---3--:R0:W-:Y:S01]  /*0790*/  STL.64 [R1+0xa08], R12 ;  /* 0x000a080c01007387 */ /* 0x0081e20000100a00 */
[----:B--2---:R-:W-:-:S03]  /*07a0*/  IMAD.MOV.U32 R252, RZ, RZ, R13 ;  /* 0x000000fffffc7224 */ /* 0x004fc600078e000d */
[----:B------:R-:W2:Y:S04]  /*07b0*/  LDG.E.64 R120, desc[UR6][R8.64+0x298] ;  /* 0x0002980608787981 */ /* 0x000ea8000c1e1b00 */
[----:B------:R-:W3:Y:S04]  /*07c0*/  LDG.E.64 R118, desc[UR6][R8.64+0x290] ;  /* 0x0002900608767981 */ /* 0x000ee8000c1e1b00 */
[----:B0-----:R-:W4:Y:S04]  /*07d0*/  LDG.E.64 R12, desc[UR6][R8.64+0xb8] ;  /* 0x0000b806080c7981 */ /* 0x001f28000c1e1b00 */
[----:B------:R0:W-:Y:S04]  /*07e0*/  STL [R1+0x16d0], R252 ;  /* 0x0016d0fc01007387 */ /* 0x0001e80000100800 */
[----:B------:R-:W3:Y:S04]  /*07f0*/  LDG.E.64 R116, desc[UR6][R8.64+0x288] ;  /* 0x0002880608747981 */ /* 0x000ee8000c1e1b00 */
        /* <DEDUP_REMOVED lines=23> */
[----:B------:R-:W2:Y:S04]  /*0970*/  LDG.E.64 R68, desc[UR6][R8.64+0x3c8] ;  /* 0x0003c80608447981 */ /* 0x000ea8000c1e1b00 */
        /* <DEDUP_REMOVED lines=16> */
[----:B----4-:R1:W-:Y:S01]  /*0a80*/  STL.64 [R1+0x9f8], R12 ;  /* 0x0009f80c01007387 */ /* 0x0103e20000100a00 */
[----:B0-----:R-:W-:-:S03]  /*0a90*/  IMAD.MOV.U32 R252, RZ, RZ, R12 ;  /* 0x000000fffffc7224 */ /* 0x001fc600078e000c */
[----:B-1----:R-:W4:Y:S04]  /*0aa0*/  LDG.E.64 R12, desc[UR6][R8.64+0xb0] ;  /* 0x0000b006080c7981 */ /* 0x002f28000c1e1b00 */
[----:B------:R0:W-:Y:S04]  /*0ab0*/  STL.64 [R1+0xe40], R32 ;  /* 0x000e402001007387 */ /* 0x0001e80000100a00 */
[----:B------:R1:W-:Y:S04]  /*0ac0*/  STL.64 [R1+0xa38], R30 ;  /* 0x000a381e01007387 */ /* 0x0003e80000100a00 */
[----:B------:R1:W-:Y:S04]  /*0ad0*/  STL.64 [R1+0xa30], R28 ;  /* 0x000a301c01007387 */ /* 0x0003e80000100a00 */
[----:B------:R1:W-:Y:S04]  /*0ae0*/  STL.64 [R1+0xa28], R26 ;  /* 0x000a281a01007387 */ /* 0x0003e80000100a00 */
[----:B------:R1:W-:Y:S04]  /*0af0*/  STL.64 [R1+0xa20], R24 ;  /* 0x000a201801007387 */ /* 0x0003e80000100a00 */
[----:B------:R1:W-:Y:S04]  /*0b00*/  STL.64 [R1+0xa18], R22 ;  /* 0x000a181601007387 */ /* 0x0003e80000100a00 */
[----:B------:R1:W-:Y:S04]  /*0b10*/  STL.64 [R1+0xa10], R20 ;  /* 0x000a101401007387 */ /* 0x0003e80000100a00 */
[----:B------:R1:W-:Y:S04]  /*0b20*/  STL.64 [R1+0xa00], R18 ;  /* 0x000a001201007387 */ /* 0x0003e80000100a00 */
[----:B0-----:R-:W3:Y:S04]  /*0b30*/  LDG.E.64 R32, desc[UR6][R8.64+0x338] ;  /* 0x0003380608207981 */ /* 0x001ee8000c1e1b00 */
[----:B-1----:R-:W3:Y:S04]  /*0b40*/  LDG.E.64 R30, desc[UR6][R8.64+0x330] ;  /* 0x00033006081e7981 */ /* 0x002ee8000c1e1b00 */
[----:B------:R-:W3:Y:S04]  /*0b50*/  LDG.E.64 R28, desc[UR6][R8.64+0x328] ;  /* 0x00032806081c7981 */ /* 0x000ee8000c1e1b00 */
[----:B------:R-:W3:Y:S04]  /*0b60*/  LDG.E.64 R26, desc[UR6][R8.64+0x320] ;  /* 0x00032006081a7981 */ /* 0x000ee8000c1e1b00 */
[----:B------:R-:W3:Y:S04]  /*0b70*/  LDG.E.64 R24, desc[UR6][R8.64+0x318] ;  /* 0x0003180608187981 */ /* 0x000ee8000c1e1b00 */
[----:B------:R-:W3:Y:S04]  /*0b80*/  LDG.E.64 R22, desc[UR6][R8.64+0x310] ;  /* 0x0003100608167981 */ /* 0x000ee8000c1e1b00 */
[----:B------:R-:W3:Y:S04]  /*0b90*/  LDG.E.64 R20, desc[UR6][R8.64+0x308] ;  /* 0x0003080608147981 */ /* 0x000ee8000c1e1b00 */
[----:B------:R-:W3:Y:S01]  /*0ba0*/  LDG.E.64 R18, desc[UR6][R8.64+0x300] ;  /* 0x0003000608127981 */ /* 0x000ee2000c1e1b00 */
[----:B----4-:R-:W-:-:S03]  /*0bb0*/  IMAD.MOV.U32 R251, RZ, RZ, R12 ;  /* 0x000000fffffb7224 */ /* 0x010fc600078e000c */
[----:B------:R0:W-:Y:S01]  /*0bc0*/  STL.64 [R1+0x9f0], R12 ;  /* 0x0009f00c01007387 */ /* 0x0001e20000100a00 */
[----:B------:R-:W-:-:S03]  /*0bd0*/  IMAD.MOV.U32 R250, RZ, RZ, R13 ;  /* 0x000000fffffa7224 */ /* 0x000fc600078e000d */
[----:B0-----:R0:W4:Y:S02]  /*0be0*/  LDG.E.64 R12, desc[UR6][R8.64+0xa8] ;  /* 0x0000a806080c7981 */ /* 0x001124000c1e1b00 */
[----:B0-----:R-:W-:Y:S01]  /*0bf0*/  SHF.R.U32.HI R8, RZ, 0xd, R3 ;  /* 0x0000000dff087819 */ /* 0x001fe20000011603 */
[----:B------:R-:W-:-:S04]  /*0c00*/  IMAD.WIDE.U32 R2, R0, -0x7fffffff, R6 ;  /* 0x8000000100027825 */ /* 0x000fc800078e0006 */
[----:B------:R-:W-:Y:S01]  /*0c10*/  IMAD R6, R8, -0x7fffffff, RZ ;  /* 0x8000000108067824 */ /* 0x000fe200078e02ff */
[----:B------:R0:W-:Y:S04]  /*0c20*/  STL [R1+0x16d4], R252 ;  /* 0x0016d4fc01007387 */ /* 0x0001e80000100800 */
[----:B------:R-:W-:-:S05]  /*0c30*/  IADD3 R3, PT, PT, R3, -R0, R6 ;  /* 0x8000000003037210 */ /* 0x000fca0007ffe006 */
[----:B------:R-:W-:Y:S01]  /*0c40*/  IMAD R0, R3, 0x41a7, RZ ;  /* 0x000041a703007824 */ /* 0x000fe200078e02ff */
[----:B------:R-:W-:Y:S04]  /*0c50*/  STL.64 [R1+0xc70], R64 ;  /* 0x000c704001007387 */ /* 0x000fe80000100a00 */
[----:B------:R-:W-:Y:S04]  /*0c60*/  STL.64 [R1+0x3b8], R64 ;  /* 0x0003b84001007387 */ /* 0x000fe80000100a00 */
[----:B----4-:R1:W-:Y:S01]  /*0c70*/  STL.64 [R1+0x9e8], R12 ;  /* 0x0009e80c01007387 */ /* 0x0103e20000100a00 */
[----:B0-----:R-:W-:-:S02]  /*0c80*/  IMAD.MOV.U32 R252, RZ, RZ, R13 ;  /* 0x000000fffffc7224 */ /* 0x001fc400078e000d */
[----:B-1----:R-:W-:-:S04]  /*0c90*/  IMAD.WIDE.U32 R12, R2, 0x41a7, RZ ;  /* 0x000041a7020c7825 */ /* 0x002fc800078e00ff */
[----:B------:R-:W-:-:S04]  /*0ca0*/  IMAD.IADD R13, R13, 0x1, R0 ;  /* 0x000000010d0d7824 */ /* 0x000fc800078e0200 */
[----:B------:R-:W-:-:S04]  /*0cb0*/  IMAD.WIDE.U32 R6, R13, 0x8001, RZ ;  /* 0x000080010d067825 */ /* 0x000fc800078e00ff */
[----:B------:R-:W-:-:S04]  /*0cc0*/  IMAD.WIDE.U32 R8, R12, 0x8001, RZ ;  /* 0x000080010c087825 */ /* 0x000fc800078e00ff */
[----:B------:R-:W-:-:S04]  /*0cd0*/  IMAD.WIDE.U32 R6, P0, R12, 0x4000, R6 ;  /* 0x000040000c067825 */ /* 0x000fc80007800006 */
[----:B------:R-:W-:Y:S01]  /*0ce0*/  IMAD.X R11, RZ, RZ, RZ, P0 ;  /* 0x000000ffff0b7224 */ /* 0x000fe200000e06ff */
[----:B------:R-:W-:Y:S01]  /*0cf0*/  IADD3 RZ, P0, PT, R9, R6, RZ ;  /* 0x0000000609ff7210 */ /* 0x000fe20007f1e0ff */
[----:B------:R-:W-:Y:S01]  /*0d00*/  IMAD.MOV.U32 R10, RZ, RZ, R7 ;  /* 0x000000ffff0a7224 */ /* 0x000fe200078e0007 */
[----:B------:R0:W1:Y:S03]  /*0d10*/  I2F.U64 R6, R2 ;  /* 0x0000000200067312 */ /* 0x0000660000301000 */
[----:B------:R-:W-:-:S05]  /*0d20*/  IMAD.WIDE.U32.X R10, R13, 0x4000, R10, P0 ;  /* 0x000040000d0a7825 */ /* 0x000fca00000e040a */
[--C-:B------:R-:W-:Y:S02]  /*0d30*/  SHF.R.U64 R0, R10, 0xd, R11.reuse ;  /* 0x0000000d0a007819 */ /* 0x100fe4000000120b */
[----:B------:R-:W-:-:S03]  /*0d40*/  SHF.R.U32.HI R10, RZ, 0xd, R11 ;  /* 0x0000000dff0a7819 */ /* 0x000fc6000001160b */
[----:B------:R-:W-:-:S04]  /*0d50*/  IMAD.WIDE.U32 R12, R0, -0x7fffffff, R12 ;  /* 0x80000001000c7825 */ /* 0x000fc800078e000c */
[----:B0-----:R-:W-:Y:S02]  /*0d60*/  IMAD R2, R10, -0x7fffffff, RZ ;  /* 0x800000010a027824 */ /* 0x001fe400078e02ff */
[----:B-1----:R-:W-:-:S03]  /*0d70*/  FMUL R6, R6, 4.6566128730773925781e-10 ;  /* 0x3000000006067820 */ /* 0x002fc60000400000 */
[----:B------:R-:W-:Y:S01]  /*0d80*/  IADD3 R13, PT, PT, R13, -R0, R2 ;  /* 0x800000000d0d7210 */ /* 0x000fe20007ffe002 */
[----:B------:R-:W0:Y:S01]  /*0d90*/  F2F.F64.F32 R10, R6 ;  /* 0x00000006000a7310 */ /* 0x000e220000201800 */
[----:B------:R-:W-:-:S04]  /*0da0*/  IMAD.WIDE.U32 R2, R12, 0x41a7, RZ ;  /* 0x000041a70c027825 */ /* 0x000fc800078e00ff */
[----:B------:R-:W-:-:S04]  /*0db0*/  IMAD R0, R13, 0x41a7, RZ ;  /* 0x000041a70d007824 */ /* 0x000fc800078e02ff */
[----:B------:R-:W-:-:S04]  /*0dc0*/  IMAD.IADD R3, R3, 0x1, R0 ;  /* 0x0000000103037824 */ /* 0x000fc800078e0200 */
[----:B------:R-:W-:Y:S01]  /*0dd0*/  IMAD.WIDE.U32 R8, R3, 0x8001, RZ ;  /* 0x0000800103087825 */ /* 0x000fe200078e00ff */
[----:B0-----:R-:W-:-:S03]  /*0de0*/  DMUL R10, R4, R10 ;  /* 0x0000000a040a7228 */ /* 0x001fc60000000000 */
[----:B------:R-:W-:-:S04]  /*0df0*/  IMAD.WIDE.U32 R6, R2, 0x8001, RZ ;  /* 0x0000800102067825 */ /* 0x000fc800078e00ff */
[----:B------:R-:W-:-:S04]  /*0e00*/  IMAD.WIDE.U32 R8, P0, R2, 0x4000, R8 ;  /* 0x0000400002087825 */ /* 0x000fc80007800008 */
[----:B------:R-:W-:Y:S01]  /*0e10*/  IMAD.MOV.U32 R6, RZ, RZ, R9 ;  /* 0x000000ffff067224 */ /* 0x000fe200078e0009 */
[----:B------:R-:W-:Y:S01]  /*0e20*/  IADD3 RZ, P1, PT, R7, R8, RZ ;  /* 0x0000000807ff7210 */ /* 0x000fe20007f3e0ff */
[----:B------:R-:W-:Y:S01]  /*0e30*/  DMUL R8, R10, 4.6566128730773925781e-10 ;  /* 0x3e0000000a087828 */ /* 0x000fe20000000000 */
[----:B------:R-:W-:Y:S01]  /*0e40*/  IMAD.X R7, RZ, RZ, RZ, P0 ;  /* 0x000000ffff077224 */ /* 0x000fe200000e06ff */
[----:B------:R-:W-:Y:S01]  /*0e50*/  STL.64 [R1+0x9e0], R14 ;  /* 0x0009e00e01007387 */ /* 0x000fe20000100a00 */
[----:B------:R-:W-:-:S03]  /*0e60*/  IMAD.MOV.U32 R11, RZ, RZ, R252 ;  /* 0x000000ffff0b7224 */ /* 0x000fc600078e00fc */
[----:B------:R-:W-:Y:S04]  /*0e70*/  STL.64 [R1+0x1698], R14 ;  /* 0x0016980e01007387 */ /* 0x000fe80000100a00 */
[----:B------:R-:W0:Y:S01]  /*0e80*/  F2I.F64.TRUNC R8, R8 ;  /* 0x0000000800087311 */ /* 0x000e22000030d100 */
[----:B------:R-:W-:Y:S01]  /*0e90*/  IMAD.WIDE.U32.X R6, R3, 0x4000, R6, P1 ;  /* 0x0000400003067825 */ /* 0x000fe200008e0406 */
[----:B------:R-:W4:Y:S04]  /*0ea0*/  LDL.LU R252, [R1+0x16d4] ;  /* 0x0016d40001fc7983 */ /* 0x000f280000300800 */
[----:B--2---:R-:W-:Y:S04]  /*0eb0*/  STL.64 [R1+0xc60], R68 ;  /* 0x000c604401007387 */ /* 0x004fe80000100a00 */
[----:B---3--:R-:W-:Y:S04]  /*0ec0*/  STL.64 [R1+0xc68], R66 ;  /* 0x000c684201007387 */ /* 0x008fe80000100a00 */
[----:B------:R1:W-:Y:S01]  /*0ed0*/  STL.64 [R1+0x3c8], R68 ;  /* 0x0003c84401007387 */ /* 0x0003e20000100a00 */
[----:B0-----:R-:W-:-:S03]  /*0ee0*/  IMAD.WIDE R248, R8, 0x408, R248 ;  /* 0x0000040808f87825 */ /* 0x001fc600078e02f8 */
[----:B------:R0:W-:Y:S04]  /*0ef0*/  STL.64 [R1+0x3c0], R66 ;  /* 0x0003c04201007387 */ /* 0x0001e80000100a00 */
[----:B------:R-:W2:Y:S01]  /*0f00*/  LDG.E.64 R64, desc[UR6][R248.64+0xf8] ;  /* 0x0000f806f8407981 */ /* 0x000ea2000c1e1b00 */
[--C-:B------:R-:W-:Y:S02]  /*0f10*/  SHF.R.U64 R0, R6, 0xd, R7.reuse ;  /* 0x0000000d06007819 */ /* 0x100fe40000001207 */
[----:B------:R-:W-:Y:S01]  /*0f20*/  SHF.R.U32.HI R6, RZ, 0xd, R7 ;  /* 0x0000000dff067819 */ /* 0x000fe20000011607 */
[----:B-1----:R-:W3:Y:S04]  /*0f30*/  LDG.E.64 R68, desc[UR6][R248.64+0x1e8] ;  /* 0x0001e806f8447981 */ /* 0x002ee8000c1e1b00 */
[----:B0-----:R-:W4:Y:S04]  /*0f40*/  LDG.E.64 R66, desc[UR6][R248.64+0x1f0] ;  /* 0x0001f006f8427981 */ /* 0x001f28000c1e1b00 */
[----:B------:R-:W-:Y:S04]  /*0f50*/  STL.64 [R1+0x9d8], R16 ;  /* 0x0009d81001007387 */ /* 0x000fe80000100a00 */
[----:B------:R0:W-:Y:S04]  /*0f60*/  STL.64 [R1+0x16a0], R16 ;  /* 0x0016a01001007387 */ /* 0x0001e80000100a00 */
[----:B------:R-:W-:Y:S04]  /*0f70*/  STL.64 [R1+0x9d0], R246 ;  /* 0x0009d0f601007387 */ /* 0x000fe80000100a00 */
        /* <DEDUP_REMOVED lines=8> */
[----:B------:R-:W-:Y:S01]  /*1000*/  STL.64 [R1+0x16c8], R238 ;  /* 0x0016c8ee01007387 */ /* 0x000fe20000100a00 */
[----:B------:R-:W1:Y:S03]  /*1010*/  I2F.U64 R12, R12 ;  /* 0x0000000c000c7312 */ /* 0x000e660000301000 */
[----:B------:R-:W-:Y:S04]  /*1020*/  STL.64 [R1+0x988], R228 ;  /* 0x000988e401007387 */ /* 0x000fe80000100a00 */
[----:B------:R-:W-:Y:S04]  /*1030*/  STL.64 [R1+0x8f8], R192 ;  /* 0x0008f8c001007387 */ /* 0x000fe80000100a00 */
[----:B------:R-:W-:Y:S04]  /*1040*/  STL.64 [R1+0xc78], R62 ;  /* 0x000c783e01007387 */ /* 0x000fe80000100a00 */
[----:B------:R-:W-:Y:S04]  /*1050*/  STL.64 [R1+0x48], R228 ;  /* 0x000048e401007387 */ /* 0x000fe80000100a00 */
[----:B------:R-:W-:Y:S04]  /*1060*/  STL.64 [R1+0x1b8], R192 ;  /* 0x0001b8c001007387 */ /* 0x000fe80000100a00 */
[----:B------:R-:W-:Y:S04]  /*1070*/  STL.64 [R1+0x3b0], R62 ;  /* 0x0003b03e01007387 */ /* 0x000fe80000100a00 */
[----:B------:R-:W3:Y:S04]  /*1080*/  LDL R10, [R1+0x9e8] ;  /* 0x0009e800010a7983 */ /* 0x000ee80000100800 */
[----:B--2---:R2:W-:Y:S01]  /*1090*/  STL.64 [R1+0x810], R64 ;  /* 0x0008104001007387 */ /* 0x0045e20000100a00 */
[----:B------:R-:W-:-:S03]  /*10a0*/  IMAD.WIDE.U32 R14, R0, -0x7fffffff, R2 ;  /* 0x80000001000e7825 */ /* 0x000fc600078e0002 */
[----:B0-----:R-:W3:Y:S04]  /*10b0*/  LDL R16, [R1+0xa18] ;  /* 0x000a180001107983 */ /* 0x001ee80000100800 */
[----:B------:R-:W3:Y:S04]  /*10c0*/  LDL R17, [R1+0xa1c] ;  /* 0x000a1c0001117983 */ /* 0x000ee80000100800 */
[----:B--2---:R-:W2:Y:S01]  /*10d0*/  LDG.E.64 R64, desc[UR6][R248.64+0x1f8] ;  /* 0x0001f806f8407981 */ /* 0x004ea2000c1e1b00 */
[----:B------:R-:W-:Y:S02]  /*10e0*/  IMAD R2, R6, -0x7fffffff, RZ ;  /* 0x8000000106027824 */ /* 0x000fe400078e02ff */
[----:B------:R-:W-:Y:S01]  /*10f0*/  IMAD.MOV.U32 R6, RZ, RZ, R14 ;  /* 0x000000ffff067224 */ /* 0x000fe200078e000e */
[----:B------:R0:W-:Y:S02]  /*1100*/  STL.64 [R1+0xea0], R14 ;  /* 0x000ea00e01007387 */ /* 0x0001e40000100a00 */
[----:B------:R-:W-:-:S02]  /*1110*/  IADD3 R7, PT, PT, R15, -R0, R2 ;  /* 0x800000000f077210 */ /* 0x000fc40007ffe002 */
[----:B------:R-:W2:Y:S04]  /*1120*/  LDL R244, [R1+0xa28] ;  /* 0x000a280001f47983 */ /* 0x000ea80000100800 */
[----:B------:R-:W2:Y:S04]  /*1130*/  LDL R245, [R1+0xa2c] ;  /* 0x000a2c0001f57983 */ /* 0x000ea80000100800 */
[----:B------:R-:W2:Y:S04]  /*1140*/  LDL R240, [R1+0xa38] ;  /* 0x000a380001f07983 */ /* 0x000ea80000100800 */
[----:B------:R-:W2:Y:S04]  /*1150*/  LDL R241, [R1+0xa3c] ;  /* 0x000a3c0001f17983 */ /* 0x000ea80000100800 */
[----:B------:R-:W2:Y:S04]  /*1160*/  LDL.64 R238, [R1+0xe40] ;  /* 0x000e400001ee7983 */ /* 0x000ea80000100a00 */
[----:B------:R-:W2:Y:S04]  /*1170*/  LDL R242, [R1+0xa30] ;  /* 0x000a300001f27983 */ /* 0x000ea80000100800 */
[----:B------:R-:W2:Y:S04]  /*1180*/  LDL R243, [R1+0xa34] ;  /* 0x000a340001f37983 */ /* 0x000ea80000100800 */
[----:B------:R-:W2:Y:S04]  /*1190*/  LDL R246, [R1+0xa20] ;  /* 0x000a200001f67983 */ /* 0x000ea80000100800 */
[----:B------:R-:W2:Y:S04]  /*11a0*/  LDL R247, [R1+0xa24] ;  /* 0x000a240001f77983 */ /* 0x000ea80000100800 */
[----:B0-----:R-:W2:Y:S04]  /*11b0*/  LDL R14, [R1+0xa10] ;  /* 0x000a1000010e7983 */ /* 0x001ea80000100800 */
[----:B------:R-:W2:Y:S01]  /*11c0*/  LDL R15, [R1+0xa14] ;  /* 0x000a1400010f7983 */ /* 0x000ea20000100800 */
[----:B-1----:R-:W-:Y:S01]  /*11d0*/  FMUL R9, R12, 4.6566128730773925781e-10 ;  /* 0x300000000c097820 */ /* 0x002fe20000400000 */
[----:B------:R-:W-:-:S02]  /*11e0*/  IMAD.MOV.U32 R13, RZ, RZ, R250 ;  /* 0x000000ffff0d7224 */ /* 0x000fc400078e00fa */
[----:B----4-:R-:W-:Y:S04]  /*11f0*/  STL [R1+0x1690], R66 ;  /* 0x0016904201007387 */ /* 0x010fe80000100800 */
[----:B---3--:R-:W-:Y:S04]  /*1200*/  STL [R1+0x1694], R69 ;  /* 0x0016944501007387 */ /* 0x008fe80000100800 */
[----:B------:R-:W3:Y:S04]  /*1210*/  LDG.E.64 R62, desc[UR6][R248.64+0x400] ;  /* 0x00040006f83e7981 */ /* 0x000ee8000c1e1b00 */
[----:B------:R-:W4:Y:S04]  /*1220*/  LDG.E.64 R228, desc[UR6][R248.64+0x3f8] ;  /* 0x0003f806f8e47981 */ /* 0x000f28000c1e1b00 */
[----:B------:R-:W3:Y:S04]  /*1230*/  LDG.E.64 R192, desc[UR6][R248.64+0x3e0] ;  /* 0x0003e006f8c07981 */ /* 0x000ee8000c1e1b00 */
[----:B--2---:R-:W-:Y:S04]  /*1240*/  STL [R1+0x1688], R64 ;  /* 0x0016884001007387 */ /* 0x004fe80000100800 */
[----:B------:R0:W-:Y:S04]  /*1250*/  STL [R1+0x1684], R65 ;  /* 0x0016844101007387 */ /* 0x0001e80000100800 */
[----:B------:R-:W-:Y:S04]  /*1260*/  STL.64 [R1+0xd8], R16 ;  /* 0x0000d81001007387 */ /* 0x000fe80000100a00 */
[----:B------:R-:W2:Y:S04]  /*1270*/  LDG.E.64 R2, desc[UR6][R248.64] ;  /* 0x00000006f8027981 */ /* 0x000ea8000c1e1b00 */
[----:B0-----:R-:W4:Y:S01]  /*1280*/  LDG.E.64 R64, desc[UR6][R248.64+0x3f0] ;  /* 0x0003f006f8407981 */ /* 0x001f22000c1e1b00 */
[----:B------:R-:W0:Y:S03]  /*1290*/  I2F.U64 R0, R6 ;  /* 0x0000000600007312 */ /* 0x000e260000301000 */
[----:B------:R1:W-:Y:S01]  /*12a0*/  STL.64 [R1+0xe38], R6 ;  /* 0x000e380601007387 */ /* 0x0003e20000100a00 */
[----:B------:R-:W-:-:S02]  /*12b0*/  IMAD.MOV.U32 R12, RZ, RZ, R251 ;  /* 0x000000ffff0c7224 */ /* 0x000fc400078e00fb */
[----:B------:R-:W3:Y:S01]  /*12c0*/  LDC.64 R250, c[0x0][0x380] ;  /* 0x0000e000fffa7b82 */ /* 0x000ee20000000a00 */
[----:B------:R1:W-:Y:S01]  /*12d0*/  STL.64 [R1+0x400], R238 ;  /* 0x000400ee01007387 */ /* 0x0003e20000100a00 */
[----:B------:R-:W1:Y:S03]  /*12e0*/  F2F.F64.F32 R8, R9 ;  /* 0x0000000900087310 */ /* 0x000e660000201800 */
[----:B------:R1:W-:Y:S01]  /*12f0*/  STL.64 [R1+0xf8], R240 ;  /* 0x0000f8f001007387 */ /* 0x0003e20000100a00 */
[----:B0-----:R-:W-:-:S03]  /*1300*/  FMUL R0, R0, 4.6566128730773925781e-10 ;  /* 0x3000000000007820 */ /* 0x001fc60000400000 */
[----:B------:R0:W-:Y:S01]  /*1310*/  STL.64 [R1+0xf0], R242 ;  /* 0x0000f0f201007387 */ /* 0x0001e20000100a00 */
[----:B-1----:R-:W1:Y:S03]  /*1320*/  F2F.F64.F32 R6, R0 ;  /* 0x0000000000067310 */ /* 0x002e660000201800 */
[----:B------:R0:W-:Y:S01]  /*1330*/  STL.64 [R1+0xe8], R244 ;  /* 0x0000e8f401007387 */ /* 0x0001e20000100a00 */
[----:B------:R-:W-:-:S03]  /*1340*/  DMUL R8, R4, R8 ;  /* 0x0000000804087228 */ /* 0x000fc60000000000 */
[----:B------:R3:W-:Y:S04]  /*1350*/  STL.64 [R1+0xe0], R246 ;  /* 0x0000e0f601007387 */ /* 0x0007e80000100a00 */
[----:B------:R-:W2:Y:S01]  /*1360*/  LDL.LU.64 R238, [R1+0x16c8] ;  /* 0x0016c80001ee7983 */ /* 0x000ea20000300a00 */
[----:B------:R-:W-:-:S03]  /*1370*/  DMUL R8, R8, 4.6566128730773925781e-10 ;  /* 0x3e00000008087828 */ /* 0x000fc60000000000 */
[----:B------:R3:W-:Y:S01]  /*1380*/  STL.64 [R1+0xd0], R14 ;  /* 0x0000d00e01007387 */ /* 0x0007e20000100a00 */
[----:B-1----:R-:W-:-:S03]  /*1390*/  DMUL R6, R4, R6 ;  /* 0x0000000604067228 */ /* 0x002fc60000000000 */
[----:B------:R-:W2:Y:S04]  /*13a0*/  LDL.LU.64 R240, [R1+0x16c0] ;  /* 0x0016c00001f07983 */ /* 0x000ea80000300a00 */
[----:B0-----:R-:W2:Y:S01]  /*13b0*/  LDL.LU.64 R242, [R1+0x16b8] ;  /* 0x0016b80001f27983 */ /* 0x001ea20000300a00 */
[----:B------:R-:W3:Y:S01]  /*13c0*/  F2I.F64.TRUNC R8, R8 ;  /* 0x0000000800087311 */ /* 0x000ee2000030d100 */
[----:B------:R-:W-:Y:S01]  /*13d0*/  DMUL R6, R6, 4.6566128730773925781e-10 ;  /* 0x3e00000006067828 */ /* 0x000fe20000000000 */
[----:B------:R-:W-:Y:S01]  /*13e0*/  IMAD.MOV.U32 R4, RZ, RZ, R252 ;  /* 0x000000ffff047224 */ /* 0x000fe200078e00fc */
[----:B------:R-:W2:Y:S04]  /*13f0*/  LDL R5, [R1+0x9fc] ;  /* 0x0009fc0001057983 */ /* 0x000ea80000100800 */
[----:B------:R-:W2:Y:S01]  /*1400*/  LDL.LU R252, [R1+0x16d0] ;  /* 0x0016d00001fc7983 */ /* 0x000ea20000300800 */
[----:B------:R0:W1:Y:S03]  /*1410*/  F2I.F64.TRUNC R0, R6 ;  /* 0x0000000600007311 */ /* 0x000066000030d100 */
[----:B------:R-:W2:Y:S01]  /*1420*/  LDL.LU.64 R244, [R1+0x16b0] ;  /* 0x0016b00001f47983 */ /* 0x000ea20000300a00 */
[----:B---3--:R-:W-:-:S03]  /*1430*/  IMAD.WIDE R250, R8, 0x408, R250 ;  /* 0x0000040808fa7825 */ /* 0x008fc600078e02fa */
[----:B------:R-:W3:Y:S04]  /*1440*/  LDL.LU.64 R246, [R1+0x16a8] ;  /* 0x0016a80001f67983 */ /* 0x000ee80000300a00 */
[----:B0-----:R-:W3:Y:S04]  /*1450*/  LDL R6, [R1+0xa00] ;  /* 0x000a000001067983 */ /* 0x001ee80000100800 */
[----:B------:R-:W3:Y:S04]  /*1460*/  LDL R7, [R1+0xa04] ;  /* 0x000a040001077983 */ /* 0x000ee80000100800 */
[----:B------:R-:W3:Y:S04]  /*1470*/  LDL R8, [R1+0xa08] ;  /* 0x000a080001087983 */ /* 0x000ee80000100800 */
[----:B------:R-:W3:Y:S04]  /*1480*/  LDL.LU.64 R16, [R1+0x16a0] ;  /* 0x0016a00001107983 */ /* 0x000ee80000300a00 */
[----:B------:R-:W3:Y:S01]  /*1490*/  LDL.LU.64 R14, [R1+0x1698] ;  /* 0x00169800010e7983 */ /* 0x000ee20000300a00 */
[----:B----4-:R-:W-:-:S03]  /*14a0*/  IMAD.MOV.U32 R69, RZ, RZ, R64 ;  /* 0x000000ffff457224 */ /* 0x010fc600078e0040 */
[----:B------:R0:W-:Y:S01]  /*14b0*/  STL.64 [R1+0x828], R64 ;  /* 0x0008284001007387 */ /* 0x0001e20000100a00 */
[----:B------:R-:W-:-:S03]  /*14c0*/  IMAD.MOV.U32 R66, RZ, RZ, R65 ;  /* 0x000000ffff427224 */ /* 0x000fc600078e0041 */
[----:B0-----:R-:W4:Y:S04]  /*14d0*/  LDG.E.64 R64, desc[UR6][R248.64+0x3e8] ;  /* 0x0003e806f8407981 */ /* 0x001f28000c1e1b00 */
[----:B------:R4:W-:Y:S04]  /*14e0*/  STL [R1+0x168c], R67 ;  /* 0x00168c4301007387 */ /* 0x0009e80000100800 */
[----:B------:R-:W-:Y:S04]  /*14f0*/  STL.64 [R1+0x9a8], R236 ;  /* 0x0009a8ec01007387 */ /* 0x000fe80000100a00 */
[----:B------:R-:W-:Y:S04]  /*1500*/  STL.64 [R1+0x9a0], R234 ;  /* 0x0009a0ea01007387 */ /* 0x000fe80000100a00 */
[----:B------:R-:W-:Y:S04]  /*1510*/  STL.64 [R1+0x998], R232 ;  /* 0x000998e801007387 */ /* 0x000fe80000100a00 */
[----:B------:R-:W-:Y:S04]  /*1520*/  STL.64 [R1+0x990], R230 ;  /* 0x000990e601007387 */ /* 0x000fe80000100a00 */
[----:B------:R-:W-:Y:S04]  /*1530*/  STL.64 [R1+0x980], R226 ;  /* 0x000980e201007387 */ /* 0x000fe80000100a00 */
[----:B------:R-:W-:Y:S01]  /*1540*/  STL.64 [R1+0x978], R224 ;  /* 0x000978e001007387 */ /* 0x000fe20000100a00 */
[----:B--2---:R-:W-:-:S03]  /*1550*/  IMAD.MOV.U32 R9, RZ, RZ, R252 ;  /* 0x000000ffff097224 */ /* 0x004fc600078e00fc */
[----:B------:R-:W-:Y:S01]  /*1560*/  STL.64 [R1+0x970], R222 ;  /* 0x000970de01007387 */ /* 0x000fe20000100a00 */
[----:B------:R-:W-:-:S03]  /*1570*/  IMAD.MOV.U32 R252, RZ, RZ, R193 ;  /* 0x000000fffffc7224 */ /* 0x000fc600078e00c1 */
        /* <DEDUP_REMOVED lines=65> */
[----:B----4-:R-:W-:-:S03]  /*1990*/  IMAD.MOV.U32 R67, RZ, RZ, R64 ;  /* 0x000000ffff437224 */ /* 0x010fc600078e0040 */
[----:B------:R0:W-:Y:S04]  /*19a0*/  STL.64 [R1+0x820], R64 ;  /* 0x0008204001007387 */ /* 0x0001e80000100a00 */
[----:B------:R-:W-:Y:S04]  /*19b0*/  STL.64 [R1+0xc10], R88 ;  /* 0x000c105801007387 */ /* 0x000fe80000100a00 */
[----:B------:R-:W-:Y:S01]  /*19c0*/  STL.64 [R1+0xc18], R86 ;  /* 0x000c185601007387 */ /* 0x000fe20000100a00 */
[----:B0-----:R-:W-:-:S03]  /*19d0*/  IMAD.MOV.U32 R64, RZ, RZ, R65 ;  /* 0x000000ffff407224 */ /* 0x001fc600078e0041 */
        /* <DEDUP_REMOVED lines=31> */
[----:B---3--:R-:W-:Y:S04]  /*1bd0*/  STL.64 [R1+0xc8], R8 ;  /* 0x0000c80801007387 */ /* 0x008fe80000100a00 */
[----:B------:R-:W-:Y:S04]  /*1be0*/  STL.64 [R1+0xc0], R6 ;  /* 0x0000c00601007387 */ /* 0x000fe80000100a00 */
[----:B------:R0:W-:Y:S04]  /*1bf0*/  STL.64 [R1+0xb8], R4 ;  /* 0x0000b80401007387 */ /* 0x0001e80000100a00 */
[----:B------:R-:W-:Y:S04]  /*1c00*/  STL.64 [R1+0xb0], R12 ;  /* 0x0000b00c01007387 */ /* 0x000fe80000100a00 */
[----:B------:R2:W-:Y:S04]  /*1c10*/  STL.64 [R1+0xa8], R10 ;  /* 0x0000a80a01007387 */ /* 0x0005e80000100a00 */
[----:B------:R3:W-:Y:S04]  /*1c20*/  STL.64 [R1+0xa0], R14 ;  /* 0x0000a00e01007387 */ /* 0x0007e80000100a00 */
        /* <DEDUP_REMOVED lines=18> */
[----:B------:R-:W-:Y:S04]  /*1d50*/  STL.64 [R1], R210 ;  /* 0x000000d201007387 */ /* 0x000fe80000100a00 */
        /* <DEDUP_REMOVED lines=90> */
[----:B------:R1:W-:Y:S04]  /*2300*/  STL.64 [R1+0x300], R18 ;  /* 0x0003001201007387 */ /* 0x0003e80000100a00 */
[----:B------:R1:W-:Y:S04]  /*2310*/  STL.64 [R1+0xc08], R62 ;  /* 0x000c083e01007387 */ /* 0x0003e80000100a00 */
[----:B------:R1:W-:Y:S04]  /*2320*/  STL.64 [R1+0x818], R192 ;  /* 0x000818c001007387 */ /* 0x0003e80000100a00 */
[----:B------:R1:W-:Y:S04]  /*2330*/  STL.64 [R1+0x830], R228 ;  /* 0x000830e401007387 */ /* 0x0003e80000100a00 */
[----:B0-----:R-:W4:Y:S04]  /*2340*/  LDG.E.64 R4, desc[UR6][R248.64+0xf0] ;  /* 0x0000f006f8047981 */ /* 0x001f28000c1e1b00 */
[----:B------:R-:W4:Y:S04]  /*2350*/  LDG.E.64 R6, desc[UR6][R248.64+0xe8] ;  /* 0x0000e806f8067981 */ /* 0x000f28000c1e1b00 */
[----:B------:R-:W4:Y:S04]  /*2360*/  LDG.E.64 R8, desc[UR6][R248.64+0xe0] ;  /* 0x0000e006f8087981 */ /* 0x000f28000c1e1b00 */
[----:B--2---:R-:W2:Y:S04]  /*2370*/  LDG.E.64 R10, desc[UR6][R248.64+0xd8] ;  /* 0x0000d806f80a7981 */ /* 0x004ea8000c1e1b00 */
[----:B------:R-:W2:Y:S04]  /*2380*/  LDG.E.64 R12, desc[UR6][R248.64+0xd0] ;  /* 0x0000d006f80c7981 */ /* 0x000ea8000c1e1b00 */
[----:B---3--:R-:W3:Y:S04]  /*2390*/  LDG.E.64 R14, desc[UR6][R248.64+0xc8] ;  /* 0x0000c806f80e7981 */ /* 0x008ee8000c1e1b00 */
[----:B----4-:R-:W4:Y:S04]  /*23a0*/  LDG.E.64 R16, desc[UR6][R248.64+0xc0] ;  /* 0x0000c006f8107981 */ /* 0x010f28000c1e1b00 */
[----:B-1----:R-:W2:Y:S04]  /*23b0*/  LDG.E.64 R18, desc[UR6][R248.64+0xb8] ;  /* 0x0000b806f8127981 */ /* 0x002ea8000c1e1b00 */
[----:B------:R-:W3:Y:S04]  /*23c0*/  LDG.E.64 R20, desc[UR6][R248.64+0xb0] ;  /* 0x0000b006f8147981 */ /* 0x000ee8000c1e1b00 */
[----:B------:R-:W4:Y:S04]  /*23d0*/  LDG.E.64 R22, desc[UR6][R248.64+0xa8] ;  /* 0x0000a806f8167981 */ /* 0x000f28000c1e1b00 */
[----:B------:R-:W2:Y:S04]  /*23e0*/  LDG.E.64 R24, desc[UR6][R248.64+0xa0] ;  /* 0x0000a006f8187981 */ /* 0x000ea8000c1e1b00 */
        /* <DEDUP_REMOVED lines=107> */
[----:B------:R0:W4:Y:S04]  /*2aa0*/  LDG.E.64 R246, desc[UR6][R248.64+0x300] ;  /* 0x00030006f8f67981 */ /* 0x000128000c1e1b00 */
[----:B------:R-:W-:Y:S04]  /*2ab0*/  STL.64 [R1+0x408], R2 ;  /* 0x0004080201007387 */ /* 0x000fe80000100a00 */
[----:B------:R1:W-:Y:S01]  /*2ac0*/  STL.64 [R1+0x1650], R2 ;  /* 0x0016500201007387 */ /* 0x0003e20000100a00 */
[----:B0-----:R-:W0:Y:S03]  /*2ad0*/  LDC.64 R248, c[0x0][0x380] ;  /* 0x0000e000fff87b82 */ /* 0x001e260000000a00 */
[----:B-1----:R-:W2:Y:S04]  /*2ae0*/  LDG.E.64 R2, desc[UR6][R250.64+0x400] ;  /* 0x00040006fa027981 */ /* 0x002ea8000c1e1b00 */
[----:B--2---:R1:W-:Y:S04]  /*2af0*/  STL.64 [R1+0xe30], R2 ;  /* 0x000e300201007387 */ /* 0x0043e80000100a00 */
        /* <DEDUP_REMOVED lines=250> */
[----:B-1----:R-:W2:Y:S01]  /*3aa0*/  LDG.E.64 R2, desc[UR6][R250.64+0x310] ;  /* 0x00031006fa027981 */ /* 0x002ea2000c1e1b00 */
[----:B0-----:R-:W-:-:S03]  /*3ab0*/  IMAD.WIDE R248, R0, 0x408, R248 ;  /* 0x0000040800f87825 */ /* 0x001fc600078e02f8 */
[----:B--2---:R0:W-:Y:S04]  /*3ac0*/  STL.64 [R1+0xe78], R2 ;  /* 0x000e780201007387 */ /* 0x0041e80000100a00 */
[----:B0-----:R-:W2:Y:S04]  /*3ad0*/  LDG.E.64 R2, desc[UR6][R250.64+0x308] ;  /* 0x00030806fa027981 */ /* 0x001ea8000c1e1b00 */
[----:B--2---:R0:W-:Y:S04]  /*3ae0*/  STL.64 [R1+0xe68], R2 ;  /* 0x000e680201007387 */ /* 0x0041e80000100a00 */
[----:B0-----:R-:W2:Y:S04]  /*3af0*/  LDG.E.64 R2, desc[UR6][R250.64+0x300] ;  /* 0x00030006fa027981 */ /* 0x001ea8000c1e1b00 */
[----:B------:R-:W3:Y:S04]  /*3b00*/  LDG.E.64 R250, desc[UR6][R248.64+0x400] ;  /* 0x00040006f8fa7981 */ /* 0x000ee8000c1e1b00 */
[----:B--2---:R0:W-:Y:S04]  /*3b10*/  STL.64 [R1+0xe50], R2 ;  /* 0x000e500201007387 */ /* 0x0041e80000100a00 */
[----:B---3--:R1:W-:Y:S04]  /*3b20*/  STL.64 [R1+0x1658], R250 ;  /* 0x001658fa01007387 */ /* 0x0083e80000100a00 */
[----:B0-----:R-:W2:Y:S04]  /*3b30*/  LDG.E.64 R2, desc[UR6][R248.64+0x8] ;  /* 0x00000806f8027981 */ /* 0x001ea8000c1e1b00 */
[----:B-1----:R-:W3:Y:S04]  /*3b40*/  LDG.E.64 R250, desc[UR6][R248.64] ;  /* 0x00000006f8fa7981 */ /* 0x002ee8000c1e1b00 */
        /* <DEDUP_REMOVED lines=232> */
[----:B---3--:R0:W-:Y:S04]  /*49d0*/  STL.64 [R1+0xef8], R250 ;  /* 0x000ef8fa01007387 */ /* 0x0081e80000100a00 */
[----:B--2---:R1:W-:Y:S04]  /*49e0*/  STL.64 [R1+0xee8], R2 ;  /* 0x000ee80201007387 */ /* 0x0043e80000100a00 */
        /* <DEDUP_REMOVED lines=17> */
[----:B-1----:R-:W3:Y:S04]  /*4b00*/  LDL R2, [R1+0x810] ;  /* 0x0008100001027983 */ /* 0x002ee80000100800 */
[----:B------:R-:W3:Y:S04]  /*4b10*/  LDL R3, [R1+0x814] ;  /* 0x0008140001037983 */ /* 0x000ee80000100800 */
[----:B------:R-:W4:Y:S04]  /*4b20*/  LDG.E.64 R248, desc[UR6][R248.64+0x300] ;  /* 0x00030006f8f87981 */ /* 0x000f28000c1e1b00 */
[----:B------:R-:W-:Y:S04]  /*4b30*/  STL.64 [R1+0x410], R62 ;  /* 0x0004103e01007387 */ /* 0x000fe80000100a00 */
[----:B------:R0:W-:Y:S04]  /*4b40*/  STL.64 [R1+0x1660], R62 ;  /* 0x0016603e01007387 */ /* 0x0001e80000100a00 */
[----:B0-----:R-:W4:Y:S04]  /*4b50*/  LDL R62, [R1+0x830] ;  /* 0x00083000013e7983 */ /* 0x001f280000100800 */
[----:B------:R-:W4:Y:S04]  /*4b60*/  LDL R63, [R1+0x834] ;  /* 0x00083400013f7983 */ /* 0x000f280000100800 */
[----:B--2---:R0:W-:Y:S04]  /*4b70*/  STL.64 [R1+0xe58], R250 ;  /* 0x000e58fa01007387 */ /* 0x0041e80000100a00 */
[----:B---3--:R1:W-:Y:S04]  /*4b80*/  STL.64 [R1+0x500], R2 ;  /* 0x0005000201007387 */ /* 0x0083e80000100a00 */
[----:B0-----:R-:W2:Y:S04]  /*4b90*/  LDL.64 R250, [R1+0xc08] ;  /* 0x000c080001fa7983 */ /* 0x001ea80000100a00 */
[----:B-1----:R-:W3:Y:S04]  /*4ba0*/  LDL.64 R2, [R1+0xe40] ;  /* 0x000e400001027983 */ /* 0x002ee80000100a00 */
[----:B------:R-:W-:Y:S04]  /*4bb0*/  STL.64 [R1+0x418], R60 ;  /* 0x0004183c01007387 */ /* 0x000fe80000100a00 */
[----:B------:R0:W-:Y:S04]  /*4bc0*/  STL.64 [R1+0x1668], R60 ;  /* 0x0016683c01007387 */ /* 0x0001e80000100a00 */
[----:B----4-:R-:W-:Y:S04]  /*4bd0*/  STL.64 [R1+0x420], R58 ;  /* 0x0004203a01007387 */ /* 0x010fe80000100a00 */
[----:B------:R1:W-:Y:S04]  /*4be0*/  STL.64 [R1+0x1670], R58 ;  /* 0x0016703a01007387 */ /* 0x0003e80000100a00 */
[----:B------:R-:W-:Y:S01]  /*4bf0*/  STL.64 [R1+0x428], R56 ;  /* 0x0004283801007387 */ /* 0x000fe20000100a00 */
[----:B0-----:R-:W-:-:S02]  /*4c00*/  IMAD.MOV.U32 R60, RZ, RZ, R69 ;  /* 0x000000ffff3c7224 */ /* 0x001fc400078e0045 */
[----:B------:R-:W-:Y:S01]  /*4c10*/  IMAD.MOV.U32 R61, RZ, RZ, R66 ;  /* 0x000000ffff3d7224 */ /* 0x000fe200078e0042 */
[----:B------:R0:W-:Y:S01]  /*4c20*/  STL.64 [R1+0x1678], R56 ;  /* 0x0016783801007387 */ /* 0x0001e20000100a00 */
[----:B-1----:R-:W-:-:S03]  /*4c30*/  IMAD.MOV.U32 R58, RZ, RZ, R67 ;  /* 0x000000ffff3a7224 */ /* 0x002fc600078e0043 */
[----:B------:R-:W4:Y:S01]  /*4c40*/  LDL.LU R69, [R1+0x1694] ;  /* 0x0016940001457983 */ /* 0x000f220000300800 */
[----:B------:R-:W-:-:S03]  /*4c50*/  IMAD.MOV.U32 R59, RZ, RZ, R64 ;  /* 0x000000ffff3b7224 */ /* 0x000fc600078e0040 */
[----:B------:R-:W4:Y:S01]  /*4c60*/  LDL.LU R66, [R1+0x1690] ;  /* 0x0016900001427983 */ /* 0x000f220000300800 */
[----:B0-----:R-:W-:-:S03]  /*4c70*/  IMAD.MOV.U32 R56, RZ, RZ, R65 ;  /* 0x000000ffff387224 */ /* 0x001fc600078e0041 */
[----:B------:R-:W4:Y:S04]  /*4c80*/  LDL.LU R67, [R1+0x168c] ;  /* 0x00168c0001437983 */ /* 0x000f280000300800 */
[----:B------:R-:W4:Y:S04]  /*4c90*/  LDL.LU R64, [R1+0x1688] ;  /* 0x0016880001407983 */ /* 0x000f280000300800 */
[----:B------:R-:W4:Y:S01]  /*4ca0*/  LDL.LU R65, [R1+0x1684] ;  /* 0x0016840001417983 */ /* 0x000f220000300800 */
[----:B------:R-:W-:-:S03]  /*4cb0*/  IMAD.MOV.U32 R57, RZ, RZ, R252 ;  /* 0x000000ffff397224 */ /* 0x000fc600078e00fc */
[----:B------:R-:W4:Y:S04]  /*4cc0*/  LDL.LU R252, [R1+0x1680] ;  /* 0x0016800001fc7983 */ /* 0x000f280000300800 */
[----:B------:R0:W-:Y:S04]  /*4cd0*/  STL.64 [R1+0x7e8], R56 ;  /* 0x0007e83801007387 */ /* 0x0001e80000100a00 */
[----:B------:R1:W-:Y:S04]  /*4ce0*/  STL.64 [R1+0x7f0], R58 ;  /* 0x0007f03a01007387 */ /* 0x0003e80000100a00 */
[----:B------:R1:W-:Y:S04]  /*4cf0*/  STL.64 [R1+0x7f8], R60 ;  /* 0x0007f83c01007387 */ /* 0x0003e80000100a00 */
[----:B------:R1:W-:Y:S04]  /*4d00*/  STL.64 [R1+0x800], R62 ;  /* 0x0008003e01007387 */ /* 0x0003e80000100a00 */
[----:B0-----:R0:W5:Y:S04]  /*4d10*/  LDL.LU.64 R56, [R1+0x1678] ;  /* 0x0016780001387983 */ /* 0x0011680000300a00 */
[----:B-1----:R0:W5:Y:S04]  /*4d20*/  LDL.LU.64 R58, [R1+0x1670] ;  /* 0x00167000013a7983 */ /* 0x0021680000300a00 */
[----:B------:R0:W5:Y:S04]  /*4d30*/  LDL.LU.64 R60, [R1+0x1668] ;  /* 0x00166800013c7983 */ /* 0x0001680000300a00 */
[----:B------:R0:W5:Y:S04]  /*4d40*/  LDL.LU.64 R62, [R1+0x1660] ;  /* 0x00166000013e7983 */ /* 0x0001680000300a00 */
[----:B--2---:R1:W-:Y:S01]  /*4d50*/  STL.64 [R1+0x808], R250 ;  /* 0x000808fa01007387 */ /* 0x0043e20000100a00 */
[----:B---3--:R-:W-:-:S03]  /*4d60*/  DSETP.GEU.AND P0, PT, R2, R250, PT ;  /* 0x000000fa0200722a */ /* 0x008fc60003f0e000 */
[----:B------:R0:W5:Y:S04]  /*4d70*/  LDL.LU.64 R2, [R1+0x1650] ;  /* 0x0016500001027983 */ /* 0x0001680000300a00 */
[----:B-1----:R0:W5:Y:S04]  /*4d80*/  LDL.LU.64 R250, [R1+0x1658] ;  /* 0x0016580001fa7983 */ /* 0x0021680000300a00 */
[----:B------:R1:W-:Y:S04]  /*4d90*/  STL.64 [R1+0xe48], R248 ;  /* 0x000e48f801007387 */ /* 0x0003e80000100a00 */
[----:B------:R0:W-:Y:S04]  /*4da0*/  STL.64 [R1+0x430], R54 ;  /* 0x0004303601007387 */ /* 0x0001e80000100a00 */
[----:B------:R0:W-:Y:S01]  /*4db0*/  STL.64 [R1+0x438], R52 ;  /* 0x0004383401007387 */ /* 0x0001e20000100a00 */
[----:B-1----:R-:W1:Y:S03]  /*4dc0*/  LDC.64 R248, c[0x0][0x388] ;  /* 0x0000e200fff87b82 */ /* 0x002e660000000a00 */
        /* <DEDUP_REMOVED lines=53> */
[----:B----4-:R0:W-:Y:S04]  /*5120*/  STL.64 [R1+0x5f0], R68 ;  /* 0x0005f04401007387 */ /* 0x0101e80000100a00 */
        /* <DEDUP_REMOVED lines=61> */
[----:B------:R0:W-:Y:S01]  /*5500*/  STL.64 [R1+0x7e0], R192 ;  /* 0x0007e0c001007387 */ /* 0x0001e20000100a00 */
[----:B------:R-:W-:Y:S01]  /*5510*/  BSSY.RECONVERGENT B0, `(.L_x_72) ;  /* 0x0000486000007945 */ /* 0x000fe20003800200 */
[----:B-1----:R-:W-:-:S04]  /*5520*/  IMAD.WIDE.U32 R248, R252, 0x408, R248 ;  /* 0x00000408fcf87825 */ /* 0x002fc800078e00f8 */
[----:B------:R-:W-:Y:S01]  /*5530*/  IMAD.MOV.U32 R0, RZ, RZ, R1 ;  /* 0x000000ffff007224 */ /* 0x000fe200078e0001 */
[----:B------:R-:W-:Y:S06]  /*5540*/  @P0 BRA `(.L_x_73) ;  /* 0x0000002c00040947 */ /* 0x000fec0003800000 */
[----:B0-----:R-:W2:Y:S04]  /*5550*/  LDL.LU R117, [R1+0xa38] ;  /* 0x000a380001757983 */ /* 0x001ea80000300800 */
[----:B------:R-:W3:Y:S04]  /*5560*/  LDL.LU R116, [R1+0xa3c] ;  /* 0x000a3c0001747983 */ /* 0x000ee80000300800 */
[----:B------:R-:W4:Y:S04]  /*5570*/  LDL.LU R119, [R1+0xa30] ;  /* 0x000a300001777983 */ /* 0x000f280000300800 */
[----:B------:R-:W3:Y:S04]  /*5580*/  LDL.LU R118, [R1+0xa34] ;  /* 0x000a340001767983 */ /* 0x000ee80000300800 */
[----:B------:R-:W3:Y:S04]  /*5590*/  LDL.LU R121, [R1+0xa28] ;  /* 0x000a280001797983 */ /* 0x000ee80000300800 */
[----:B------:R-:W3:Y:S04]  /*55a0*/  LDL.LU R120, [R1+0xa2c] ;  /* 0x000a2c0001787983 */ /* 0x000ee80000300800 */
[----:B------:R-:W3:Y:S04]  /*55b0*/  LDL.LU R123, [R1+0xa20] ;  /* 0x000a2000017b7983 */ /* 0x000ee80000300800 */
[----:B------:R-:W3:Y:S04]  /*55c0*/  LDL.LU R125, [R1+0xa18] ;  /* 0x000a1800017d7983 */ /* 0x000ee80000300800 */
[----:B-----5:R0:W-:Y:S04]  /*55d0*/  STL [R1+0x1654], R251 ;  /* 0x001654fb01007387 */ /* 0x0201e80000100800 */
[----:B------:R1:W-:Y:S04]  /*55e0*/  STL [R1+0x1650], R250 ;  /* 0x001650fa01007387 */ /* 0x0003e80000100800 */
[----:B------:R-:W3:Y:S04]  /*55f0*/  LDL.LU R122, [R1+0xa24] ;  /* 0x000a2400017a7983 */ /* 0x000ee80000300800 */
        /* <DEDUP_REMOVED lines=45> */
[----:B0-----:R-:W3:Y:S04]  /*58d0*/  LDL.LU R251, [R1+0x960] ;  /* 0x0009600001fb7983 */ /* 0x001ee80000300800 */
[----:B-1----:R-:W3:Y:S04]  /*58e0*/  LDL.LU R250, [R1+0x964] ;  /* 0x0009640001fa7983 */ /* 0x002ee80000300800 */
        /* <DEDUP_REMOVED lines=17> */
[----:B--2---:R-:W-:Y:S04]  /*5a00*/  STL [R1+0xd80], R117 ;  /* 0x000d807501007387 */ /* 0x004fe80000100800 */
[----:B------:R-:W-:Y:S04]  /*5a10*/  STL [R1+0x1658], R117 ;  /* 0x0016587501007387 */ /* 0x000fe80000100800 */
[----:B----4-:R-:W-:Y:S04]  /*5a20*/  STL [R1+0xd78], R119 ;  /* 0x000d787701007387 */ /* 0x010fe80000100800 */
[----:B------:R0:W-:Y:S04]  /*5a30*/  STL [R1+0x165c], R119 ;  /* 0x00165c7701007387 */ /* 0x0001e80000100800 */
[----:B---3--:R-:W-:Y:S04]  /*5a40*/  STL [R1+0xd84], R116 ;  /* 0x000d847401007387 */ /* 0x008fe80000100800 */
[----:B------:R-:W-:Y:S04]  /*5a50*/  STL [R1+0x1660], R116 ;  /* 0x0016607401007387 */ /* 0x000fe80000100800 */
[----:B------:R-:W-:Y:S04]  /*5a60*/  STL [R1+0xd7c], R118 ;  /* 0x000d7c7601007387 */ /* 0x000fe80000100800 */
[----:B------:R1:W-:Y:S04]  /*5a70*/  STL [R1+0x1664], R118 ;  /* 0x0016647601007387 */ /* 0x0003e80000100800 */
[----:B------:R-:W-:Y:S04]  /*5a80*/  STL [R1+0xd70], R121 ;  /* 0x000d707901007387 */ /* 0x000fe80000100800 */
[----:B------:R-:W-:Y:S04]  /*5a90*/  STL [R1+0x1668], R121 ;  /* 0x0016687901007387 */ /* 0x000fe80000100800 */
[----:B------:R-:W-:Y:S04]  /*5aa0*/  STL [R1+0xd74], R120 ;  /* 0x000d747801007387 */ /* 0x000fe80000100800 */
[----:B------:R2:W-:Y:S04]  /*5ab0*/  STL [R1+0x166c], R120 ;  /* 0x00166c7801007387 */ /* 0x0005e80000100800 */
[----:B------:R-:W-:Y:S04]  /*5ac0*/  STL [R1+0xd68], R123 ;  /* 0x000d687b01007387 */ /* 0x000fe80000100800 */
[----:B------:R-:W-:Y:S04]  /*5ad0*/  STL [R1+0x1670], R123 ;  /* 0x0016707b01007387 */ /* 0x000fe80000100800 */
[----:B------:R-:W-:Y:S04]  /*5ae0*/  STL [R1+0xd60], R125 ;  /* 0x000d607d01007387 */ /* 0x000fe80000100800 */
[----:B------:R3:W-:Y:S04]  /*5af0*/  STL [R1+0x1674], R125 ;  /* 0x0016747d01007387 */ /* 0x0007e80000100800 */
[----:B0-----:R-:W4:Y:S04]  /*5b00*/  LDL.LU R119, [R1+0x958] ;  /* 0x0009580001777983 */ /* 0x001f280000300800 */
[----:B------:R-:W4:Y:S04]  /*5b10*/  LDL.LU R117, [R1+0x95c] ;  /* 0x00095c0001757983 */ /* 0x000f280000300800 */
[----:B-1----:R-:W4:Y:S04]  /*5b20*/  LDL.LU R118, [R1+0x950] ;  /* 0x0009500001767983 */ /* 0x002f280000300800 */
[----:B------:R-:W4:Y:S04]  /*5b30*/  LDL.LU R116, [R1+0x954] ;  /* 0x0009540001747983 */ /* 0x000f280000300800 */
[----:B--2---:R-:W2:Y:S04]  /*5b40*/  LDL.LU R120, [R1+0x948] ;  /* 0x0009480001787983 */ /* 0x004ea80000300800 */
[----:B------:R-:W2:Y:S04]  /*5b50*/  LDL.LU R121, [R1+0x94c] ;  /* 0x00094c0001797983 */ /* 0x000ea80000300800 */
[----:B---3--:R-:W3:Y:S04]  /*5b60*/  LDL.LU R125, [R1+0x940] ;  /* 0x00094000017d7983 */ /* 0x008ee80000300800 */
        /* <DEDUP_REMOVED lines=15> */
[----:B------:R-:W-:Y:S04]  /*5c60*/  STL [R1+0xd6c], R122 ;  /* 0x000d6c7a01007387 */ /* 0x000fe80000100800 */
        /* <DEDUP_REMOVED lines=52> */
[----:B----4-:R-:W-:Y:S04]  /*5fb0*/  STL [R1+0xca0], R119 ;  /* 0x000ca07701007387 */ /* 0x010fe80000100800 */
[----:B------:R-:W-:Y:S04]  /*5fc0*/  STL [R1+0xca4], R117 ;  /* 0x000ca47501007387 */ /* 0x000fe80000100800 */
[----:B------:R-:W-:Y:S04]  /*5fd0*/  STL [R1+0xc98], R118 ;  /* 0x000c987601007387 */ /* 0x000fe80000100800 */
[----:B------:R-:W-:Y:S04]  /*5fe0*/  STL [R1+0xc9c], R116 ;  /* 0x000c9c7401007387 */ /* 0x000fe80000100800 */
[----:B--2---:R-:W-:Y:S04]  /*5ff0*/  STL [R1+0xc90], R120 ;  /* 0x000c907801007387 */ /* 0x004fe80000100800 */
[----:B------:R-:W-:Y:S04]  /*6000*/  STL [R1+0xc94], R121 ;  /* 0x000c947901007387 */ /* 0x000fe80000100800 */
[----:B---3--:R-:W-:Y:S04]  /*6010*/  STL [R1+0xc88], R125 ;  /* 0x000c887d01007387 */ /* 0x008fe80000100800 */
        /* <DEDUP_REMOVED lines=24> */
[----:B------:R-:W2:Y:S04]  /*61a0*/  LDL.LU R83, [R1+0x8c0] ;  /* 0x0008c00001537983 */ /* 0x000ea80000300800 */
[----:B------:R-:W-:Y:S04]  /*61b0*/  STL [R1+0xb04], R80 ;  /* 0x000b045001007387 */ /* 0x000fe80000100800 */
[----:B------:R-:W-:Y:S04]  /*61c0*/  STL [R1+0xb00], R81 ;  /* 0x000b005101007387 */ /* 0x000fe80000100800 */
[----:B------:R-:W-:Y:S04]  /*61d0*/  STL [R1+0xafc], R82 ;  /* 0x000afc5201007387 */ /* 0x000fe80000100800 */
[----:B------:R-:W3:Y:S04]  /*61e0*/  LDL.LU R84, [R1+0x8bc] ;  /* 0x0008bc0001547983 */ /* 0x000ee80000300800 */
[----:B------:R-:W4:Y:S04]  /*61f0*/  LDL.LU R85, [R1+0x8b8] ;  /* 0x0008b80001557983 */ /* 0x000f280000300800 */
        /* <DEDUP_REMOVED lines=70> */
[----:B--2---:R-:W-:Y:S04]  /*6660*/  STL [R1+0xaf8], R83 ;  /* 0x000af85301007387 */ /* 0x004fe80000100800 */
[----:B------:R-:W2:Y:S04]  /*6670*/  LDL.LU R129, [R1+0x83c] ;  /* 0x00083c0001817983 */ /* 0x000ea80000300800 */
[----:B------:R-:W2:Y:S04]  /*6680*/  LDL.LU R128, [R1+0x838] ;  /* 0x0008380001807983 */ /* 0x000ea80000300800 */
[----:B---3--:R-:W-:Y:S04]  /*6690*/  STL [R1+0xaf4], R84 ;  /* 0x000af45401007387 */ /* 0x008fe80000100800 */
[----:B----4-:R-:W-:Y:S04]  /*66a0*/  STL [R1+0xaf0], R85 ;  /* 0x000af05501007387 */ /* 0x010fe80000100800 */
        /* <DEDUP_REMOVED lines=30> */
[----:B------:R-:W3:Y:S04]  /*6890*/  LDL.LU R131, [R1+0xa44] ;  /* 0x000a440001837983 */ /* 0x000ee80000300800 */
[----:B------:R-:W4:Y:S04]  /*68a0*/  LDL.LU R130, [R1+0xa40] ;  /* 0x000a400001827983 */ /* 0x000f280000300800 */
[----:B------:R-:W2:Y:S04]  /*68b0*/  LDL.LU R133, [R1+0xa4c] ;  /* 0x000a4c0001857983 */ /* 0x000ea80000300800 */
        /* <DEDUP_REMOVED lines=100> */
[----:B------:R0:W-:Y:S04]  /*6f00*/  STG.E desc[UR6][R248.64], R125 ;  /* 0x0000007df8007986 */ /* 0x0001e8000c101906 */
[----:B------:R1:W-:Y:S04]  /*6f10*/  STG.E desc[UR6][R248.64+0x4], R123 ;  /* 0x0000047bf8007986 */ /* 0x0003e8000c101906 */
[----:B------:R2:W-:Y:S04]  /*6f20*/  STG.E desc[UR6][R248.64+0x8], R120 ;  /* 0x00000878f8007986 */ /* 0x0005e8000c101906 */
[----:B------:R3:W-:Y:S04]  /*6f30*/  STG.E desc[UR6][R248.64+0xc], R121 ;  /* 0x00000c79f8007986 */ /* 0x0007e8000c101906 */
[----:B------:R3:W-:Y:S04]  /*6f40*/  STG.E desc[UR6][R248.64+0x10], R118 ;  /* 0x00001076f8007986 */ /* 0x0007e8000c101906 */
[----:B------:R3:W-:Y:S04]  /*6f50*/  STG.E desc[UR6][R248.64+0x14], R116 ;  /* 0x00001474f8007986 */ /* 0x0007e8000c101906 */
[----:B------:R3:W-:Y:S04]  /*6f60*/  STG.E desc[UR6][R248.64+0x18], R119 ;  /* 0x00001877f8007986 */ /* 0x0007e8000c101906 */
[----:B------:R3:W-:Y:S04]  /*6f70*/  STG.E desc[UR6][R248.64+0x1c], R117 ;  /* 0x00001c75f8007986 */ /* 0x0007e8000c101906 */
        /* <DEDUP_REMOVED lines=8> */
[----:B0-----:R-:W4:Y:S04]  /*7000*/  LDL.LU R125, [R1+0x1674] ;  /* 0x00167400017d7983 */ /* 0x001f280000300800 */
[----:B-1----:R-:W4:Y:S04]  /*7010*/  LDL.LU R123, [R1+0x1670] ;  /* 0x00167000017b7983 */ /* 0x002f280000300800 */
[----:B--2---:R-:W2:Y:S04]  /*7020*/  LDL.LU R120, [R1+0x166c] ;  /* 0x00166c0001787983 */ /* 0x004ea80000300800 */
        /* <DEDUP_REMOVED lines=20> */
[----:B------:R-:W3:Y:S04]  /*7170*/  LDL.LU.64 R10, [R1+0xe40] ;  /* 0x000e4000010a7983 */ /* 0x000ee80000300a00 */
[----:B------:R0:W-:Y:S04]  /*7180*/  STG.E desc[UR6][R248.64+0x20], R251 ;  /* 0x000020fbf8007986 */ /* 0x0001e8000c101906 */
[----:B------:R1:W-:Y:S04]  /*7190*/  STG.E desc[UR6][R248.64+0x24], R250 ;  /* 0x000024faf8007986 */ /* 0x0003e8000c101906 */
[----:B0-----:R0:W5:Y:S04]  /*71a0*/  LDL.LU R251, [R1+0x1654] ;  /* 0x0016540001fb7983 */ /* 0x0011680000300800 */
[----:B-1----:R0:W5:Y:S04]  /*71b0*/  LDL.LU R250, [R1+0x1650] ;  /* 0x0016500001fa7983 */ /* 0x0021680000300800 */
        /* <DEDUP_REMOVED lines=46> */
[----:B----4-:R0:W-:Y:S04]  /*74a0*/  STG.E desc[UR6][R248.64+0xd8], R125 ;  /* 0x0000d87df8007986 */ /* 0x0101e8000c101906 */
[----:B------:R0:W-:Y:S04]  /*74b0*/  STG.E desc[UR6][R248.64+0xe0], R123 ;  /* 0x0000e07bf8007986 */ /* 0x0001e8000c101906 */
[----:B--2---:R0:W-:Y:S04]  /*74c0*/  STG.E desc[UR6][R248.64+0xec], R120 ;  /* 0x0000ec78f8007986 */ /* 0x0041e8000c101906 */
[----:B---3--:R0:W-:Y:S04]  /*74d0*/  STG.E desc[UR6][R248.64+0xe8], R121 ;  /* 0x0000e879f8007986 */ /* 0x0081e8000c101906 */
        /* <DEDUP_REMOVED lines=141> */
[----:B------:R0:W-:Y:S04]  /*7db0*/  STL.64 [R1+0xa48], R10 ;  /* 0x000a480a01007387 */ /* 0x0001e80000100a00 */
        /* <DEDUP_REMOVED lines=55> */
[----:B------:R0:W-:Y:S01]  /*8130*/  STG.E.64 desc[UR6][R248.64+0x400], R10 ;  /* 0x0004000af8007986 */ /* 0x0001e2000c101b06 */
[----:B-1----:R-:W-:Y:S01]  /*8140*/  IMAD.MOV.U32 R0, RZ, RZ, R1 ;  /* 0x000000ffff007224 */ /* 0x002fe200078e0001 */
[----:B------:R-:W-:Y:S06]  /*8150*/  BRA `(.L_x_74) ;  /* 0x0000001c00047947 */ /* 0x000fec0003800000 */
.L_x_73:
[----:B------:R-:W2:Y:S04]  /*8160*/  LDL.LU R252, [R1+0x814] ;  /* 0x0008140001fc7983 */ /* 0x000ea80000300800 */
[----:B------:R-:W3:Y:S04]  /*8170*/  LDL.LU R0, [R1+0x810] ;  /* 0x0008100001007983 */ /* 0x000ee80000300800 */
[----:B-----5:R-:W-:Y:S04]  /*8180*/  STG.E desc[UR6][R248.64], R2 ;  /* 0x00000002f8007986 */ /* 0x020fe8000c101906 */
[----:B------:R-:W-:Y:S04]  /*8190*/  STL [R1+0xc88], R2 ;  /* 0x000c880201007387 */ /* 0x000fe80000100800 */
[----:B------:R-:W-:Y:S04]  /*81a0*/  STG.E desc[UR6][R248.64+0x8], R62 ;  /* 0x0000083ef8007986 */ /* 0x000fe8000c101906 */
[----:B------:R-:W-:Y:S04]  /*81b0*/  STG.E desc[UR6][R248.64+0xc], R63 ;  /* 0x00000c3ff8007986 */ /* 0x000fe8000c101906 */
[----:B------:R-:W-:Y:S04]  /*81c0*/  STL [R1+0xc90], R62 ;  /* 0x000c903e01007387 */ /* 0x000fe80000100800 */
[----:B------:R1:W-:Y:S04]  /*81d0*/  STL [R1+0xc94], R63 ;  /* 0x000c943f01007387 */ /* 0x0003e80000100800 */
[----:B------:R-:W-:Y:S04]  /*81e0*/  STG.E desc[UR6][R248.64+0x10], R60 ;  /* 0x0000103cf8007986 */ /* 0x000fe8000c101906 */
[----:B-1----:R-:W0:Y:S04]  /*81f0*/  LDL.LU.64 R62, [R1+0xc08] ;  /* 0x000c0800013e7983 */ /* 0x002e280000300a00 */
[----:B------:R-:W-:Y:S04]  /*8200*/  STG.E desc[UR6][R248.64+0x14], R61 ;  /* 0x0000143df8007986 */ /* 0x000fe8000c101906 */
[----:B------:R-:W-:Y:S04]  /*8210*/  STG.E desc[UR6][R248.64+0x18], R58 ;  /* 0x0000183af8007986 */ /* 0x000fe8000c101906 */
[----:B------:R-:W-:Y:S04]  /*8220*/  STG.E desc[UR6][R248.64+0x1c], R59 ;  /* 0x00001c3bf8007986 */ /* 0x000fe8000c101906 */
[----:B------:R-:W-:Y:S04]  /*8230*/  STG.E desc[UR6][R248.64+0x20], R56 ;  /* 0x00002038f8007986 */ /* 0x000fe8000c101906 */
[----:B------:R-:W-:Y:S04]  /*8240*/  STL [R1+0xc98], R60 ;  /* 0x000c983c01007387 */ /* 0x000fe80000100800 */
[----:B------:R-:W-:Y:S04]  /*8250*/  STL [R1+0xc9c], R61 ;  /* 0x000c9c3d01007387 */ /* 0x000fe80000100800 */
[----:B------:R1:W-:Y:S04]  /*8260*/  STL [R1+0xca0], R58 ;  /* 0x000ca03a01007387 */ /* 0x0003e80000100800 */
[----:B------:R4:W-:Y:S04]  /*8270*/  STL [R1+0xca4], R59 ;  /* 0x000ca43b01007387 */ /* 0x0009e80000100800 */
[----:B------:R4:W-:Y:S04]  /*8280*/  STL [R1+0xca8], R56 ;  /* 0x000ca83801007387 */ /* 0x0009e80000100800 */
[----:B-1----:R-:W3:Y:S04]  /*8290*/  LDL.LU R58, [R1+0x820] ;  /* 0x00082000013a7983 */ /* 0x002ee80000300800 */
[----:B----4-:R-:W4:Y:S04]  /*82a0*/  LDL.LU R59, [R1+0x81c] ;  /* 0x00081c00013b7983 */ /* 0x010f280000300800 */
[----:B------:R-:W4:Y:S04]  /*82b0*/  LDL.LU R56, [R1+0x818] ;  /* 0x0008180001387983 */ /* 0x000f280000300800 */
[----:B------:R-:W4:Y:S04]  /*82c0*/  LDL.LU R61, [R1+0x824] ;  /* 0x00082400013d7983 */ /* 0x000f280000300800 */
[----:B------:R-:W4:Y:S04]  /*82d0*/  LDL.LU R60, [R1+0x828] ;  /* 0x00082800013c7983 */ /* 0x000f280000300800 */
[----:B------:R-:W-:Y:S04]  /*82e0*/  STG.E desc[UR6][R248.64+0x4], R3 ;  /* 0x00000403f8007986 */ /* 0x000fe8000c101906 */
[----:B------:R-:W-:Y:S01]  /*82f0*/  STL [R1+0xc8c], R3 ;  /* 0x000c8c0301007387 */ /* 0x000fe20000100800 */
[----:B--2---:R-:W-:-:S03]  /*8300*/  IMAD.MOV.U32 R2, RZ, RZ, R252 ;  /* 0x000000ffff027224 */ /* 0x004fc600078e00fc */
[----:B------:R1:W-:Y:S04]  /*8310*/  STG.E desc[UR6][R248.64+0xfc], R252 ;  /* 0x0000fcfcf8007986 */ /* 0x0003e8000c101906 */
[----:B------:R2:W-:Y:S04]  /*8320*/  STL [R1+0xd84], R2 ;  /* 0x000d840201007387 */ /* 0x0005e80000100800 */
[----:B-1----:R-:W4:Y:S04]  /*8330*/  LDL.LU R252, [R1+0x834] ;  /* 0x0008340001fc7983 */ /* 0x002f280000300800 */
[----:B--2---:R-:W2:Y:S01]  /*8340*/  LDL.LU R2, [R1+0x830] ;  /* 0x0008300001027983 */ /* 0x004ea20000300800 */
[----:B---3--:R-:W-:-:S05]  /*8350*/  IMAD.MOV.U32 R3, RZ, RZ, R0 ;  /* 0x000000ffff037224 */ /* 0x008fca00078e0000 */
[----:B------:R1:W-:Y:S04]  /*8360*/  STL [R1+0xd80], R3 ;  /* 0x000d800301007387 */ /* 0x0003e80000100800 */
[----:B-1----:R-:W3:Y:S04]  /*8370*/  LDL.LU R3, [R1+0x82c] ;  /* 0x00082c0001037983 */ /* 0x002ee80000300800 */
[----:B------:R-:W-:Y:S04]  /*8380*/  STG.E desc[UR6][R248.64+0xd8], R10 ;  /* 0x0000d80af8007986 */ /* 0x000fe8000c101906 */
[----:B------:R-:W-:Y:S04]  /*8390*/  STG.E desc[UR6][R248.64+0xdc], R11 ;  /* 0x0000dc0bf8007986 */ /* 0x000fe8000c101906 */
[----:B------:R0:W-:Y:S04]  /*83a0*/  STL [R1+0xd60], R10 ;  /* 0x000d600a01007387 */ /* 0x0001e80000100800 */
[----:B------:R1:W-:Y:S01]  /*83b0*/  STL [R1+0xd64], R11 ;  /* 0x000d640b01007387 */ /* 0x0003e20000100800 */
[----:B0-----:R-:W-:-:S03]  /*83c0*/  IMAD.MOV.U32 R10, RZ, RZ, R62 ;  /* 0x000000ffff0a7224 */ /* 0x001fc600078e003e */
[----:B------:R-:W-:Y:S01]  /*83d0*/  STG.E desc[UR6][R248.64+0x24], R57 ;  /* 0x00002439f8007986 */ /* 0x000fe2000c101906 */
[----:B-1----:R-:W-:-:S03]  /*83e0*/  IMAD.MOV.U32 R11, RZ, RZ, R63 ;  /* 0x000000ffff0b7224 */ /* 0x002fc600078e003f */
[----:B------:R-:W-:Y:S04]  /*83f0*/  STG.E desc[UR6][R248.64+0x28], R54 ;  /* 0x00002836f8007986 */ /* 0x000fe8000c101906 */
        /* <DEDUP_REMOVED lines=49> */
[----:B------:R0:W-:Y:S04]  /*8710*/  STG.E desc[UR6][R248.64+0xf8], R0 ;  /* 0x0000f800f8007986 */ /* 0x0001e8000c101906 */
        /* <DEDUP_REMOVED lines=333> */
[----:B----4-:R-:W-:Y:S04]  /*9bf0*/  STG.E desc[UR6][R248.64+0x3e0], R56 ;  /* 0x0003e038f8007986 */ /* 0x010fe8000c101906 */
[----:B------:R-:W-:Y:S04]  /*9c00*/  STG.E desc[UR6][R248.64+0x3e4], R59 ;  /* 0x0003e43bf8007986 */ /* 0x000fe8000c101906 */
[----:B------:R-:W-:Y:S04]  /*9c10*/  STG.E desc[UR6][R248.64+0x3e8], R58 ;  /* 0x0003e83af8007986 */ /* 0x000fe8000c101906 */
[----:B------:R-:W-:Y:S04]  /*9c20*/  STG.E desc[UR6][R248.64+0x3ec], R61 ;  /* 0x0003ec3df8007986 */ /* 0x000fe8000c101906 */
[----:B------:R-:W-:Y:S04]  /*9c30*/  STG.E desc[UR6][R248.64+0x3f0], R60 ;  /* 0x0003f03cf8007986 */ /* 0x000fe8000c101906 */
[----:B--2---:R-:W-:Y:S04]  /*9c40*/  STG.E desc[UR6][R248.64+0x3f8], R2 ;  /* 0x0003f802f8007986 */ /* 0x004fe8000c101906 */
[----:B------:R-:W-:Y:S04]  /*9c50*/  STG.E desc[UR6][R248.64+0x3fc], R252 ;  /* 0x0003fcfcf8007986 */ /* 0x000fe8000c101906 */
[----:B------:R-:W-:Y:S04]  /*9c60*/  STG.E.64 desc[UR6][R248.64+0x400], R62 ;  /* 0x0004003ef8007986 */ /* 0x000fe8000c101b06 */
[----:B------:R-:W-:Y:S01]  /*9c70*/  STL.64 [R1+0xa48], R10 ;  /* 0x000a480a01007387 */ /* 0x000fe20000100a00 */
[----:B0-----:R-:W-:-:S03]  /*9c80*/  IMAD.MOV.U32 R0, RZ, RZ, R1 ;  /* 0x000000ffff007224 */ /* 0x001fc600078e0001 */
[----:B------:R3:W-:Y:S04]  /*9c90*/  STL [R1+0xd7c], R5 ;  /* 0x000d7c0501007387 */ /* 0x0007e80000100800 */
[----:B------:R0:W-:Y:S04]  /*9ca0*/  STL [R1+0xd68], R8 ;  /* 0x000d680801007387 */ /* 0x0001e80000100800 */
[----:B------:R1:W-:Y:S01]  /*9cb0*/  STL [R1+0xd6c], R9 ;  /* 0x000d6c0901007387 */ /* 0x0003e20000100800 */
[----:B---3--:R-:W-:-:S03]  /*9cc0*/  IMAD.MOV.U32 R5, RZ, RZ, R3 ;  /* 0x000000ffff057224 */ /* 0x008fc600078e0003 */
[----:B------:R2:W-:Y:S01]  /*9cd0*/  STL [R1+0xd70], R6 ;  /* 0x000d700601007387 */ /* 0x0005e20000100800 */
[----:B0-----:R-:W-:-:S03]  /*9ce0*/  IMAD.MOV.U32 R8, RZ, RZ, R56 ;  /* 0x000000ffff087224 */ /* 0x001fc600078e0038 */
[----:B------:R0:W-:Y:S01]  /*9cf0*/  STL [R1+0xd74], R7 ;  /* 0x000d740701007387 */ /* 0x0001e20000100800 */
[----:B-1----:R-:W-:-:S03]  /*9d00*/  IMAD.MOV.U32 R9, RZ, RZ, R59 ;  /* 0x000000ffff097224 */ /* 0x002fc600078e003b */
[----:B------:R1:W-:Y:S01]  /*9d10*/  STL [R1+0xd78], R4 ;  /* 0x000d780401007387 */ /* 0x0003e20000100800 */
[----:B--2---:R-:W-:-:S03]  /*9d20*/  IMAD.MOV.U32 R6, RZ, RZ, R58 ;  /* 0x000000ffff067224 */ /* 0x004fc600078e003a */
[----:B------:R2:W-:Y:S01]  /*9d30*/  STG.E desc[UR6][R248.64+0x3f4], R3 ;  /* 0x0003f403f8007986 */ /* 0x0005e2000c101906 */
[----:B0-----:R-:W-:Y:S02]  /*9d40*/  IMAD.MOV.U32 R7, RZ, RZ, R61 ;  /* 0x000000ffff077224 */ /* 0x001fe400078e003d */
[----:B-1----:R-:W-:Y:S02]  /*9d50*/  IMAD.MOV.U32 R4, RZ, RZ, R60 ;  /* 0x000000ffff047224 */ /* 0x002fe400078e003c */
[----:B--2---:R-:W-:-:S07]  /*9d60*/  IMAD.MOV.U32 R3, RZ, RZ, R252 ;  /* 0x000000ffff037224 */ /* 0x004fce00078e00fc */
.L_x_74:
[----:B------:R-:W-:Y:S05]  /*9d70*/  BSYNC.RECONVERGENT B0 ;  /* 0x0000000000007941 */ /* 0x000fea0003800200 */
.L_x_72:
[----:B0-----:R-:W2:Y:S04]  /*9d80*/  LDL.LU.64 R14, [R1+0xe30] ;  /* 0x000e3000010e7983 */ /* 0x001ea80000300a00 */
[----:B------:R-:W3:Y:S04]  /*9d90*/  LDL.LU R13, [R1+0xe48] ;  /* 0x000e4800010d7983 */ /* 0x000ee80000300800 */
[----:B------:R-:W3:Y:S04]  /*9da0*/  LDL.LU R12, [R1+0xe50] ;  /* 0x000e5000010c7983 */ /* 0x000ee80000300800 */
[----:B------:R-:W4:Y:S04]  /*9db0*/  LDL.LU R11, [R1+0xe4c] ;  /* 0x000e4c00010b7983 */ /* 0x000f280000300800 */
[----:B------:R-:W4:Y:S04]  /*9dc0*/  LDL.LU R10, [R1+0xe54] ;  /* 0x000e5400010a7983 */ /* 0x000f280000300800 */
        /* <DEDUP_REMOVED lines=52> */
[----:B------:R0:W-:Y:S04]  /*a110*/  STL.64 [R1+0x1650], R2 ;  /* 0x0016500201007387 */ /* 0x0001e80000100a00 */
        /* <DEDUP_REMOVED lines=15> */
[----:B------:R-:W-:Y:S04]  /*a210*/  STL.64 [R1+0x1740], R244 ;  /* 0x001740f401007387 */ /* 0x000fe80000100a00 */
[----:B------:R-:W-:Y:S01]  /*a220*/  STL.64 [R1+0x1738], R242 ;  /* 0x001738f201007387 */ /* 0x000fe20000100a00 */
[----:B--2--5:R-:W-:-:S03]  /*a230*/  DSETP.GEU.AND P0, PT, R14, R250, PT ;  /* 0x000000fa0e00722a */ /* 0x024fc60003f0e000 */
[----:B------:R-:W-:Y:S04]  /*a240*/  STL.64 [R1+0x1730], R240 ;  /* 0x001730f001007387 */ /* 0x000fe80000100a00 */
[----:B------:R-:W-:Y:S01]  /*a250*/  STL.64 [R1+0x1728], R238 ;  /* 0x001728ee01007387 */ /* 0x000fe20000100a00 */
[----:B0-----:R-:W-:Y:S02]  /*a260*/  FSEL R2, R14, R250, !P0 ;  /* 0x000000fa0e027208 */ /* 0x001fe40004000000 */
[----:B------:R-:W-:Y:S01]  /*a270*/  FSEL R3, R15, R251, !P0 ;  /* 0x000000fb0f037208 */ /* 0x000fe20004000000 */
[----:B------:R-:W2:Y:S04]  /*a280*/  LDL.LU R14, [R1+0xf54] ;  /* 0x000f5400010e7983 */ /* 0x000ea80000300800 */
[----:B------:R3:W-:Y:S01]  /*a290*/  STL.64 [R1+0xa40], R2 ;  /* 0x000a400201007387 */ /* 0x0007e20000100a00 */
[----:B----4-:R-:W-:-:S03]  /*a2a0*/  SEL R0, R10, R11, !P0 ;  /* 0x0000000b0a007207 */ /* 0x010fc60004000000 */
[----:B------:R-:W2:Y:S04]  /*a2b0*/  LDL.LU R15, [R1+0xf3c] ;  /* 0x000f3c00010f7983 */ /* 0x000ea80000300800 */
[----:B------:R-:W4:Y:S01]  /*a2c0*/  LDL.LU R11, [R1+0xf4c] ;  /* 0x000f4c00010b7983 */ /* 0x000f220000300800 */
[----:B---3--:R-:W-:-:S03]  /*a2d0*/  SEL R2, R12, R13, !P0 ;  /* 0x0000000d0c027207 */ /* 0x008fc60004000000 */
[----:B------:R-:W4:Y:S04]  /*a2e0*/  LDL.LU R10, [R1+0xf64] ;  /* 0x000f6400010a7983 */ /* 0x000f280000300800 */
[----:B------:R-:W3:Y:S04]  /*a2f0*/  LDL.LU R13, [R1+0xf48] ;  /* 0x000f4800010d7983 */ /* 0x000ee80000300800 */
[----:B------:R-:W3:Y:S04]  /*a300*/  LDL.LU R12, [R1+0xf60] ;  /* 0x000f6000010c7983 */ /* 0x000ee80000300800 */
[----:B------:R0:W-:Y:S04]  /*a310*/  STL [R1+0xa28], R2 ;  /* 0x000a280201007387 */ /* 0x0001e80000100800 */
[----:B------:R1:W-:Y:S04]  /*a320*/  STL [R1+0xa2c], R0 ;  /* 0x000a2c0001007387 */ /* 0x0003e80000100800 */
[----:B------:R-:W-:Y:S01]  /*a330*/  STL.64 [R1+0x1720], R236 ;  /* 0x001720ec01007387 */ /* 0x000fe20000100a00 */
[----:B0-----:R-:W-:-:S03]  /*a340*/  SEL R2, R72, R73, !P0 ;  /* 0x0000004948027207 */ /* 0x001fc60004000000 */
[----:B------:R-:W-:Y:S01]  /*a350*/  STL.64 [R1+0x1718], R234 ;  /* 0x001718ea01007387 */ /* 0x000fe20000100a00 */
[----:B-1----:R-:W-:-:S03]  /*a360*/  SEL R0, R70, R71, !P0 ;  /* 0x0000004746007207 */ /* 0x002fc60004000000 */
[----:B------:R0:W-:Y:S01]  /*a370*/  STL [R1+0xa20], R2 ;  /* 0x000a200201007387 */ /* 0x0001e20000100800 */
[----:B------:R-:W-:-:S03]  /*a380*/  SEL R3, R68, R69, !P0 ;  /* 0x0000004544037207 */ /* 0x000fc60004000000 */
[----:B------:R1:W-:Y:S04]  /*a390*/  STL [R1+0xa24], R0 ;  /* 0x000a240001007387 */ /* 0x0003e80000100800 */
[----:B------:R-:W-:Y:S01]  /*a3a0*/  STL.64 [R1+0x1710], R232 ;  /* 0x001710e801007387 */ /* 0x000fe20000100a00 */
[----:B0-----:R-:W-:-:S03]  /*a3b0*/  SEL R2, R66, R67, !P0 ;  /* 0x0000004342027207 */ /* 0x001fc60004000000 */
[----:B------:R-:W-:Y:S01]  /*a3c0*/  STL.64 [R1+0x1708], R230 ;  /* 0x001708e601007387 */ /* 0x000fe20000100a00 */
[----:B-1----:R-:W-:-:S03]  /*a3d0*/  SEL R0, R64, R65, !P0 ;  /* 0x0000004140007207 */ /* 0x002fc60004000000 */
[----:B------:R0:W-:Y:S04]  /*a3e0*/  STL [R1+0xa10], R3 ;  /* 0x000a100301007387 */ /* 0x0001e80000100800 */
[----:B------:R1:W-:Y:S04]  /*a3f0*/  STL [R1+0xa14], R2 ;  /* 0x000a140201007387 */ /* 0x0003e80000100800 */
[----:B------:R1:W-:Y:S01]  /*a400*/  STL [R1+0xa08], R0 ;  /* 0x000a080001007387 */ /* 0x0003e20000100800 */
[----:B0-----:R-:W-:-:S03]  /*a410*/  SEL R3, R62, R63, !P0 ;  /* 0x0000003f3e037207 */ /* 0x001fc60004000000 */
[----:B------:R-:W4:Y:S01]  /*a420*/  LDL.LU R65, [R1+0xf58] ;  /* 0x000f580001417983 */ /* 0x000f220000300800 */
[----:B-1----:R-:W-:-:S03]  /*a430*/  SEL R2, R60, R61, !P0 ;  /* 0x0000003d3c027207 */ /* 0x002fc60004000000 */
[----:B------:R-:W4:Y:S01]  /*a440*/  LDL.LU R64, [R1+0xf70] ;  /* 0x000f700001407983 */ /* 0x000f220000300800 */
[----:B------:R-:W-:-:S03]  /*a450*/  SEL R0, R58, R59, !P0 ;  /* 0x0000003b3a007207 */ /* 0x000fc60004000000 */
        /* <DEDUP_REMOVED lines=16> */
[----:B------:R-:W4:Y:S04]  /*a560*/  LDL.LU R61, [R1+0xf68] ;  /* 0x000f6800013d7983 */ /* 0x000f280000300800 */
[----:B------:R-:W4:Y:S04]  /*a570*/  LDL.LU R60, [R1+0xf80] ;  /* 0x000f8000013c7983 */ /* 0x000f280000300800 */
        /* <DEDUP_REMOVED lines=63> */
[----:B--2---:R-:W-:-:S03]  /*a970*/  SEL R3, R14, R15, !P0 ;  /* 0x0000000f0e037207 */ /* 0x004fc60004000000 */
[----:B------:R-:W2:Y:S01]  /*a980*/  LDL.LU R17, [R1+0x1018] ;  /* 0x0010180001117983 */ /* 0x000ea20000300800 */
[----:B---3--:R-:W-:-:S03]  /*a990*/  SEL R2, R12, R13, !P0 ;  /* 0x0000000d0c027207 */ /* 0x008fc60004000000 */
[----:B------:R-:W2:Y:S01]  /*a9a0*/  LDL.LU R16, [R1+0x1030] ;  /* 0x0010300001107983 */ /* 0x000ea20000300800 */
[----:B----4-:R-:W-:-:S03]  /*a9b0*/  SEL R0, R10, R11, !P0 ;  /* 0x0000000b0a007207 */ /* 0x010fc60004000000 */
[----:B------:R-:W3:Y:S04]  /*a9c0*/  LDL.LU R15, [R1+0x101c] ;  /* 0x00101c00010f7983 */ /* 0x000ee80000300800 */
        /* <DEDUP_REMOVED lines=13> */
[----:B------:R0:W-:Y:S04]  /*aaa0*/  STL [R1+0x970], R2 ;  /* 0x0009700201007387 */ /* 0x0001e80000100800 */
[----:B------:R1:W-:Y:S04]  /*aab0*/  STL [R1+0x97c], R3 ;  /* 0x00097c0301007387 */ /* 0x0003e80000100800 */
[----:B------:R-:W-:Y:S01]  /*aac0*/  STL.64 [R1+0x1700], R228 ;  /* 0x001700e401007387 */ /* 0x000fe20000100a00 */
[----:B0-----:R-:W-:-:S03]  /*aad0*/  SEL R2, R64, R65, !P0 ;  /* 0x0000004140027207 */ /* 0x001fc60004000000 */
[----:B------:R-:W-:Y:S01]  /*aae0*/  STL.64 [R1+0x16f8], R226 ;  /* 0x0016f8e201007387 */ /* 0x000fe20000100a00 */
[----:B-1----:R-:W-:-:S03]  /*aaf0*/  SEL R3, R62, R63, !P0 ;  /* 0x0000003f3e037207 */ /* 0x002fc60004000000 */
        /* <DEDUP_REMOVED lines=20> */
[----:B------:R0:W-:Y:S04]  /*ac40*/  STL [R1+0x974], R0 ;  /* 0x0009740001007387 */ /* 0x0001e80000100800 */
[----:B------:R-:W4:Y:S04]  /*ac50*/  LDL.LU R23, [R1+0xffc] ;  /* 0x000ffc0001177983 */ /* 0x000f280000300800 */
[----:B------:R-:W4:Y:S04]  /*ac60*/  LDL.LU R22, [R1+0x1014] ;  /* 0x0010140001167983 */ /* 0x000f280000300800 */
[----:B------:R1:W-:Y:S01]  /*ac70*/  STL [R1+0x968], R2 ;  /* 0x0009680201007387 */ /* 0x0003e20000100800 */
[----:B0-----:R-:W-:-:S03]  /*ac80*/  SEL R0, R60, R61, !P0 ;  /* 0x0000003d3c007207 */ /* 0x001fc60004000000 */
[----:B------:R0:W-:Y:S04]  /*ac90*/  STL [R1+0x96c], R3 ;  /* 0x00096c0301007387 */ /* 0x0001e80000100800 */
[----:B------:R0:W-:Y:S01]  /*aca0*/  STL [R1+0x950], R0 ;  /* 0x0009500001007387 */ /* 0x0001e20000100800 */
[----:B-1----:R-:W-:-:S03]  /*acb0*/  SEL R2, R58, R59, !P0 ;  /* 0x0000003b3a027207 */ /* 0x002fc60004000000 */
[----:B------:R-:W4:Y:S01]  /*acc0*/  LDL.LU R73, [R1+0x1148] ;  /* 0x0011480001497983 */ /* 0x000f220000300800 */
[----:B0-----:R-:W-:-:S03]  /*acd0*/  SEL R3, R56, R57, !P0 ;  /* 0x0000003938037207 */ /* 0x001fc60004000000 */
[----:B------:R-:W4:Y:S01]  /*ace0*/  LDL.LU R72, [R1+0x114c] ;  /* 0x00114c0001487983 */ /* 0x000f220000300800 */
[----:B------:R-:W-:-:S03]  /*acf0*/  SEL R0, R54, R55, !P0 ;  /* 0x0000003736007207 */ /* 0x000fc60004000000 */
[----:B------:R0:W-:Y:S04]  /*ad00*/  STL [R1+0x948], R3 ;  /* 0x0009480301007387 */ /* 0x0001e80000100800 */
[----:B------:R1:W-:Y:S04]  /*ad10*/  STL [R1+0x954], R2 ;  /* 0x0009540201007387 */ /* 0x0003e80000100800 */
[----:B------:R-:W4:Y:S01]  /*ad20*/  LDL.LU R71, [R1+0x1158] ;  /* 0x0011580001477983 */ /* 0x000f220000300800 */
[----:B0-----:R-:W-:-:S03]  /*ad30*/  SEL R3, R50, R51, !P0 ;  /* 0x0000003332037207 */ /* 0x001fc60004000000 */
[----:B------:R0:W-:Y:S01]  /*ad40*/  STL [R1+0x94c], R0 ;  /* 0x00094c0001007387 */ /* 0x0001e20000100800 */
[----:B-1----:R-:W-:-:S03]  /*ad50*/  SEL R2, R52, R53, !P0 ;  /* 0x0000003534027207 */ /* 0x002fc60004000000 */
[----:B------:R1:W-:Y:S04]  /*ad60*/  STL [R1+0x944], R3 ;  /* 0x0009440301007387 */ /* 0x0003e80000100800 */
[----:B------:R-:W4:Y:S01]  /*ad70*/  LDL.LU R70, [R1+0x115c] ;  /* 0x00115c0001467983 */ /* 0x000f220000300800 */
[----:B0-----:R-:W-:-:S03]  /*ad80*/  SEL R0, R48, R49, !P0 ;  /* 0x0000003130007207 */ /* 0x001fc60004000000 */
[----:B------:R0:W-:Y:S01]  /*ad90*/  STL [R1+0x940], R2 ;  /* 0x0009400201007387 */ /* 0x0001e20000100800 */
[----:B-1----:R-:W-:-:S03]  /*ada0*/  SEL R3, R44, R45, !P0 ;  /* 0x0000002d2c037207 */ /* 0x002fc60004000000 */
        /* <DEDUP_REMOVED lines=19> */
[----:B------:R-:W4:Y:S04]  /*aee0*/  LDL.LU R40, [R1+0x1060] ;  /* 0x0010600001287983 */ /* 0x000f280000300800 */
[----:B------:R-:W4:Y:S01]  /*aef0*/  LDL.LU R38, [R1+0x1064] ;  /* 0x0010640001267983 */ /* 0x000f220000300800 */
[----:B-1----:R-:W-:-:S03]  /*af00*/  SEL R2, R34, R35, !P0 ;  /* 0x0000002322027207 */ /* 0x002fc60004000000 */
[----:B------:R0:W-:Y:S04]  /*af10*/  STL [R1+0x8f4], R3 ;  /* 0x0008f40301007387 */ /* 0x0001e80000100800 */
[----:B------:R-:W4:Y:S01]  /*af20*/  LDL.LU R37, [R1+0x1058] ;  /* 0x0010580001257983 */ /* 0x000f220000300800 */
[----:B------:R-:W-:-:S03]  /*af30*/  SEL R0, R30, R31, !P0 ;  /* 0x0000001f1e007207 */ /* 0x000fc60004000000 */
[----:B------:R1:W-:Y:S04]  /*af40*/  STL [R1+0x914], R2 ;  /* 0x0009140201007387 */ /* 0x0003e80000100800 */
[----:B------:R1:W-:Y:S04]  /*af50*/  STL [R1+0x90c], R0 ;  /* 0x00090c0001007387 */ /* 0x0003e80000100800 */
[----:B------:R-:W4:Y:S04]  /*af60*/  LDL.LU R36, [R1+0x1070] ;  /* 0x0010700001247983 */ /* 0x000f280000300800 */
[----:B------:R-:W4:Y:S04]  /*af70*/  LDL.LU R35, [R1+0x105c] ;  /* 0x00105c0001237983 */ /* 0x000f280000300800 */
[----:B------:R-:W4:Y:S01]  /*af80*/  LDL.LU R34, [R1+0x1074] ;  /* 0x0010740001227983 */ /* 0x000f220000300800 */
[----:B--2---:R-:W-:-:S03]  /*af90*/  SEL R5, R16, R17, !P0 ;  /* 0x0000001110057207 */ /* 0x004fc60004000000 */
[----:B------:R-:W2:Y:S04]  /*afa0*/  LDL.LU R33, [R1+0x1068] ;  /* 0x0010680001217983 */ /* 0x000ea80000300800 */
[----:B------:R-:W2:Y:S01]  /*afb0*/  LDL.LU R17, [R1+0x10a8] ;  /* 0x0010a80001117983 */ /* 0x000ea20000300800 */
[----:B---3--:R-:W-:-:S03]  /*afc0*/  SEL R6, R14, R15, !P0 ;  /* 0x0000000f0e067207 */ /* 0x008fc60004000000 */
[----:B------:R-:W2:Y:S04]  /*afd0*/  LDL.LU R16, [R1+0x10c0] ;  /* 0x0010c00001107983 */ /* 0x000ea80000300800 */
[----:B------:R-:W3:Y:S01]  /*afe0*/  LDL.LU R15, [R1+0x10ac] ;  /* 0x0010ac00010f7983 */ /* 0x000ee20000300800 */
[----:B----4-:R-:W-:-:S03]  /*aff0*/  SEL R7, R12, R13, !P0 ;  /* 0x0000000d0c077207 */ /* 0x010fc60004000000 */
[----:B------:R-:W3:Y:S04]  /*b000*/  LDL.LU R14, [R1+0x10c4] ;  /* 0x0010c400010e7983 */ /* 0x000ee80000300800 */
[----:B------:R-:W4:Y:S01]  /*b010*/  LDL.LU R13, [R1+0x10b8] ;  /* 0x0010b800010d7983 */ /* 0x000f220000300800 */
[----:B------:R-:W-:-:S03]  /*b020*/  SEL R8, R10, R11, !P0 ;  /* 0x0000000b0a087207 */ /* 0x000fc60004000000 */
[----:B------:R-:W4:Y:S04]  /*b030*/  LDL.LU R12, [R1+0x10d0] ;  /* 0x0010d000010c7983 */ /* 0x000f280000300800 */
[----:B------:R-:W4:Y:S01]  /*b040*/  LDL.LU R11, [R1+0x10bc] ;  /* 0x0010bc00010b7983 */ /* 0x000f220000300800 */
[----:B0-----:R-:W-:-:S03]  /*b050*/  SEL R3, R20, R21, !P0 ;  /* 0x0000001514037207 */ /* 0x001fc60004000000 */
[----:B------:R-:W4:Y:S04]  /*b060*/  LDL.LU R10, [R1+0x10d4] ;  /* 0x0010d400010a7983 */ /* 0x000f280000300800 */
[----:B------:R-:W4:Y:S01]  /*b070*/  LDL.LU R21, [R1+0x1098] ;  /* 0x0010980001157983 */ /* 0x000f220000300800 */
[----:B------:R-:W-:-:S03]  /*b080*/  SEL R4, R18, R19, !P0 ;  /* 0x0000001312047207 */ /* 0x000fc60004000000 */
[----:B------:R-:W4:Y:S04]  /*b090*/  LDL.LU R20, [R1+0x10b0] ;  /* 0x0010b00001147983 */ /* 0x000f280000300800 */
[----:B------:R-:W4:Y:S01]  /*b0a0*/  LDL.LU R19, [R1+0x109c] ;  /* 0x00109c0001137983 */ /* 0x000f220000300800 */
[----:B-1----:R-:W-:-:S03]  /*b0b0*/  SEL R2, R28, R29, !P0 ;  /* 0x0000001d1c027207 */ /* 0x002fc60004000000 */
[----:B------:R-:W4:Y:S04]  /*b0c0*/  LDL.LU R18, [R1+0x10b4] ;  /* 0x0010b40001127983 */ /* 0x000f280000300800 */
[----:B------:R-:W4:Y:S01]  /*b0d0*/  LDL.LU R32, [R1+0x1080] ;  /* 0x0010800001207983 */ /* 0x000f220000300800 */
[----:B------:R-:W-:-:S03]  /*b0e0*/  SEL R0, R24, R25, !P0 ;  /* 0x0000001918007207 */ /* 0x000fc60004000000 */
[----:B------:R-:W4:Y:S04]  /*b0f0*/  LDL.LU R31, [R1+0x106c] ;  /* 0x00106c00011f7983 */ /* 0x000f280000300800 */
[----:B------:R-:W4:Y:S04]  /*b100*/  LDL.LU R30, [R1+0x1084] ;  /* 0x00108400011e7983 */ /* 0x000f280000300800 */
[----:B------:R-:W4:Y:S04]  /*b110*/  LDL.LU R29, [R1+0x1078] ;  /* 0x00107800011d7983 */ /* 0x000f280000300800 */
[----:B------:R-:W4:Y:S04]  /*b120*/  LDL.LU R28, [R1+0x1090] ;  /* 0x00109000011c7983 */ /* 0x000f280000300800 */
[----:B------:R-:W4:Y:S04]  /*b130*/  LDL.LU R25, [R1+0x1088] ;  /* 0x0010880001197983 */ /* 0x000f280000300800 */
[----:B------:R-:W4:Y:S04]  /*b140*/  LDL.LU R24, [R1+0x10a0] ;  /* 0x0010a00001187983 */ /* 0x000f280000300800 */
[----:B------:R0:W-:Y:S04]  /*b150*/  STL [R1+0x8f0], R2 ;  /* 0x0008f00201007387 */ /* 0x0001e80000100800 */
        /* <DEDUP_REMOVED lines=19> */
[----:B------:R-:W4:Y:S01]  /*b290*/  LDL.LU R49, [R1+0x1208] ;  /* 0x0012080001317983 */ /* 0x000f220000300800 */
[----:B0-----:R-:W-:-:S03]  /*b2a0*/  SEL R2, R22, R23, !P0 ;  /* 0x0000001716027207 */ /* 0x001fc60004000000 */
        /* <DEDUP_REMOVED lines=14> */
[----:B------:R-:W-:-:S03]  /*b390*/  SEL R9, R40, R41, !P0 ;  /* 0x0000002928097207 */ /* 0x000fc60004000000 */
[----:B------:R-:W4:Y:S01]  /*b3a0*/  LDL.LU R41, [R1+0x10c8] ;  /* 0x0010c80001297983 */ /* 0x000f220000300800 */
[----:B------:R-:W-:-:S03]  /*b3b0*/  SEL R192, R38, R39, !P0 ;  /* 0x0000002726c07207 */ /* 0x000fc60004000000 */
[----:B------:R-:W4:Y:S04]  /*b3c0*/  LDL.LU R40, [R1+0x10e0] ;  /* 0x0010e00001287983 */ /* 0x000f280000300800 */
[----:B------:R-:W4:Y:S04]  /*b3d0*/  LDL.LU R39, [R1+0x10cc] ;  /* 0x0010cc0001277983 */ /* 0x000f280000300800 */
[----:B------:R-:W4:Y:S01]  /*b3e0*/  LDL.LU R38, [R1+0x10e4] ;  /* 0x0010e40001267983 */ /* 0x000f220000300800 */
[----:B------:R-:W-:-:S03]  /*b3f0*/  SEL R193, R36, R37, !P0 ;  /* 0x0000002524c17207 */ /* 0x000fc60004000000 */
[----:B------:R-:W4:Y:S04]  /*b400*/  LDL.LU R37, [R1+0x10d8] ;  /* 0x0010d80001257983 */ /* 0x000f280000300800 */
[----:B------:R-:W4:Y:S01]  /*b410*/  LDL.LU R36, [R1+0x10f0] ;  /* 0x0010f00001247983 */ /* 0x000f220000300800 */
[----:B------:R-:W-:-:S03]  /*b420*/  SEL R194, R34, R35, !P0 ;  /* 0x0000002322c27207 */ /* 0x000fc60004000000 */
[----:B------:R-:W4:Y:S04]  /*b430*/  LDL.LU R35, [R1+0x10dc] ;  /* 0x0010dc0001237983 */ /* 0x000f280000300800 */
[----:B------:R-:W4:Y:S01]  /*b440*/  LDL.LU R34, [R1+0x10f4] ;  /* 0x0010f40001227983 */ /* 0x000f220000300800 */
[----:B--2---:R-:W-:-:S03]  /*b450*/  SEL R203, R16, R17, !P0 ;  /* 0x0000001110cb7207 */ /* 0x004fc60004000000 */
[----:B------:R-:W2:Y:S04]  /*b460*/  LDL.LU R17, [R1+0x1128] ;  /* 0x0011280001117983 */ /* 0x000ea80000300800 */
[----:B------:R-:W2:Y:S01]  /*b470*/  LDL.LU R16, [R1+0x1140] ;  /* 0x0011400001107983 */ /* 0x000ea20000300800 */
[----:B---3--:R-:W-:-:S03]  /*b480*/  SEL R204, R14, R15, !P0 ;  /* 0x0000000f0ecc7207 */ /* 0x008fc60004000000 */
[----:B------:R-:W3:Y:S04]  /*b490*/  LDL.LU R15, [R1+0x112c] ;  /* 0x00112c00010f7983 */ /* 0x000ee80000300800 */
[----:B------:R-:W3:Y:S01]  /*b4a0*/  LDL.LU R14, [R1+0x1144] ;  /* 0x00114400010e7983 */ /* 0x000ee20000300800 */
[----:B----4-:R-:W-:-:S03]  /*b4b0*/  SEL R205, R12, R13, !P0 ;  /* 0x0000000d0ccd7207 */ /* 0x010fc60004000000 */
        /* <DEDUP_REMOVED lines=8> */
[----:B------:R-:W-:-:S03]  /*b540*/  SEL R202, R18, R19, !P0 ;  /* 0x0000001312ca7207 */ /* 0x000fc60004000000 */
        /* <DEDUP_REMOVED lines=18> */
[----:B------:R0:W-:Y:S04]  /*b670*/  STL [R1+0x8e8], R0 ;  /* 0x0008e80001007387 */ /* 0x0001e80000100800 */
        /* <DEDUP_REMOVED lines=70> */
[----:B------:R-:W-:Y:S01]  /*bae0*/  STL [R1+0x878], R201 ;  /* 0x000878c901007387 */ /* 0x000fe20000100800 */
        /* <DEDUP_REMOVED lines=25> */
[----:B------:R-:W4:Y:S01]  /*bc80*/  LDL.LU R43, [R1+0x1264] ;  /* 0x00126400012b7983 */ /* 0x000f220000300800 */
[----:B------:R-:W-:-:S03]  /*bc90*/  SEL R41, R41, R42, !P0 ;  /* 0x0000002a29297207 */ /* 0x000fc60004000000 */
        /* <DEDUP_REMOVED lines=15> */
[----:B------:R-:W4:Y:S01]  /*bd90*/  LDL.LU R76, [R1+0x132c] ;  /* 0x00132c00014c7983 */ /* 0x000f220000300800 */
[----:B--2---:R-:W-:-:S03]  /*bda0*/  SEL R16, R16, R67, !P0 ;  /* 0x0000004310107207 */ /* 0x004fc60004000000 */
[----:B------:R-:W2:Y:S01]  /*bdb0*/  LDL.LU R75, [R1+0x1338] ;  /* 0x00133800014b7983 */ /* 0x000ea20000300800 */
[----:B------:R-:W-:-:S03]  /*bdc0*/  SEL R17, R17, R66, !P0 ;  /* 0x0000004211117207 */ /* 0x000fc60004000000 */
[----:B------:R-:W2:Y:S01]  /*bdd0*/  LDL.LU R67, [R1+0x1324] ;  /* 0x0013240001437983 */ /* 0x000ea20000300800 */
[----:B---3--:R-:W-:-:S03]  /*bde0*/  SEL R14, R14, R69, !P0 ;  /* 0x000000450e0e7207 */ /* 0x008fc60004000000 */
[----:B------:R-:W3:Y:S01]  /*bdf0*/  LDL.LU R66, [R1+0x1320] ;  /* 0x0013200001427983 */ /* 0x000ee20000300800 */
[----:B------:R-:W-:-:S03]  /*be00*/  SEL R15, R15, R68, !P0 ;  /* 0x000000440f0f7207 */ /* 0x000fc60004000000 */
[----:B------:R-:W3:Y:S01]  /*be10*/  LDL.LU R69, [R1+0x1334] ;  /* 0x0013340001457983 */ /* 0x000ee20000300800 */
[----:B----4-:R-:W-:-:S03]  /*be20*/  SEL R12, R12, R71, !P0 ;  /* 0x000000470c0c7207 */ /* 0x010fc60004000000 */
        /* <DEDUP_REMOVED lines=10> */
[----:B------:R-:W-:Y:S02]  /*bed0*/  SEL R21, R21, R62, !P0 ;  /* 0x0000003e15157207 */ /* 0x000fe40004000000 */
[----:B------:R-:W-:Y:S01]  /*bee0*/  SEL R19, R19, R64, !P0 ;  /* 0x0000004013137207 */ /* 0x000fe20004000000 */
        /* <DEDUP_REMOVED lines=37> */
[----:B------:R-:W-:-:S02]  /*c140*/  SEL R18, R18, R65, !P0 ;  /* 0x0000004112127207 */ /* 0x000fc40004000000 */
[----:B------:R-:W-:Y:S01]  /*c150*/  SEL R26, R26, R57, !P0 ;  /* 0x000000391a1a7207 */ /* 0x000fe20004000000 */
        /* <DEDUP_REMOVED lines=44> */
[----:B--2---:R-:W-:-:S03]  /*c420*/  SEL R67, R67, R80, !P0 ;  /* 0x0000005043437207 */ /* 0x004fc60004000000 */
[----:B------:R-:W2:Y:S01]  /*c430*/  LDL.LU R109, [R1+0x1428] ;  /* 0x00142800016d7983 */ /* 0x000ea20000300800 */
[----:B---3--:R-:W-:-:S03]  /*c440*/  SEL R66, R66, R81, !P0 ;  /* 0x0000005142427207 */ /* 0x008fc60004000000 */
[----:B------:R-:W3:Y:S01]  /*c450*/  LDL.LU R80, [R1+0x1390] ;  /* 0x0013900001507983 */ /* 0x000ee20000300800 */
[----:B------:R-:W-:-:S03]  /*c460*/  SEL R69, R69, R78, !P0 ;  /* 0x0000004e45457207 */ /* 0x000fc60004000000 */
[----:B------:R-:W2:Y:S01]  /*c470*/  LDL.LU R81, [R1+0x1394] ;  /* 0x0013940001517983 */ /* 0x000ea20000300800 */
[----:B----4-:R-:W-:-:S03]  /*c480*/  SEL R68, R68, R79, !P0 ;  /* 0x0000004f44447207 */ /* 0x010fc60004000000 */
[----:B------:R-:W4:Y:S01]  /*c490*/  LDL.LU R78, [R1+0x1380] ;  /* 0x00138000014e7983 */ /* 0x000f220000300800 */
[----:B------:R-:W-:-:S03]  /*c4a0*/  SEL R71, R71, R76, !P0 ;  /* 0x0000004c47477207 */ /* 0x000fc60004000000 */
        /* <DEDUP_REMOVED lines=97> */
[----:B---3--:R-:W-:-:S03]  /*cac0*/  SEL R80, R80, R155, !P0 ;  /* 0x0000009b50507207 */ /* 0x008fc60004000000 */
[----:B------:R-:W3:Y:S01]  /*cad0*/  LDL.LU R246, [R1+0x1584] ;  /* 0x0015840001f67983 */ /* 0x000ee20000300800 */
[----:B--2---:R-:W-:-:S03]  /*cae0*/  SEL R81, R81, R154, !P0 ;  /* 0x0000009a51517207 */ /* 0x004fc60004000000 */
[----:B------:R-:W2:Y:S01]  /*caf0*/  LDL.LU R155, [R1+0x151c] ;  /* 0x00151c00019b7983 */ /* 0x000ea20000300800 */
[----:B----4-:R-:W-:-:S03]  /*cb00*/  SEL R78, R78, R157, !P0 ;  /* 0x0000009d4e4e7207 */ /* 0x010fc60004000000 */
[----:B------:R-:W4:Y:S01]  /*cb10*/  LDL.LU R154, [R1+0x1518] ;  /* 0x00151800019a7983 */ /* 0x000f220000300800 */
[----:B------:R-:W-:-:S03]  /*cb20*/  SEL R79, R79, R156, !P0 ;  /* 0x0000009c4f4f7207 */ /* 0x000fc60004000000 */
[----:B------:R-:W3:Y:S01]  /*cb30*/  LDL.LU R157, [R1+0x152c] ;  /* 0x00152c00019d7983 */ /* 0x000ee20000300800 */
[----:B------:R-:W-:-:S03]  /*cb40*/  SEL R76, R76, R159, !P0 ;  /* 0x0000009f4c4c7207 */ /* 0x000fc60004000000 */
[----:B------:R-:W3:Y:S01]  /*cb50*/  LDL.LU R156, [R1+0x1528] ;  /* 0x00152800019c7983 */ /* 0x000ee20000300800 */
[----:B------:R-:W-:-:S03]  /*cb60*/  SEL R77, R77, R158, !P0 ;  /* 0x0000009e4d4d7207 */ /* 0x000fc60004000000 */
[----:B------:R-:W3:Y:S04]  /*cb70*/  LDL.LU R159, [R1+0x153c] ;  /* 0x00153c00019f7983 */ /* 0x000ee80000300800 */
[----:B------:R-:W3:Y:S01]  /*cb80*/  LDL.LU R158, [R1+0x1538] ;  /* 0x00153800019e7983 */ /* 0x000ee20000300800 */
[----:B------:R-:W-:-:S03]  /*cb90*/  SEL R75, R75, R160, !P0 ;  /* 0x000000a04b4b7207 */ /* 0x000fc60004000000 */
        /* <DEDUP_REMOVED lines=51> */
[----:B--2---:R-:W-:-:S03]  /*ced0*/  SEL R155, R155, R168, !P0 ;  /* 0x000000a89b9b7207 */ /* 0x004fc60004000000 */
[----:B------:R-:W2:Y:S01]  /*cee0*/  LDL.LU R168, [R1+0x1588] ;  /* 0x0015880001a87983 */ /* 0x000ea20000300800 */
[----:B----4-:R-:W-:-:S03]  /*cef0*/  SEL R154, R154, R169, !P0 ;  /* 0x000000a99a9a7207 */ /* 0x010fc60004000000 */
[----:B------:R-:W4:Y:S01]  /*cf00*/  LDL.LU R169, [R1+0x158c] ;  /* 0x00158c0001a97983 */ /* 0x000f220000300800 */
[----:B---3--:R-:W-:-:S03]  /*cf10*/  SEL R157, R157, R166, !P0 ;  /* 0x000000a69d9d7207 */ /* 0x008fc60004000000 */
[----:B------:R-:W3:Y:S01]  /*cf20*/  LDL.LU R166, [R1+0x1578] ;  /* 0x0015780001a67983 */ /* 0x000ee20000300800 */
[----:B------:R-:W-:-:S03]  /*cf30*/  SEL R156, R156, R167, !P0 ;  /* 0x000000a79c9c7207 */ /* 0x000fc60004000000 */
[----:B------:R-:W2:Y:S01]  /*cf40*/  LDL.LU R167, [R1+0x157c] ;  /* 0x00157c0001a77983 */ /* 0x000ea20000300800 */
[----:B------:R-:W-:-:S03]  /*cf50*/  SEL R159, R159, R164, !P0 ;  /* 0x000000a49f9f7207 */ /* 0x000fc60004000000 */
[----:B------:R-:W4:Y:S01]  /*cf60*/  LDL.LU R164, [R1+0x1568] ;  /* 0x0015680001a47983 */ /* 0x000f220000300800 */
[----:B------:R-:W-:-:S03]  /*cf70*/  SEL R158, R158, R165, !P0 ;  /* 0x000000a59e9e7207 */ /* 0x000fc60004000000 */
        /* <DEDUP_REMOVED lines=12> */
[----:B------:R-:W2:Y:S01]  /*d040*/  LDL.LU R171, [R1+0x159c] ;  /* 0x00159c0001ab7983 */ /* 0x000ea20000300800 */
[----:B------:R-:W-:-:S03]  /*d050*/  SEL R110, R110, R189, !P0 ;  /* 0x000000bd6e6e7207 */ /* 0x000fc60004000000 */
[----:B------:R-:W4:Y:S04]  /*d060*/  LDL.LU R172, [R1+0x15a8] ;  /* 0x0015a80001ac7983 */ /* 0x000f280000300800 */
[----:B------:R-:W3:Y:S01]  /*d070*/  LDL.LU R223, [R1+0x15a4] ;  /* 0x0015a40001df7983 */ /* 0x000ee20000300800 */
[----:B------:R-:W-:-:S03]  /*d080*/  SEL R111, R111, R188, !P0 ;  /* 0x000000bc6f6f7207 */ /* 0x000fc60004000000 */
[----:B------:R-:W3:Y:S04]  /*d090*/  LDL.LU R226, [R1+0x15c0] ;  /* 0x0015c00001e27983 */ /* 0x000ee80000300800 */
        /* <DEDUP_REMOVED lines=42> */
[----:B------:R-:W3:Y:S01]  /*d340*/  LDL.LU R189, [R1+0x1644] ;  /* 0x0016440001bd7983 */ /* 0x000ee20000300800 */
[----:B------:R-:W-:-:S02]  /*d350*/  SEL R120, R120, R179, !P0 ;  /* 0x000000b378787207 */ /* 0x000fc40004000000 */
[----:B------:R-:W-:Y:S01]  /*d360*/  SEL R121, R121, R178, !P0 ;  /* 0x000000b279797207 */ /* 0x000fe20004000000 */
[----:B------:R-:W3:Y:S01]  /*d370*/  LDL.LU R224, [R1+0x15b0] ;  /* 0x0015b00001e07983 */ /* 0x000ee20000300800 */
[----:B------:R-:W-:Y:S02]  /*d380*/  SEL R124, R124, R175, !P0 ;  /* 0x000000af7c7c7207 */ /* 0x000fe40004000000 */
[----:B------:R-:W-:Y:S01]  /*d390*/  SEL R125, R125, R174, !P0 ;  /* 0x000000ae7d7d7207 */ /* 0x000fe20004000000 */
        /* <DEDUP_REMOVED lines=9> */
[----:B------:R0:W-:Y:S04]  /*d430*/  STG.E desc[UR6][R248.64+0x684], R222 ;  /* 0x000684def8007986 */ /* 0x0001e8000c101906 */
[----:B------:R-:W-:Y:S04]  /*d440*/  STG.E desc[UR6][R248.64+0x678], R219 ;  /* 0x000678dbf8007986 */ /* 0x000fe8000c101906 */
        /* <DEDUP_REMOVED lines=20> */
[----:B--2---:R-:W-:-:S02]  /*d590*/  SEL R171, R171, R250, !P0 ;  /* 0x000000faabab7207 */ /* 0x004fc40004000000 */
[----:B----4-:R-:W-:Y:S02]  /*d5a0*/  SEL R172, R172, R251, !P0 ;  /* 0x000000fbacac7207 */ /* 0x010fe40004000000 */
[----:B---3--:R-:W-:Y:S02]  /*d5b0*/  SEL R184, R184, R234, !P0 ;  /* 0x000000eab8b87207 */ /* 0x008fe40004000000 */
[----:B------:R-:W2:Y:S01]  /*d5c0*/  LDL.LU R234, [R1+0xd08] ;  /* 0x000d080001ea7983 */ /* 0x000ea20000300800 */
[----:B------:R-:W-:-:S03]  /*d5d0*/  SEL R185, R185, R235, !P0 ;  /* 0x000000ebb9b97207 */ /* 0x000fc60004000000 */
[----:B------:R-:W2:Y:S01]  /*d5e0*/  LDL.LU R235, [R1+0xd0c] ;  /* 0x000d0c0001eb7983 */ /* 0x000ea20000300800 */
[----:B------:R-:W-:-:S03]  /*d5f0*/  SEL R183, R183, R233, !P0 ;  /* 0x000000e9b7b77207 */ /* 0x000fc60004000000 */
[----:B------:R-:W3:Y:S01]  /*d600*/  LDL.LU R233, [R1+0xd04] ;  /* 0x000d040001e97983 */ /* 0x000ee20000300800 */
[----:B------:R-:W-:-:S03]  /*d610*/  SEL R182, R182, R232, !P0 ;  /* 0x000000e8b6b67207 */ /* 0x000fc60004000000 */
[----:B------:R-:W3:Y:S01]  /*d620*/  LDL.LU R232, [R1+0xd00] ;  /* 0x000d000001e87983 */ /* 0x000ee20000300800 */
[----:B------:R-:W-:-:S03]  /*d630*/  SEL R186, R186, R236, !P0 ;  /* 0x000000ecbaba7207 */ /* 0x000fc60004000000 */
[----:B------:R-:W4:Y:S01]  /*d640*/  LDL.LU R236, [R1+0xd10] ;  /* 0x000d100001ec7983 */ /* 0x000f220000300800 */
[----:B------:R-:W-:-:S03]  /*d650*/  SEL R181, R181, R231, !P0 ;  /* 0x000000e7b5b57207 */ /* 0x000fc60004000000 */
[----:B------:R-:W2:Y:S01]  /*d660*/  LDL.LU R231, [R1+0xcfc] ;  /* 0x000cfc0001e77983 */ /* 0x000ea20000300800 */
[----:B------:R-:W-:-:S03]  /*d670*/  SEL R180, R180, R230, !P0 ;  /* 0x000000e6b4b47207 */ /* 0x000fc60004000000 */
[----:B------:R-:W2:Y:S01]  /*d680*/  LDL.LU R230, [R1+0xcf8] ;  /* 0x000cf80001e67983 */ /* 0x000ea20000300800 */
[----:B------:R-:W-:-:S03]  /*d690*/  SEL R187, R187, R237, !P0 ;  /* 0x000000edbbbb7207 */ /* 0x000fc60004000000 */
[----:B------:R-:W4:Y:S01]  /*d6a0*/  LDL.LU R237, [R1+0xd14] ;  /* 0x000d140001ed7983 */ /* 0x000f220000300800 */
        /* <DEDUP_REMOVED lines=20> */
[----:B------:R-:W-:Y:S02]  /*d7f0*/  SEL R162, R162, R135, !P0 ;  /* 0x00000087a2a27207 */ /* 0x000fe40004000000 */
[----:B------:R-:W-:Y:S02]  /*d800*/  SEL R163, R163, R132, !P0 ;  /* 0x00000084a3a37207 */ /* 0x000fe40004000000 */
[----:B------:R-:W-:Y:S02]  /*d810*/  SEL R164, R164, R133, !P0 ;  /* 0x00000085a4a47207 */ /* 0x000fe40004000000 */
[----:B------:R-:W-:Y:S02]  /*d820*/  SEL R165, R165, R130, !P0 ;  /* 0x00000082a5a57207 */ /* 0x000fe40004000000 */
[----:B------:R-:W-:Y:S02]  /*d830*/  SEL R166, R166, R131, !P0 ;  /* 0x00000083a6a67207 */ /* 0x000fe40004000000 */
[----:B------:R-:W-:-:S02]  /*d840*/  SEL R167, R167, R128, !P0 ;  /* 0x00000080a7a77207 */ /* 0x000fc40004000000 */
[----:B------:R-:W-:Y:S02]  /*d850*/  SEL R168, R168, R129, !P0 ;  /* 0x00000081a8a87207 */ /* 0x000fe40004000000 */
[----:B------:R-:W-:Y:S02]  /*d860*/  SEL R169, R169, R246, !P0 ;  /* 0x000000f6a9a97207 */ /* 0x000fe40004000000 */
[----:B------:R-:W-:Y:S02]  /*d870*/  SEL R170, R170, R247, !P0 ;  /* 0x000000f7aaaa7207 */ /* 0x000fe40004000000 */
[----:B------:R-:W-:Y:S02]  /*d880*/  SEL R174, R174, R224, !P0 ;  /* 0x000000e0aeae7207 */ /* 0x000fe40004000000 */
[----:B------:R-:W-:Y:S02]  /*d890*/  SEL R175, R175, R225, !P0 ;  /* 0x000000e1afaf7207 */ /* 0x000fe40004000000 */
[----:B------:R-:W-:Y:S01]  /*d8a0*/  SEL R178, R178, R228, !P0 ;  /* 0x000000e4b2b27207 */ /* 0x000fe20004000000 */
[----:B------:R-:W-:Y:S01]  /*d8b0*/  STG.E desc[UR6][R248.64+0x504], R191 ;  /* 0x000504bff8007986 */ /* 0x000fe2000c101906 */
[----:B------:R-:W-:-:S03]  /*d8c0*/  SEL R179, R179, R229, !P0 ;  /* 0x000000e5b3b37207 */ /* 0x000fc60004000000 */
        /* <DEDUP_REMOVED lines=189> */
[----:B0-----:R-:W4:Y:S04]  /*e4a0*/  LDL.LU R4, [R1+0xd40] ;  /* 0x000d400001047983 */ /* 0x001f280000300800 */
[----:B------:R-:W4:Y:S04]  /*e4b0*/  LDL.LU R5, [R1+0xd44] ;  /* 0x000d440001057983 */ /* 0x000f280000300800 */
[----:B------:R-:W-:Y:S04]  /*e4c0*/  STL.64 [R1], R202 ;  /* 0x000000ca01007387 */ /* 0x000fe80000100a00 */
[----:B------:R-:W-:Y:S04]  /*e4d0*/  STL.64 [R1+0x10], R206 ;  /* 0x000010ce01007387 */ /* 0x000fe80000100a00 */
[----:B------:R-:W-:Y:S04]  /*e4e0*/  STL.64 [R1+0x20], R210 ;  /* 0x000020d201007387 */ /* 0x000fe80000100a00 */
[----:B------:R-:W-:Y:S04]  /*e4f0*/  STL.64 [R1+0x30], R214 ;  /* 0x000030d601007387 */ /* 0x000fe80000100a00 */
[----:B------:R-:W-:Y:S04]  /*e500*/  STL.64 [R1+0x40], R218 ;  /* 0x000040da01007387 */ /* 0x000fe80000100a00 */
[----:B--2---:R-:W-:Y:S04]  /*e510*/  STL.64 [R1+0x50], R222 ;  /* 0x000050de01007387 */ /* 0x004fe80000100a00 */
[----:B---3--:R-:W-:Y:S04]  /*e520*/  STL.64 [R1+0x60], R226 ;  /* 0x000060e201007387 */ /* 0x008fe80000100a00 */
[----:B------:R-:W-:Y:S04]  /*e530*/  STL.64 [R1+0x70], R230 ;  /* 0x000070e601007387 */ /* 0x000fe80000100a00 */
[----:B------:R-:W-:Y:S04]  /*e540*/  STL.64 [R1+0x78], R232 ;  /* 0x000078e801007387 */ /* 0x000fe80000100a00 */
[----:B------:R-:W-:Y:S04]  /*e550*/  STL.64 [R1+0x80], R234 ;  /* 0x000080ea01007387 */ /* 0x000fe80000100a00 */
[----:B----4-:R-:W-:Y:S04]  /*e560*/  STL.64 [R1+0x88], R236 ;  /* 0x000088ec01007387 */ /* 0x010fe80000100a00 */
[----:B------:R-:W-:Y:S04]  /*e570*/  STL.64 [R1+0x90], R238 ;  /* 0x000090ee01007387 */ /* 0x000fe80000100a00 */
[----:B------:R-:W-:Y:S04]  /*e580*/  STL.64 [R1+0x98], R240 ;  /* 0x000098f001007387 */ /* 0x000fe80000100a00 */
[----:B------:R0:W-:Y:S04]  /*e590*/  STL.64 [R1+0xa0], R242 ;  /* 0x0000a0f201007387 */ /* 0x0001e80000100a00 */
[----:B------:R1:W-:Y:S04]  /*e5a0*/  STL.64 [R1+0xa8], R244 ;  /* 0x0000a8f401007387 */ /* 0x0003e80000100a00 */
[----:B------:R-:W2:Y:S04]  /*e5b0*/  LDL.LU R204, [R1+0xc90] ;  /* 0x000c900001cc7983 */ /* 0x000ea80000300800 */
[----:B------:R-:W2:Y:S04]  /*e5c0*/  LDL.LU R205, [R1+0xc94] ;  /* 0x000c940001cd7983 */ /* 0x000ea80000300800 */
        /* <DEDUP_REMOVED lines=46> */
[----:B-1----:R-:W4:Y:S04]  /*e8b0*/  LDL.LU R244, [R1+0xb18] ;  /* 0x000b180001f47983 */ /* 0x002f280000300800 */
        /* <DEDUP_REMOVED lines=10> */
[----:B------:R0:W-:Y:S04]  /*e960*/  STL.64 [R1+0xb8], R4 ;  /* 0x0000b80401007387 */ /* 0x0001e80000100a00 */
        /* <DEDUP_REMOVED lines=12> */
[----:B------:R-:W-:Y:S04]  /*ea30*/  STL.64 [R1+0x2a0], R150 ;  /* 0x0002a09601007387 */ /* 0x000fe80000100a00 */
[----:B--2---:R0:W-:Y:S04]  /*ea40*/  STL.64 [R1+0x8], R204 ;  /* 0x000008cc01007387 */ /* 0x0041e80000100a00 */
[----:B---3--:R1:W-:Y:S04]  /*ea50*/  STL.64 [R1+0x18], R208 ;  /* 0x000018d001007387 */ /* 0x0083e80000100a00 */
[----:B0-----:R-:W2:Y:S04]  /*ea60*/  LDL.LU R204, [R1+0xa30] ;  /* 0x000a300001cc7983 */ /* 0x001ea80000300800 */
[----:B----4-:R0:W-:Y:S04]  /*ea70*/  STL.64 [R1+0x28], R212 ;  /* 0x000028d401007387 */ /* 0x0101e80000100a00 */
[----:B------:R-:W2:Y:S04]  /*ea80*/  LDL.LU R205, [R1+0xa34] ;  /* 0x000a340001cd7983 */ /* 0x000ea80000300800 */
[----:B------:R3:W-:Y:S04]  /*ea90*/  STL.64 [R1+0x38], R216 ;  /* 0x000038d801007387 */ /* 0x0007e80000100a00 */
[----:B-1----:R-:W4:Y:S04]  /*eaa0*/  LDL.LU R208, [R1+0xa88] ;  /* 0x000a880001d07983 */ /* 0x002f280000300800 */
[----:B------:R1:W-:Y:S04]  /*eab0*/  STL.64 [R1+0x48], R220 ;  /* 0x000048dc01007387 */ /* 0x0003e80000100a00 */
[----:B------:R-:W4:Y:S04]  /*eac0*/  LDL.LU R209, [R1+0xa8c] ;  /* 0x000a8c0001d17983 */ /* 0x000f280000300800 */
[----:B------:R1:W-:Y:S04]  /*ead0*/  STL.64 [R1+0x58], R224 ;  /* 0x000058e001007387 */ /* 0x0003e80000100a00 */
[----:B0-----:R-:W4:Y:S04]  /*eae0*/  LDL.LU R212, [R1+0xa98] ;  /* 0x000a980001d47983 */ /* 0x001f280000300800 */
[----:B------:R0:W-:Y:S04]  /*eaf0*/  STL.64 [R1+0x68], R228 ;  /* 0x000068e401007387 */ /* 0x0001e80000100a00 */
[----:B------:R-:W4:Y:S04]  /*eb00*/  LDL.LU R213, [R1+0xa9c] ;  /* 0x000a9c0001d57983 */ /* 0x000f280000300800 */
[----:B------:R-:W-:Y:S04]  /*eb10*/  STL.64 [R1+0x198], R242 ;  /* 0x000198f201007387 */ /* 0x000fe80000100a00 */
[----:B---3--:R-:W3:Y:S04]  /*eb20*/  LDL.LU R216, [R1+0xaa8] ;  /* 0x000aa80001d87983 */ /* 0x008ee80000300800 */
[----:B------:R-:W-:Y:S04]  /*eb30*/  STL.64 [R1+0x188], R238 ;  /* 0x000188ee01007387 */ /* 0x000fe80000100a00 */
[----:B------:R-:W3:Y:S04]  /*eb40*/  LDL.LU R217, [R1+0xaac] ;  /* 0x000aac0001d97983 */ /* 0x000ee80000300800 */
[----:B------:R-:W-:Y:S04]  /*eb50*/  STL.64 [R1+0x178], R234 ;  /* 0x000178ea01007387 */ /* 0x000fe80000100a00 */
[----:B-1----:R-:W3:Y:S04]  /*eb60*/  LDL.LU R220, [R1+0xab8] ;  /* 0x000ab80001dc7983 */ /* 0x002ee80000300800 */
[----:B------:R-:W-:Y:S04]  /*eb70*/  STL.64 [R1+0x168], R230 ;  /* 0x000168e601007387 */ /* 0x000fe80000100a00 */
[----:B------:R-:W3:Y:S04]  /*eb80*/  LDL.LU R221, [R1+0xabc] ;  /* 0x000abc0001dd7983 */ /* 0x000ee80000300800 */
[----:B------:R-:W-:Y:S04]  /*eb90*/  STL.64 [R1+0x158], R226 ;  /* 0x000158e201007387 */ /* 0x000fe80000100a00 */
[----:B------:R-:W3:Y:S04]  /*eba0*/  LDL.LU R224, [R1+0xac8] ;  /* 0x000ac80001e07983 */ /* 0x000ee80000300800 */
[----:B------:R-:W-:Y:S04]  /*ebb0*/  STL.64 [R1+0x148], R222 ;  /* 0x000148de01007387 */ /* 0x000fe80000100a00 */
[----:B------:R-:W3:Y:S04]  /*ebc0*/  LDL.LU R225, [R1+0xacc] ;  /* 0x000acc0001e17983 */ /* 0x000ee80000300800 */
[----:B------:R-:W-:Y:S04]  /*ebd0*/  STL.64 [R1+0x138], R218 ;  /* 0x000138da01007387 */ /* 0x000fe80000100a00 */
[----:B0-----:R-:W3:Y:S04]  /*ebe0*/  LDL.LU R228, [R1+0xad8] ;  /* 0x000ad80001e47983 */ /* 0x001ee80000300800 */
[----:B------:R0:W-:Y:S04]  /*ebf0*/  STL.64 [R1+0x128], R214 ;  /* 0x000128d601007387 */ /* 0x0001e80000100a00 */
[----:B------:R-:W3:Y:S04]  /*ec00*/  LDL.LU R229, [R1+0xadc] ;  /* 0x000adc0001e57983 */ /* 0x000ee80000300800 */
[----:B------:R1:W-:Y:S04]  /*ec10*/  STL.64 [R1+0x118], R210 ;  /* 0x000118d201007387 */ /* 0x0003e80000100a00 */
[----:B0-----:R-:W3:Y:S04]  /*ec20*/  LDL.LU R214, [R1+0x9b8] ;  /* 0x0009b80001d67983 */ /* 0x001ee80000300800 */
[----:B------:R0:W-:Y:S04]  /*ec30*/  STL.64 [R1+0x108], R206 ;  /* 0x000108ce01007387 */ /* 0x0001e80000100a00 */
[----:B-1----:R-:W3:Y:S04]  /*ec40*/  LDL.LU R210, [R1+0x988] ;  /* 0x0009880001d27983 */ /* 0x002ee80000300800 */
        /* <DEDUP_REMOVED lines=8> */
[----:B------:R-:W-:Y:S04]  /*ecd0*/  STL.64 [R1+0x170], R232 ;  /* 0x000170e801007387 */ /* 0x000fe80000100a00 */
[----:B0-----:R-:W3:Y:S04]  /*ece0*/  LDL.LU R8, [R1+0x898] ;  /* 0x0008980001087983 */ /* 0x001ee80000300800 */
[----:B------:R-:W-:Y:S04]  /*ecf0*/  STL.64 [R1+0x180], R236 ;  /* 0x000180ec01007387 */ /* 0x000fe80000100a00 */
[----:B------:R-:W3:Y:S04]  /*ed00*/  LDL.LU R9, [R1+0x89c] ;  /* 0x00089c0001097983 */ /* 0x000ee80000300800 */
[----:B------:R-:W-:Y:S04]  /*ed10*/  STL.64 [R1+0x190], R240 ;  /* 0x000190f001007387 */ /* 0x000fe80000100a00 */
        /* <DEDUP_REMOVED lines=30> */
[----:B------:R-:W3:Y:S04]  /*ef00*/  LDL.LU.64 R150, [R1+0xa48] ;  /* 0x000a480001967983 */ /* 0x000ee80000300a00 */
[----:B0-----:R-:W3:Y:S04]  /*ef10*/  LDL.LU R2, [R1+0x840] ;  /* 0x0008400001027983 */ /* 0x001ee80000300800 */
[----:B------:R-:W3:Y:S04]  /*ef20*/  LDL.LU R3, [R1+0x844] ;  /* 0x0008440001037983 */ /* 0x000ee80000300800 */
[----:B------:R0:W-:Y:S04]  /*ef30*/  STL.64 [R1+0x290], R4 ;  /* 0x0002900401007387 */ /* 0x0001e80000100a00 */
[----:B------:R1:W-:Y:S04]  /*ef40*/  STL.64 [R1+0x2a8], R148 ;  /* 0x0002a89401007387 */ /* 0x0003e80000100a00 */
[----:B------:R-:W-:Y:S04]  /*ef50*/  STL.64 [R1+0xc0], R6 ;  /* 0x0000c00601007387 */ /* 0x000fe80000100a00 */
[----:B0-----:R-:W3:Y:S04]  /*ef60*/  LDL.LU.64 R4, [R1+0x1658] ;  /* 0x0016580001047983 */ /* 0x001ee80000300a00 */
[----:B-1----:R-:W3:Y:S04]  /*ef70*/  LDL.LU.64 R148, [R1+0xea0] ;  /* 0x000ea00001947983 */ /* 0x002ee80000300a00 */
[----:B------:R-:W-:Y:S04]  /*ef80*/  STL.64 [R1+0xd0], R192 ;  /* 0x0000d0c001007387 */ /* 0x000fe80000100a00 */
[----:B------:R-:W-:Y:S04]  /*ef90*/  STL.64 [R1+0xe0], R196 ;  /* 0x0000e0c401007387 */ /* 0x000fe80000100a00 */
[----:B------:R-:W-:Y:S04]  /*efa0*/  STL.64 [R1+0xf0], R200 ;  /* 0x0000f0c801007387 */ /* 0x000fe80000100a00 */
[----:B--2---:R0:W-:Y:S04]  /*efb0*/  STL.64 [R1+0x100], R204 ;  /* 0x000100cc01007387 */ /* 0x0041e80000100a00 */
[----:B----4-:R-:W-:Y:S04]  /*efc0*/  STL.64 [R1+0x110], R208 ;  /* 0x000110d001007387 */ /* 0x010fe80000100a00 */
[----:B------:R1:W-:Y:S04]  /*efd0*/  STL.64 [R1+0x120], R212 ;  /* 0x000120d401007387 */ /* 0x0003e80000100a00 */
[----:B0-----:R-:W2:Y:S04]  /*efe0*/  LDL.LU R204, [R1+0x930] ;  /* 0x0009300001cc7983 */ /* 0x001ea80000300800 */
[----:B---3--:R0:W-:Y:S04]  /*eff0*/  STL.64 [R1+0x130], R216 ;  /* 0x000130d801007387 */ /* 0x0081e80000100a00 */
[----:B-1----:R-:W3:Y:S04]  /*f000*/  LDL.LU R212, [R1+0x990] ;  /* 0x0009900001d47983 */ /* 0x002ee80000300800 */
[----:B------:R-:W3:Y:S04]  /*f010*/  LDL.LU R213, [R1+0x994] ;  /* 0x0009940001d57983 */ /* 0x000ee80000300800 */
[----:B0-----:R-:W4:Y:S04]  /*f020*/  LDL.LU R216, [R1+0x9c0] ;  /* 0x0009c00001d87983 */ /* 0x001f280000300800 */
[----:B------:R0:W-:Y:S04]  /*f030*/  STL.64 [R1+0x140], R220 ;  /* 0x000140dc01007387 */ /* 0x0001e80000100a00 */
[----:B------:R-:W4:Y:S04]  /*f040*/  LDL.LU R217, [R1+0x9c4] ;  /* 0x0009c40001d97983 */ /* 0x000f280000300800 */
[----:B------:R-:W2:Y:S04]  /*f050*/  LDL.LU R208, [R1+0x960] ;  /* 0x0009600001d07983 */ /* 0x000ea80000300800 */
[----:B0-----:R-:W2:Y:S04]  /*f060*/  LDL.LU R220, [R1+0x9f0] ;  /* 0x0009f00001dc7983 */ /* 0x001ea80000300800 */
[----:B------:R0:W-:Y:S04]  /*f070*/  STL.64 [R1+0x150], R224 ;  /* 0x000150e001007387 */ /* 0x0001e80000100a00 */
[----:B------:R-:W2:Y:S04]  /*f080*/  LDL.LU R221, [R1+0x9f4] ;  /* 0x0009f40001dd7983 */ /* 0x000ea80000300800 */
[----:B------:R-:W2:Y:S04]  /*f090*/  LDL.LU R209, [R1+0x964] ;  /* 0x0009640001d17983 */ /* 0x000ea80000300800 */
[----:B0-----:R-:W2:Y:S04]  /*f0a0*/  LDL.LU R224, [R1+0xb70] ;  /* 0x000b700001e07983 */ /* 0x001ea80000300800 */
[----:B------:R0:W-:Y:S04]  /*f0b0*/  STL.64 [R1+0x160], R228 ;  /* 0x000160e401007387 */ /* 0x0001e80000100a00 */
[----:B------:R-:W2:Y:S04]  /*f0c0*/  LDL.LU R225, [R1+0xb74] ;  /* 0x000b740001e17983 */ /* 0x000ea80000300800 */
[----:B------:R-:W2:Y:S04]  /*f0d0*/  LDL.LU R205, [R1+0x934] ;  /* 0x0009340001cd7983 */ /* 0x000ea80000300800 */
[----:B0-----:R-:W2:Y:S04]  /*f0e0*/  LDL.LU R228, [R1+0xb60] ;  /* 0x000b600001e47983 */ /* 0x001ea80000300800 */
[----:B------:R-:W2:Y:S04]  /*f0f0*/  LDL.LU R229, [R1+0xb64] ;  /* 0x000b640001e57983 */ /* 0x000ea80000300800 */
        /* <DEDUP_REMOVED lines=8> */
[----:B------:R0:W-:Y:S04]  /*f180*/  STL.64 [R1+0x2b0], R146 ;  /* 0x0002b09201007387 */ /* 0x0001e80000100a00 */
[----:B------:R1:W-:Y:S04]  /*f190*/  STL.64 [R1+0x2b8], R144 ;  /* 0x0002b89001007387 */ /* 0x0003e80000100a00 */
[----:B------:R1:W-:Y:S04]  /*f1a0*/  STL.64 [R1+0x2c0], R142 ;  /* 0x0002c08e01007387 */ /* 0x0003e80000100a00 */
[----:B0-----:R-:W2:Y:S04]  /*f1b0*/  LDL.LU R146, [R1+0x880] ;  /* 0x0008800001927983 */ /* 0x001ea80000300800 */
[----:B------:R-:W2:Y:S04]  /*f1c0*/  LDL.LU R147, [R1+0x884] ;  /* 0x0008840001937983 */ /* 0x000ea80000300800 */
[----:B-1----:R-:W2:Y:S04]  /*f1d0*/  LDL.LU R144, [R1+0x888] ;  /* 0x0008880001907983 */ /* 0x002ea80000300800 */
[----:B------:R-:W2:Y:S04]  /*f1e0*/  LDL.LU R145, [R1+0x88c] ;  /* 0x00088c0001917983 */ /* 0x000ea80000300800 */
[----:B------:R-:W2:Y:S04]  /*f1f0*/  LDL.LU R142, [R1+0x890] ;  /* 0x00089000018e7983 */ /* 0x000ea80000300800 */
[----:B------:R-:W2:Y:S04]  /*f200*/  LDL.LU R143, [R1+0x894] ;  /* 0x00089400018f7983 */ /* 0x000ea80000300800 */
[----:B------:R0:W-:Y:S04]  /*f210*/  STL.64 [R1+0x1c0], R238 ;  /* 0x0001c0ee01007387 */ /* 0x0001e80000100a00 */
[----:B0-----:R-:W2:Y:S04]  /*f220*/  LDL.LU.64 R238, [R1+0x1728] ;  /* 0x0017280001ee7983 */ /* 0x001ea80000300a00 */
[----:B------:R0:W-:Y:S04]  /*f230*/  STL.64 [R1+0x1b8], R240 ;  /* 0x0001b8f001007387 */ /* 0x0001e80000100a00 */
[----:B0-----:R-:W2:Y:S04]  /*f240*/  LDL.LU.64 R240, [R1+0x1730] ;  /* 0x0017300001f07983 */ /* 0x001ea80000300a00 */
[----:B------:R0:W-:Y:S04]  /*f250*/  STL.64 [R1+0x400], R150 ;  /* 0x0004009601007387 */ /* 0x0001e80000100a00 */
[----:B------:R1:W-:Y:S04]  /*f260*/  STL.64 [R1+0x298], R2 ;  /* 0x0002980201007387 */ /* 0x0003e80000100a00 */
[----:B0-----:R-:W2:Y:S04]  /*f270*/  LDL.LU.64 R150, [R1+0xe38] ;  /* 0x000e380001967983 */ /* 0x001ea80000300a00 */
[----:B-1----:R-:W2:Y:S04]  /*f280*/  LDL.LU.64 R2, [R1+0x1650] ;  /* 0x0016500001027983 */ /* 0x002ea80000300a00 */
[----:B------:R0:W-:Y:S04]  /*f290*/  STL.64 [R1+0x3f0], R4 ;  /* 0x0003f00401007387 */ /* 0x0001e80000100a00 */
[----:B------:R-:W2:Y:S04]  /*f2a0*/  LDL.LU R149, [R1+0x87c] ;  /* 0x00087c0001957983 */ /* 0x000ea80000300800 */
[----:B------:R1:W-:Y:S01]  /*f2b0*/  STL.64 [R1+0x1a8], R244 ;  /* 0x0001a8f401007387 */ /* 0x0003e20000100a00 */
[----:B0-----:R-:W-:-:S03]  /*f2c0*/  IMAD.WIDE.U32 R4, R148, 0x41a7, RZ ;  /* 0x000041a794047825 */ /* 0x001fc600078e00ff */
[----:B------:R-:W2:Y:S04]  /*f2d0*/  LDL.LU R148, [R1+0x878] ;  /* 0x0008780001947983 */ /* 0x000ea80000300800 */
[----:B------:R0:W-:Y:S04]  /*f2e0*/  STL.64 [R1+0x1b0], R242 ;  /* 0x0001b0f201007387 */ /* 0x0001e80000100a00 */
[----:B------:R0:W-:Y:S04]  /*f2f0*/  STL.64 [R1+0x1c8], R236 ;  /* 0x0001c8ec01007387 */ /* 0x0001e80000100a00 */
[----:B------:R0:W-:Y:S04]  /*f300*/  STL.64 [R1+0x1d0], R234 ;  /* 0x0001d0ea01007387 */ /* 0x0001e80000100a00 */
[----:B------:R0:W-:Y:S04]  /*f310*/  STL.64 [R1+0x1d8], R232 ;  /* 0x0001d8e801007387 */ /* 0x0001e80000100a00 */
[----:B------:R0:W-:Y:S04]  /*f320*/  STL.64 [R1+0x1e0], R230 ;  /* 0x0001e0e601007387 */ /* 0x0001e80000100a00 */
[----:B------:R-:W-:Y:S04]  /*f330*/  STL.64 [R1+0x1f0], R226 ;  /* 0x0001f0e201007387 */ /* 0x000fe80000100a00 */
[----:B------:R-:W-:Y:S04]  /*f340*/  STL.64 [R1+0x200], R222 ;  /* 0x000200de01007387 */ /* 0x000fe80000100a00 */
[----:B------:R-:W-:Y:S04]  /*f350*/  STL.64 [R1+0x210], R218 ;  /* 0x000210da01007387 */ /* 0x000fe80000100a00 */
[----:B------:R-:W-:Y:S04]  /*f360*/  STL.64 [R1+0x220], R214 ;  /* 0x000220d601007387 */ /* 0x000fe80000100a00 */
[----:B---3--:R-:W-:Y:S04]  /*f370*/  STL.64 [R1+0x228], R212 ;  /* 0x000228d401007387 */ /* 0x008fe80000100a00 */
[----:B----4-:R-:W-:Y:S04]  /*f380*/  STL.64 [R1+0x218], R216 ;  /* 0x000218d801007387 */ /* 0x010fe80000100a00 */
[----:B------:R-:W-:Y:S04]  /*f390*/  STL.64 [R1+0x230], R210 ;  /* 0x000230d201007387 */ /* 0x000fe80000100a00 */
[----:B------:R-:W-:Y:S04]  /*f3a0*/  STL.64 [R1+0x240], R206 ;  /* 0x000240ce01007387 */ /* 0x000fe80000100a00 */
[----:B------:R-:W-:Y:S04]  /*f3b0*/  STL.64 [R1+0x250], R202 ;  /* 0x000250ca01007387 */ /* 0x000fe80000100a00 */
[----:B--2---:R-:W-:Y:S04]  /*f3c0*/  STL.64 [R1+0x208], R220 ;  /* 0x000208dc01007387 */ /* 0x004fe80000100a00 */
[----:B------:R-:W-:Y:S04]  /*f3d0*/  STL.64 [R1+0x238], R208 ;  /* 0x000238d001007387 */ /* 0x000fe80000100a00 */
[----:B------:R-:W-:Y:S04]  /*f3e0*/  STL.64 [R1+0x260], R198 ;  /* 0x000260c601007387 */ /* 0x000fe80000100a00 */
[----:B------:R-:W-:Y:S04]  /*f3f0*/  STL.64 [R1+0x270], R194 ;  /* 0x000270c201007387 */ /* 0x000fe80000100a00 */
[----:B------:R-:W-:Y:S04]  /*f400*/  STL.64 [R1+0x1f8], R224 ;  /* 0x0001f8e001007387 */ /* 0x000fe80000100a00 */
[----:B------:R-:W-:Y:S04]  /*f410*/  STL.64 [R1+0x248], R204 ;  /* 0x000248cc01007387 */ /* 0x000fe80000100a00 */
[----:B------:R-:W-:Y:S04]  /*f420*/  STL.64 [R1+0x280], R8 ;  /* 0x0002800801007387 */ /* 0x000fe80000100a00 */
[----:B------:R2:W-:Y:S04]  /*f430*/  STL.64 [R1+0x1e8], R228 ;  /* 0x0001e8e401007387 */ /* 0x0005e80000100a00 */
[----:B-1----:R-:W3:Y:S04]  /*f440*/  LDL.LU.64 R244, [R1+0x1740] ;  /* 0x0017400001f47983 */ /* 0x002ee80000300a00 */
[----:B------:R1:W-:Y:S04]  /*f450*/  STL.64 [R1+0x258], R200 ;  /* 0x000258c801007387 */ /* 0x0003e80000100a00 */
[----:B0-----:R-:W4:Y:S04]  /*f460*/  LDL.LU.64 R242, [R1+0x1738] ;  /* 0x0017380001f27983 */ /* 0x001f280000300a00 */
[----:B------:R0:W-:Y:S04]  /*f470*/  STL.64 [R1+0x268], R196 ;  /* 0x000268c401007387 */ /* 0x0001e80000100a00 */
[----:B------:R-:W4:Y:S04]  /*f480*/  LDL.LU.64 R236, [R1+0x1720] ;  /* 0x0017200001ec7983 */ /* 0x000f280000300a00 */
[----:B------:R0:W-:Y:S04]  /*f490*/  STL.64 [R1+0x278], R192 ;  /* 0x000278c001007387 */ /* 0x0001e80000100a00 */
[----:B------:R-:W4:Y:S04]  /*f4a0*/  LDL.LU.64 R234, [R1+0x1718] ;  /* 0x0017180001ea7983 */ /* 0x000f280000300a00 */
[----:B------:R0:W-:Y:S04]  /*f4b0*/  STL.64 [R1+0x288], R6 ;  /* 0x0002880601007387 */ /* 0x0001e80000100a00 */
[----:B------:R-:W4:Y:S04]  /*f4c0*/  LDL.LU.64 R232, [R1+0x1710] ;  /* 0x0017100001e87983 */ /* 0x000f280000300a00 */
[----:B------:R-:W4:Y:S04]  /*f4d0*/  LDL.LU.64 R230, [R1+0x1708] ;  /* 0x0017080001e67983 */ /* 0x000f280000300a00 */
[----:B--2---:R-:W2:Y:S04]  /*f4e0*/  LDL.LU.64 R228, [R1+0x1700] ;  /* 0x0017000001e47983 */ /* 0x004ea80000300a00 */
[----:B------:R-:W2:Y:S04]  /*f4f0*/  LDL.LU.64 R226, [R1+0x16f8] ;  /* 0x0016f80001e27983 */ /* 0x000ea80000300a00 */
        /* <DEDUP_REMOVED lines=12> */
[----:B-1----:R-:W2:Y:S04]  /*f5c0*/  LDL.LU.64 R200, [R1+0x1690] ;  /* 0x0016900001c87983 */ /* 0x002ea80000300a00 */
[----:B------:R-:W2:Y:S04]  /*f5d0*/  LDL.LU.64 R198, [R1+0x1688] ;  /* 0x0016880001c67983 */ /* 0x000ea80000300a00 */
[----:B0-----:R-:W2:Y:S04]  /*f5e0*/  LDL.LU.64 R196, [R1+0x1680] ;  /* 0x0016800001c47983 */ /* 0x001ea80000300a00 */
[----:B------:R-:W2:Y:S04]  /*f5f0*/  LDL.LU.64 R194, [R1+0x1678] ;  /* 0x0016780001c27983 */ /* 0x000ea80000300a00 */
[----:B------:R-:W2:Y:S04]  /*f600*/  LDL.LU.64 R192, [R1+0x1670] ;  /* 0x0016700001c07983 */ /* 0x000ea80000300a00 */
[----:B------:R-:W2:Y:S04]  /*f610*/  LDL.LU.64 R8, [R1+0x1668] ;  /* 0x0016680001087983 */ /* 0x000ea80000300a00 */
[----:B------:R-:W2:Y:S04]  /*f620*/  LDL.LU.64 R6, [R1+0x1660] ;  /* 0x0016600001067983 */ /* 0x000ea80000300a00 */
[----:B------:R0:W-:Y:S04]  /*f630*/  STL.64 [R1+0x2c8], R140 ;  /* 0x0002c88c01007387 */ /* 0x0001e80000100a00 */
[----:B------:R-:W-:Y:S04]  /*f640*/  STL.64 [R1+0x618], R142 ;  /* 0x0006188e01007387 */ /* 0x000fe80000100a00 */
[----:B------:R-:W-:Y:S04]  /*f650*/  STL.64 [R1+0x620], R144 ;  /* 0x0006209001007387 */ /* 0x000fe80000100a00 */
[----:B------:R1:W-:Y:S04]  /*f660*/  STL.64 [R1+0x320], R238 ;  /* 0x000320ee01007387 */ /* 0x0003e80000100a00 */
[----:B0-----:R-:W2:Y:S04]  /*f670*/  LDL.LU R140, [R1+0x8e8] ;  /* 0x0008e800018c7983 */ /* 0x001ea80000300800 */
[----:B------:R0:W-:Y:S04]  /*f680*/  STL.64 [R1+0x628], R146 ;  /* 0x0006289201007387 */ /* 0x0001e80000100a00 */
[----:B-1----:R-:W2:Y:S04]  /*f690*/  LDL.LU R238, [R1+0x8a8] ;  /* 0x0008a80001ee7983 */ /* 0x002ea80000300800 */
        /* <DEDUP_REMOVED lines=10> */
[----:B------:R0:W-:Y:S04]  /*f740*/  STL.64 [R1+0x3f8], R2 ;  /* 0x0003f80201007387 */ /* 0x0001e80000100a00 */
[----:B------:R-:W2:Y:S04]  /*f750*/  LDL.LU R143, [R1+0xa24] ;  /* 0x000a2400018f7983 */ /* 0x000ea80000300800 */
[----:B------:R-:W-:Y:S01]  /*f760*/  STL.64 [R1+0x2d0], R138 ;  /* 0x0002d08a01007387 */ /* 0x000fe20000100a00 */
[----:B0-----:R-:W-:-:S03]  /*f770*/  IMAD R3, R151, 0x41a7, RZ ;  /* 0x000041a797037824 */ /* 0x001fc600078e02ff */
[----:B------:R-:W-:Y:S04]  /*f780*/  STL.64 [R1+0x2d8], R136 ;  /* 0x0002d88801007387 */ /* 0x000fe80000100a00 */
[----:B------:R-:W2:Y:S04]  /*f790*/  LDL.LU R151, [R1+0x864] ;  /* 0x0008640001977983 */ /* 0x000ea80000300800 */
[----:B------:R0:W-:Y:S04]  /*f7a0*/  STL.64 [R1+0x630], R148 ;  /* 0x0006309401007387 */ /* 0x0001e80000100a00 */
[----:B------:R1:W-:Y:S04]  /*f7b0*/  STL.64 [R1+0x2e0], R134 ;  /* 0x0002e08601007387 */ /* 0x0003e80000100a00 */
[----:B------:R1:W-:Y:S04]  /*f7c0*/  STL.64 [R1+0x2e8], R132 ;  /* 0x0002e88401007387 */ /* 0x0003e80000100a00 */
[----:B0-----:R-:W2:Y:S04]  /*f7d0*/  LDL.LU R148, [R1+0xa00] ;  /* 0x000a000001947983 */ /* 0x001ea80000300800 */
[----:B------:R-:W2:Y:S04]  /*f7e0*/  LDL.LU R149, [R1+0xa04] ;  /* 0x000a040001957983 */ /* 0x000ea80000300800 */
        /* <DEDUP_REMOVED lines=17> */
[----:B---3--:R3:W-:Y:S04]  /*f900*/  STL.64 [R1+0x308], R244 ;  /* 0x000308f401007387 */ /* 0x0087e80000100a00 */
[----:B------:R-:W-:Y:S04]  /*f910*/  STL.64 [R1+0x478], R158 ;  /* 0x0004789e01007387 */ /* 0x000fe80000100a00 */
[----:B----4-:R4:W-:Y:S04]  /*f920*/  STL.64 [R1+0x310], R242 ;  /* 0x000310f201007387 */ /* 0x0109e80000100a00 */
[----:B------:R-:W-:Y:S04]  /*f930*/  STL.64 [R1+0x480], R160 ;  /* 0x000480a001007387 */ /* 0x000fe80000100a00 */
[----:B------:R-:W-:Y:S04]  /*f940*/  STL.64 [R1+0x328], R236 ;  /* 0x000328ec01007387 */ /* 0x000fe80000100a00 */
[----:B------:R-:W-:Y:S04]  /*f950*/  STL.64 [R1+0x488], R162 ;  /* 0x000488a201007387 */ /* 0x000fe80000100a00 */
[----:B------:R-:W-:Y:S04]  /*f960*/  STL.64 [R1+0x330], R234 ;  /* 0x000330ea01007387 */ /* 0x000fe80000100a00 */
        /* <DEDUP_REMOVED lines=73> */
[----:B------:R-:W-:Y:S04]  /*fe00*/  STG.E desc[UR6][R248.64+0x7e0], R140 ;  /* 0x0007e08cf8007986 */ /* 0x000fe8000c101906 */
[----:B------:R-:W-:Y:S04]  /*fe10*/  STG.E desc[UR6][R248.64+0x724], R147 ;  /* 0x00072493f8007986 */ /* 0x000fe8000c101906 */
[----:B------:R-:W-:Y:S04]  /*fe20*/  STG.E desc[UR6][R248.64+0x720], R146 ;  /* 0x00072092f8007986 */ /* 0x000fe8000c101906 */
[----:B------:R-:W-:Y:S04]  /*fe30*/  STG.E desc[UR6][R248.64+0x71c], R145 ;  /* 0x00071c91f8007986 */ /* 0x000fe8000c101906 */
[----:B------:R-:W-:Y:S04]  /*fe40*/  STG.E desc[UR6][R248.64+0x718], R144 ;  /* 0x00071890f8007986 */ /* 0x000fe8000c101906 */
[----:B------:R-:W-:Y:S04]  /*fe50*/  STG.E desc[UR6][R248.64+0x714], R143 ;  /* 0x0007148ff8007986 */ /* 0x000fe8000c101906 */
[----:B------:R-:W-:Y:S04]  /*fe60*/  STG.E desc[UR6][R248.64+0x710], R142 ;  /* 0x0007108ef8007986 */ /* 0x000fe8000c101906 */
[----:B------:R-:W-:Y:S04]  /*fe70*/  STL.64 [R1+0x710], R142 ;  /* 0x0007108e01007387 */ /* 0x000fe80000100a00 */
[----:B------:R-:W-:Y:S04]  /*fe80*/  STL.64 [R1+0x718], R144 ;  /* 0x0007189001007387 */ /* 0x000fe80000100a00 */
[----:B------:R2:W-:Y:S04]  /*fe90*/  STL.64 [R1+0x720], R146 ;  /* 0x0007209201007387 */ /* 0x0005e80000100a00 */
[----:B------:R-:W2:Y:S04]  /*fea0*/  LDL.LU R141, [R1+0x8ec] ;  /* 0x0008ec00018d7983 */ /* 0x000ea80000300800 */
[----:B------:R-:W2:Y:S04]  /*feb0*/  LDL.LU R138, [R1+0x8f0] ;  /* 0x0008f000018a7983 */ /* 0x000ea80000300800 */
[----:B------:R-:W2:Y:S04]  /*fec0*/  LDL.LU R139, [R1+0x8f4] ;  /* 0x0008f400018b7983 */ /* 0x000ea80000300800 */
[----:B------:R-:W2:Y:S04]  /*fed0*/  LDL.LU R136, [R1+0x908] ;  /* 0x0009080001887983 */ /* 0x000ea80000300800 */
[----:B------:R-:W2:Y:S04]  /*fee0*/  LDL.LU R137, [R1+0x90c] ;  /* 0x00090c0001897983 */ /* 0x000ea80000300800 */
[----:B-1----:R-:W2:Y:S04]  /*fef0*/  LDL.LU R134, [R1+0x910] ;  /* 0x0009100001867983 */ /* 0x002ea80000300800 */
[----:B------:R-:W2:Y:S04]  /*ff00*/  LDL.LU R135, [R1+0x914] ;  /* 0x0009140001877983 */ /* 0x000ea80000300800 */
        /* <DEDUP_REMOVED lines=8> */
[----:B---3--:R-:W3:Y:S04]  /*ff90*/  LDL.LU R244, [R1+0x948] ;  /* 0x0009480001f47983 */ /* 0x008ee80000300800 */
[----:B------:R-:W3:Y:S04]  /*ffa0*/  LDL.LU R245, [R1+0x94c] ;  /* 0x00094c0001f57983 */ /* 0x000ee80000300800 */
[----:B----4-:R-:W4:Y:S04]  /*ffb0*/  LDL.LU R242, [R1+0x950] ;  /* 0x0009500001f27983 */ /* 0x010f280000300800 */
[----:B------:R-:W4:Y:S04]  /*ffc0*/  LDL.LU R243, [R1+0x954] ;  /* 0x0009540001f37983 */ /* 0x000f280000300800 */
[----:B--2---:R-:W2:Y:S04]  /*ffd0*/  LDL.LU R240, [R1+0x968] ;  /* 0x0009680001f07983 */ /* 0x004ea80000300800 */
        /* <DEDUP_REMOVED lines=45> */
[----:B------:R-:W2:Y:S04]  /*102b0*/  LDL.LU.64 R150, [R1+0xa40] ;  /* 0x000a400001967983 */ /* 0x000ea80000300a00 */
[----:B------:R-:W2:Y:S04]  /*102c0*/  LDL.LU R146, [R1+0x8c0] ;  /* 0x0008c00001927983 */ /* 0x000ea80000300800 */
[----:B------:R-:W2:Y:S04]  /*102d0*/  LDL.LU R147, [R1+0x8c4] ;  /* 0x0008c40001937983 */ /* 0x000ea80000300800 */
[----:B------:R-:W2:Y:S04]  /*102e0*/  LDL.LU R142, [R1+0x8e0] ;  /* 0x0008e000018e7983 */ /* 0x000ea80000300800 */
[----:B------:R-:W2:Y:S04]  /*102f0*/  LDL.LU R143, [R1+0x8e4] ;  /* 0x0008e400018f7983 */ /* 0x000ea80000300800 */
[----:B------:R-:W2:Y:S04]  /*10300*/  LDL.LU R144, [R1+0x8d8] ;  /* 0x0008d80001907983 */ /* 0x000ea80000300800 */
[----:B------:R-:W2:Y:S01]  /*10310*/  LDL.LU R145, [R1+0x8dc] ;  /* 0x0008dc0001917983 */ /* 0x000ea20000300800 */
[----:B------:R-:W-:-:S04]  /*10320*/  IMAD.IADD R5, R5, 0x1, R3 ;  /* 0x0000000105057824 */ /* 0x000fc800078e0203 */
[----:B------:R-:W-:-:S04]  /*10330*/  IMAD.WIDE.U32 R2, R5, 0x5, RZ ;  /* 0x0000000505027825 */ /* 0x000fc800078e00ff */
[----:B------:R-:W-:-:S04]  /*10340*/  IMAD.WIDE.U32 R6, P0, R4, 0x2, R2 ;  /* 0x0000000204067825 */ /* 0x000fc80007800002 */
[----:B------:R-:W-:-:S04]  /*10350*/  IMAD.WIDE.U32 R2, R4, 0x5, RZ ;  /* 0x0000000504027825 */ /* 0x000fc800078e00ff */
[----:B------:R-:W-:Y:S01]  /*10360*/  IMAD.X R9, RZ, RZ, RZ, P0 ;  /* 0x000000ffff097224 */ /* 0x000fe200000e06ff */
[----:B------:R-:W-:Y:S01]  /*10370*/  IADD3 RZ, P0, PT, R3, R6, RZ ;  /* 0x0000000603ff7210 */ /* 0x000fe20007f1e0ff */
[----:B------:R-:W-:-:S04]  /*10380*/  IMAD.MOV.U32 R8, RZ, RZ, R7 ;  /* 0x000000ffff087224 */ /* 0x000fc800078e0007 */
        /* <DEDUP_REMOVED lines=15> */
[----:B------:R-:W0:Y:S01]  /*10480*/  F2F.F64.F32 R2, R2 ;  /* 0x0000000200027310 */ /* 0x000e220000201800 */
[----:B------:R-:W-:Y:S01]  /*10490*/  UMOV UR4, 0x33333333 ;  /* 0x3333333300047882 */ /* 0x000fe20000000000 */
[----:B------:R-:W-:Y:S01]  /*104a0*/  UMOV UR5, 0x3fd33333 ;  /* 0x3fd3333300057882 */ /* 0x000fe20000000000 */
[----:B0-----:R-:W-:Y:S01]  /*104b0*/  DMUL R2, R2, 4.6566128730773925781e-10 ;  /* 0x3e00000002027828 */ /* 0x001fe20000000000 */
[----:B------:R-:W-:Y:S07]  /*104c0*/  STG.E desc[UR6][R248.64+0x72c], R149 ;  /* 0x00072c95f8007986 */ /* 0x000fee000c101906 */
[----:B------:R-:W-:Y:S01]  /*104d0*/  DSETP.GEU.AND P0, PT, R2, UR4, PT ;  /* 0x0000000402007e2a */ /* 0x000fe2000bf0e000 */
[----:B------:R-:W-:Y:S04]  /*104e0*/  STG.E desc[UR6][R248.64+0x728], R148 ;  /* 0x00072894f8007986 */ /* 0x000fe8000c101906 */
[----:B------:R0:W-:Y:S04]  /*104f0*/  STL.64 [R1+0x728], R148 ;  /* 0x0007289401007387 */ /* 0x0001e80000100a00 */
[----:B------:R1:W-:Y:S01]  /*10500*/  STG.E desc[UR6][R248.64+0x7dc], R139 ;  /* 0x0007dc8bf8007986 */ /* 0x0003e2000c101906 */
[----:B0-----:R-:W-:-:S02]  /*10510*/  IMAD.MOV.U32 R148, RZ, RZ, R0 ;  /* 0x000000ffff947224 */ /* 0x001fc400078e0000 */
[----:B------:R-:W-:Y:S01]  /*10520*/  IMAD.MOV.U32 R149, RZ, RZ, R252 ;  /* 0x000000ffff957224 */ /* 0x000fe200078e00fc */
[----:B------:R1:W-:Y:S01]  /*10530*/  STG.E desc[UR6][R248.64+0x7d8], R138 ;  /* 0x0007d88af8007986 */ /* 0x0003e2000c101906 */
[----:B------:R-:W-:-:S03]  /*10540*/  IMAD.MOV.U32 R0, RZ, RZ, R1 ;  /* 0x000000ffff007224 */ /* 0x000fc600078e0001 */
        /* <DEDUP_REMOVED lines=12> */
[----:B---3--:R1:W-:Y:S04]  /*10610*/  STG.E desc[UR6][R248.64+0x7a4], R245 ;  /* 0x0007a4f5f8007986 */ /* 0x0083e8000c101906 */
[----:B------:R1:W-:Y:S04]  /*10620*/  STG.E desc[UR6][R248.64+0x7a0], R244 ;  /* 0x0007a0f4f8007986 */ /* 0x0003e8000c101906 */
[----:B----4-:R1:W-:Y:S04]  /*10630*/  STG.E desc[UR6][R248.64+0x79c], R243 ;  /* 0x00079cf3f8007986 */ /* 0x0103e8000c101906 */
[----:B------:R1:W-:Y:S04]  /*10640*/  STG.E desc[UR6][R248.64+0x798], R242 ;  /* 0x000798f2f8007986 */ /* 0x0003e8000c101906 */
[----:B--2---:R1:W-:Y:S04]  /*10650*/  STG.E desc[UR6][R248.64+0x794], R241 ;  /* 0x000794f1f8007986 */ /* 0x0043e8000c101906 */
        /* <DEDUP_REMOVED lines=27> */
[----:B------:R1:W-:Y:S04]  /*10810*/  STG.E.64 desc[UR6][R248.64+0x808], R150 ;  /* 0x00080896f8007986 */ /* 0x0003e8000c101b06 */
        /* <DEDUP_REMOVED lines=54> */
[----:B------:R-:W-:Y:S05]  /*10b80*/  @P0 EXIT ;  /* 0x000000000000094d */ /* 0x000fea0003800000 */
[----:B------:R-:W-:Y:S01]  /*10b90*/  IMAD.WIDE.U32 R4, R4, 0x41a7, RZ ;  /* 0x000041a704047825 */ /* 0x000fe200078e00ff */
[----:B------:R-:W-:Y:S03]  /*10ba0*/  BSSY.RECONVERGENT B0, `(.L_x_75) ;  /* 0x0000045000007945 */ /* 0x000fe60003800200 */
        /* <DEDUP_REMOVED lines=9> */
[----:B-1----:R-:W-:-:S05]  /*10c40*/  IADD3 R21, P0, PT, R4, -R2, RZ ;  /* 0x8000000204157210 */ /* 0x002fca0007f1e0ff */
        /* <DEDUP_REMOVED lines=10> */
[----:B------:R-:W-:-:S05]  /*10cf0*/  IADD3 R21, PT, PT, R5, -R21, R2 ;  /* 0x8000001505157210 */ /* 0x000fca0007ffe002 */
[----:B------:R-:W-:-:S04]  /*10d00*/  IMAD.MOV.U32 R5, RZ, RZ, R21 ;  /* 0x000000ffff057224 */ /* 0x000fc800078e0015 */
[----:B------:R-:W0:Y:S02]  /*10d10*/  I2F.U64 R2, R4 ;  /* 0x0000000400027312 */ /* 0x000e240000301000 */
[----:B0-----:R-:W-:-:S06]  /*10d20*/  FMUL R6, R2, 4.6566128730773925781e-10 ;  /* 0x3000000002067820 */ /* 0x001fcc0000400000 */
[----:B------:R-:W0:Y:S02]  /*10d30*/  F2F.F64.F32 R2, R6 ;  /* 0x0000000600027310 */ /* 0x000e240000201800 */
[----:B0-----:R-:W-:-:S08]  /*10d40*/  DMUL R2, R2, 256 ;  /* 0x4070000002027828 */ /* 0x001fd00000000000 */
[----:B------:R-:W-:-:S10]  /*10d50*/  DMUL R2, R2, 4.6566128730773925781e-10 ;  /* 0x3e00000002027828 */ /* 0x000fd40000000000 */
[----:B------:R-:W0:Y:S02]  /*10d60*/  F2I.F64.TRUNC R2, R2 ;  /* 0x0000000200027311 */ /* 0x000e24000030d100 */
[----:B0-----:R-:W-:-:S13]  /*10d70*/  ISETP.GT.AND P0, PT, R2, 0xff, PT ;  /* 0x000000ff0200780c */ /* 0x001fda0003f04270 */
[----:B------:R-:W-:Y:S05]  /*10d80*/  @P0 BRA `(.L_x_76) ;  /* 0x0000000000980947 */ /* 0x000fea0003800000 */
[----:B------:R-:W-:Y:S01]  /*10d90*/  IMAD.MOV R3, RZ, RZ, -R2 ;  /* 0x000000ffff037224 */ /* 0x000fe200078e0a02 */
[----:B------:R-:W-:Y:S01]  /*10da0*/  BSSY.RECONVERGENT B1, `(.L_x_77) ;  /* 0x000000f000017945 */ /* 0x000fe20003800200 */
[----:B------:R-:W-:-:S03]  /*10db0*/  VIADD R4, R2, 0xffffff03 ;  /* 0xffffff0302047836 */ /* 0x000fc60000000000 */
[----:B------:R-:W-:Y:S02]  /*10dc0*/  LOP3.LUT P0, R3, R3, 0x3, RZ, 0xc0, !PT ;  /* 0x0000000303037812 */ /* 0x000fe4000780c0ff */
[----:B------:R-:W-:-:S11]  /*10dd0*/  ISETP.GE.U32.AND P1, PT, R4, 0x3, PT ;  /* 0x000000030400780c */ /* 0x000fd60003f26070 */
[----:B------:R-:W-:Y:S05]  /*10de0*/  @!P0 BRA `(.L_x_78) ;  /* 0x0000000000288947 */ /* 0x000fea0003800000 */
[----:B------:R-:W-:-:S07]  /*10df0*/  IMAD.MOV R3, RZ, RZ, -R3 ;  /* 0x000000ffff037224 */ /* 0x000fce00078e0a03 */
.L_x_79:
[----:B0-----:R-:W-:-:S05]  /*10e00*/  IMAD R6, R2, 0x4, R0 ;  /* 0x0000000402067824 */ /* 0x001fca00078e0200 */
[----:B------:R-:W2:Y:S04]  /*10e10*/  LDL R5, [R6+0x408] ;  /* 0x0004080006057983 */ /* 0x000ea80000100800 */
[----:B------:R-:W3:Y:S01]  /*10e20*/  LDL R4, [R6] ;  /* 0x0000000006047983 */ /* 0x000ee20000100800 */
[----:B------:R-:W-:Y:S02]  /*10e30*/  VIADD R3, R3, 0x1 ;  /* 0x0000000103037836 */ /* 0x000fe40000000000 */
[----:B------:R-:W-:-:S03]  /*10e40*/  VIADD R2, R2, 0x1 ;  /* 0x0000000102027836 */ /* 0x000fc60000000000 */
[----:B------:R-:W-:Y:S01]  /*10e50*/  ISETP.NE.AND P0, PT, R3, RZ, PT ;  /* 0x000000ff0300720c */ /* 0x000fe20003f05270 */
[----:B--2---:R0:W-:Y:S04]  /*10e60*/  STL [R6], R5 ;  /* 0x0000000506007387 */ /* 0x0041e80000100800 */
[----:B---3--:R0:W-:Y:S08]  /*10e70*/  STL [R6+0x408], R4 ;  /* 0x0004080406007387 */ /* 0x0081f00000100800 */
[----:B------:R-:W-:Y:S05]  /*10e80*/  @P0 BRA `(.L_x_79) ;  /* 0xfffffffc00dc0947 */ /* 0x000fea000383ffff */
.L_x_78:
[----:B------:R-:W-:Y:S05]  /*10e90*/  BSYNC.RECONVERGENT B1 ;  /* 0x0000000000017941 */ /* 0x000fea0003800200 */
.L_x_77:
[----:B------:R-:W-:Y:S05]  /*10ea0*/  @!P1 BRA `(.L_x_76) ;  /* 0x0000000000509947 */ /* 0x000fea0003800000 */
.L_x_80:
[----:B-1----:R-:W-:-:S05]  /*10eb0*/  IMAD R11, R2, 0x4, R0 ;  /* 0x00000004020b7824 */ /* 0x002fca00078e0200 */
[----:B0-----:R-:W2:Y:S04]  /*10ec0*/  LDL R4, [R11+0x408] ;  /* 0x000408000b047983 */ /* 0x001ea80000100800 */
[----:B------:R-:W3:Y:S04]  /*10ed0*/  LDL R3, [R11] ;  /* 0x000000000b037983 */ /* 0x000ee80000100800 */
[----:B------:R-:W4:Y:S04]  /*10ee0*/  LDL R6, [R11+0x40c] ;  /* 0x00040c000b067983 */ /* 0x000f280000100800 */
[----:B------:R-:W5:Y:S04]  /*10ef0*/  LDL R5, [R11+0x4] ;  /* 0x000004000b057983 */ /* 0x000f680000100800 */
[----:B------:R-:W5:Y:S04]  /*10f00*/  LDL R8, [R11+0x410] ;  /* 0x000410000b087983 */ /* 0x000f680000100800 */
[----:B------:R-:W5:Y:S04]  /*10f10*/  LDL R7, [R11+0x8] ;  /* 0x000008000b077983 */ /* 0x000f680000100800 */
[----:B------:R-:W5:Y:S04]  /*10f20*/  LDL R10, [R11+0x414] ;  /* 0x000414000b0a7983 */ /* 0x000f680000100800 */
[----:B------:R-:W5:Y:S01]  /*10f30*/  LDL R9, [R11+0xc] ;  /* 0x00000c000b097983 */ /* 0x000f620000100800 */
[----:B------:R-:W-:-:S05]  /*10f40*/  VIADD R2, R2, 0x4 ;  /* 0x0000000402027836 */ /* 0x000fca0000000000 */
[----:B------:R-:W-:Y:S01]  /*10f50*/  ISETP.NE.AND P0, PT, R2, 0x100, PT ;  /* 0x000001000200780c */ /* 0x000fe20003f05270 */
[----:B--2---:R1:W-:Y:S04]  /*10f60*/  STL [R11], R4 ;  /* 0x000000040b007387 */ /* 0x0043e80000100800 */
[----:B---3--:R1:W-:Y:S04]  /*10f70*/  STL [R11+0x408], R3 ;  /* 0x000408030b007387 */ /* 0x0083e80000100800 */
[----:B----4-:R1:W-:Y:S04]  /*10f80*/  STL [R11+0x4], R6 ;  /* 0x000004060b007387 */ /* 0x0103e80000100800 */
[----:B-----5:R1:W-:Y:S04]  /*10f90*/  STL [R11+0x40c], R5 ;  /* 0x00040c050b007387 */ /* 0x0203e80000100800 */
[----:B------:R1:W-:Y:S04]  /*10fa0*/  STL [R11+0x8], R8 ;  /* 0x000008080b007387 */ /* 0x0003e80000100800 */
[----:B------:R1:W-:Y:S04]  /*10fb0*/  STL [R11+0x410], R7 ;  /* 0x000410070b007387 */ /* 0x0003e80000100800 */
[----:B------:R1:W-:Y:S04]  /*10fc0*/  STL [R11+0xc], R10 ;  /* 0x00000c0a0b007387 */ /* 0x0003e80000100800 */
[----:B------:R1:W-:Y:S01]  /*10fd0*/  STL [R11+0x414], R9 ;  /* 0x000414090b007387 */ /* 0x0003e20000100800 */
[----:B------:R-:W-:Y:S05]  /*10fe0*/  @P0 BRA `(.L_x_80) ;  /* 0xfffffffc00b00947 */ /* 0x000fea000383ffff */
.L_x_76:
[----:B------:R-:W-:Y:S05]  /*10ff0*/  BSYNC.RECONVERGENT B0 ;  /* 0x0000000000007941 */ /* 0x000fea0003800200 */
.L_x_75:
[----:B------:R-:W-:Y:S01]  /*11000*/  IMAD.MOV.U32 R0, RZ, RZ, RZ ;  /* 0x000000ffff007224 */ /* 0x000fe200078e00ff */
[----:B------:R-:W-:-:S06]  /*11010*/  UMOV UR4, URZ ;  /* 0x000000ff00047c82 */ /* 0x000fcc0008000000 */
.L_x_81:
[----:B------:R-:W-:Y:S01]  /*11020*/  IMAD R21, R21, 0x41a7, RZ ;  /* 0x000041a715157824 */ /* 0x000fe200078e02ff */
[----:B------:R-:W-:Y:S01]  /*11030*/  UMOV UR8, 0xd2f1a9fc ;  /* 0xd2f1a9fc00087882 */ /* 0x000fe20000000000 */
[----:B-1-3--:R-:W-:Y:S01]  /*11040*/  IMAD.WIDE.U32 R2, R18, 0x41a7, RZ ;  /* 0x000041a712027825 */ /* 0x00afe200078e00ff */
[----:B------:R-:W-:Y:S01]  /*11050*/  UMOV UR9, 0x3f50624d ;  /* 0x3f50624d00097882 */ /* 0x000fe20000000000 */
[----:B------:R-:W-:Y:S02]  /*11060*/  UIADD3 UR4, UPT, UPT, UR4, 0x4, URZ ;  /* 0x0000000404047890 */ /* 0x000fe4000fffe0ff */
[----:B------:R-:W-:Y:S02]  /*11070*/  IMAD.IADD R3, R3, 0x1, R21 ;  /* 0x0000000103037824 */ /* 0x000fe400078e0215 */
[----:B------:R-:W-:Y:S02]  /*11080*/  UISETP.NE.AND UP0, UPT, UR4, 0x100, UPT ;  /* 0x000001000400788c */ /* 0x000fe4000bf05270 */
[----:B0-----:R-:W-:-:S04]  /*11090*/  IMAD.WIDE.U32 R4, R3, 0x5, RZ ;  /* 0x0000000503047825 */ /* 0x001fc800078e00ff */
        /* <DEDUP_REMOVED lines=109> */
[----:B------:R-:W-:Y:S02]  /*11770*/  IMAD.IADD R10, R1, 0x1, R0 ;  /* 0x00000001010a7824 */ /* 0x000fe400078e0200 */
[----:B------:R-:W-:Y:S01]  /*11780*/  IADD3 R13, PT, PT, R13, -R17, R14 ;  /* 0x800000110d0d7210 */ /* 0x000fe20007ffe00e */
[----:B------:R-:W-:Y:S02]  /*11790*/  IMAD.WIDE.U32 R14, R12, 0x41a7, RZ ;  /* 0x000041a70c0e7825 */ /* 0x000fe400078e00ff */
[----:B------:R-:W-:Y:S02]  /*117a0*/  SEL R6, RZ, 0x1, P2 ;  /* 0x00000001ff067807 */ /* 0x000fe40001000000 */
[----:B------:R-:W-:-:S02]  /*117b0*/  IMAD R17, R13, 0x41a7, RZ ;  /* 0x000041a70d117824 */ /* 0x000fc400078e02ff */
[----:B------:R-:W-:Y:S02]  /*117c0*/  VIADD R0, R0, 0x10 ;  /* 0x0000001000007836 */ /* 0x000fe40000000000 */
        /* <DEDUP_REMOVED lines=23> */
[----:B------:R-:W-:Y:S01]  /*11940*/  IMAD.MOV.U32 R20, RZ, RZ, R19 ;  /* 0x000000ffff147224 */ /* 0x000fe200078e0013 */
[----:B------:R-:W0:Y:S03]  /*11950*/  F2F.F64.F32 R14, R14 ;  /* 0x0000000e000e7310 */ /* 0x000e260000201800 */
[----:B------:R-:W-:-:S05]  /*11960*/  IMAD.WIDE.U32.X R2, R17, 0x4000, R20, P0 ;  /* 0x0000400011027825 */ /* 0x000fca00000e0414 */
[--C-:B------:R-:W-:Y:S01]  /*11970*/  SHF.R.U64 R5, R2, 0xd, R3.reuse ;  /* 0x0000000d02057819 */ /* 0x100fe20000001203 */
[----:B------:R1:W-:Y:S01]  /*11980*/  I2F.U64 R20, R12 ;  /* 0x0000000c00147312 */ /* 0x0003e20000301000 */
[----:B------:R-:W-:-:S03]  /*11990*/  SHF.R.U32.HI R2, RZ, 0xd, R3 ;  /* 0x0000000dff027819 */ /* 0x000fc60000011603 */
[----:B------:R-:W-:Y:S01]  /*119a0*/  IMAD.WIDE.U32 R18, R5, -0x7fffffff, R16 ;  /* 0x8000000105127825 */ /* 0x000fe200078e0010 */
[----:B0-----:R-:W-:-:S03]  /*119b0*/  DMUL R14, R14, 4.6566128730773925781e-10 ;  /* 0x3e0000000e0e7828 */ /* 0x001fc60000000000 */
[----:B------:R-:W-:Y:S02]  /*119c0*/  IMAD R2, R2, -0x7fffffff, RZ ;  /* 0x8000000102027824 */ /* 0x000fe400078e02ff */
[----:B-1----:R-:W-:-:S03]  /*119d0*/  IMAD.MOV.U32 R12, RZ, RZ, R18 ;  /* 0x000000ffff0c7224 */ /* 0x002fc600078e0012 */
[----:B------:R-:W-:Y:S01]  /*119e0*/  IADD3 R21, PT, PT, R19, -R5, R2 ;  /* 0x8000000513157210 */ /* 0x000fe20007ffe002 */
[----:B------:R-:W-:Y:S01]  /*119f0*/  FMUL R2, R22, 4.6566128730773925781e-10 ;  /* 0x3000000016027820 */ /* 0x000fe20000400000 */
[----:B------:R-:W0:Y:S01]  /*11a00*/  F2F.F64.F32 R4, R4 ;  /* 0x0000000400047310 */ /* 0x000e220000201800 */
[----:B------:R-:W-:Y:S02]  /*11a10*/  DSETP.GEU.AND P0, PT, R14, UR8, PT ;  /* 0x000000080e007e2a */ /* 0x000fe4000bf0e000 */
[----:B------:R-:W-:-:S04]  /*11a20*/  IMAD.MOV.U32 R13, RZ, RZ, R21 ;  /* 0x000000ffff0d7224 */ /* 0x000fc800078e0015 */
[----:B------:R-:W-:Y:S01]  /*11a30*/  SEL R7, RZ, 0x1, P0 ;  /* 0x00000001ff077807 */ /* 0x000fe20000000000 */
[----:B------:R1:W2:Y:S04]  /*11a40*/  I2F.U64 R16, R12 ;  /* 0x0000000c00107312 */ /* 0x0002a80000301000 */
[----:B------:R3:W-:Y:S01]  /*11a50*/  STL.64 [R10+0x8], R6 ;  /* 0x000008060a007387 */ /* 0x0007e20000100a00 */
[----:B0-----:R-:W-:-:S03]  /*11a60*/  DMUL R4, R4, 4.6566128730773925781e-10 ;  /* 0x3e00000004047828 */ /* 0x001fc60000000000 */
[----:B------:R-:W0:Y:S01]  /*11a70*/  F2F.F64.F32 R2, R2 ;  /* 0x0000000200027310 */ /* 0x000e220000201800 */
[----:B-1----:R-:W-:Y:S01]  /*11a80*/  FMUL R12, R20, 4.6566128730773925781e-10 ;  /* 0x30000000140c7820 */ /* 0x002fe20000400000 */
[----:B--2---:R-:W-:-:S06]  /*11a90*/  FMUL R19, R16, 4.6566128730773925781e-10 ;  /* 0x3000000010137820 */ /* 0x004fcc0000400000 */
[----:B------:R-:W1:Y:S01]  /*11aa0*/  F2F.F64.F32 R12, R12 ;  /* 0x0000000c000c7310 */ /* 0x000e620000201800 */
[----:B------:R-:W-:Y:S01]  /*11ab0*/  DSETP.GEU.AND P5, PT, R4, UR8, PT ;  /* 0x0000000804007e2a */ /* 0x000fe2000bfae000 */
[----:B------:R-:W-:Y:S01]  /*11ac0*/  SEL R5, RZ, 0x1, P3 ;  /* 0x00000001ff057807 */ /* 0x000fe20001800000 */
[----:B0-----:R-:W-:-:S05]  /*11ad0*/  DMUL R2, R2, 4.6566128730773925781e-10 ;  /* 0x3e00000002027828 */ /* 0x001fca0000000000 */
[----:B------:R-:W0:Y:S01]  /*11ae0*/  F2F.F64.F32 R16, R19 ;  /* 0x0000001300107310 */ /* 0x000e220000201800 */
[----:B------:R-:W-:-:S05]  /*11af0*/  SEL R4, RZ, 0x1, P5 ;  /* 0x00000001ff047807 */ /* 0x000fca0002800000 */
[----:B------:R3:W-:Y:S01]  /*11b00*/  STL.64 [R10+0x408], R4 ;  /* 0x000408040a007387 */ /* 0x0007e20000100a00 */
[----:B-1----:R-:W-:Y:S02]  /*11b10*/  DMUL R12, R12, 4.6566128730773925781e-10 ;  /* 0x3e0000000c0c7828 */ /* 0x002fe40000000000 */
[----:B------:R-:W-:Y:S01]  /*11b20*/  DSETP.GEU.AND P6, PT, R2, UR8, PT ;  /* 0x0000000802007e2a */ /* 0x000fe2000bfce000 */
[----:B------:R-:W-:Y:S01]  /*11b30*/  SEL R3, RZ, 0x1, P4 ;  /* 0x00000001ff037807 */ /* 0x000fe20002000000 */
[----:B0-----:R-:W-:-:S04]  /*11b40*/  DMUL R16, R16, 4.6566128730773925781e-10 ;  /* 0x3e00000010107828 */ /* 0x001fc80000000000 */
[----:B------:R-:W-:Y:S01]  /*11b50*/  SEL R2, RZ, 0x1, P6 ;  /* 0x00000001ff027807 */ /* 0x000fe20003000000 */
[----:B------:R-:W-:-:S04]  /*11b60*/  DSETP.GEU.AND P1, PT, R12, UR8, PT ;  /* 0x000000080c007e2a */ /* 0x000fc8000bf2e000 */
[----:B------:R3:W-:Y:S01]  /*11b70*/  STL.64 [R10], R2 ;  /* 0x000000020a007387 */ /* 0x0007e20000100a00 */
[----:B------:R-:W-:Y:S01]  /*11b80*/  DSETP.GEU.AND P6, PT, R16, UR8, PT ;  /* 0x0000000810007e2a */ /* 0x000fe2000bfce000 */
[----:B------:R-:W-:-:S05]  /*11b90*/  SEL R8, RZ, 0x1, P1 ;  /* 0x00000001ff087807 */ /* 0x000fca0000800000 */
[----:B------:R-:W-:-:S05]  /*11ba0*/  SEL R9, RZ, 0x1, P6 ;  /* 0x00000001ff097807 */ /* 0x000fca0003000000 */
[----:B------:R3:W-:Y:S01]  /*11bb0*/  STL.64 [R10+0x410], R8 ;  /* 0x000410080a007387 */ /* 0x0007e20000100a00 */
[----:B------:R-:W-:Y:S05]  /*11bc0*/  BRA.U UP0, `(.L_x_81) ;  /* 0xfffffff500147547 */ /* 0x000fea000b83ffff */
[----:B------:R-:W2:Y:S04]  /*11bd0*/  LDL.64 R200, [R1] ;  /* 0x0000000001c87983 */ /* 0x000ea80000100a00 */
[----:B---3--:R-:W3:Y:S04]  /*11be0*/  LDL.64 R2, [R1+0x8] ;  /* 0x0000080001027983 */ /* 0x008ee80000100a00 */
[----:B------:R-:W4:Y:S04]  /*11bf0*/  LDL.64 R4, [R1+0x10] ;  /* 0x0000100001047983 */ /* 0x000f280000100a00 */
[----:B------:R-:W5:Y:S04]  /*11c00*/  LDL.64 R6, [R1+0x18] ;  /* 0x0000180001067983 */ /* 0x000f680000100a00 */
        /* <DEDUP_REMOVED lines=96> */
[----:B--2---:R-:W-:Y:S04]  /*12210*/  STG.E desc[UR6][R248.64], R200 ;  /* 0x000000c8f8007986 */ /* 0x004fe8000c101906 */
[----:B------:R-:W-:Y:S04]  /*12220*/  STG.E desc[UR6][R248.64+0x4], R201 ;  /* 0x000004c9f8007986 */ /* 0x000fe8000c101906 */
[----:B---3--:R-:W-:Y:S04]  /*12230*/  STG.E desc[UR6][R248.64+0x8], R2 ;  /* 0x00000802f8007986 */ /* 0x008fe8000c101906 */
[----:B------:R-:W-:Y:S04]  /*12240*/  STG.E desc[UR6][R248.64+0xc], R3 ;  /* 0x00000c03f8007986 */ /* 0x000fe8000c101906 */
[----:B----4-:R-:W-:Y:S04]  /*12250*/  STG.E desc[UR6][R248.64+0x10], R4 ;  /* 0x00001004f8007986 */ /* 0x010fe8000c101906 */
[----:B------:R-:W-:Y:S04]  /*12260*/  STG.E desc[UR6][R248.64+0x14], R5 ;  /* 0x00001405f8007986 */ /* 0x000fe8000c101906 */
[----:B-----5:R-:W-:Y:S04]  /*12270*/  STG.E desc[UR6][R248.64+0x18], R6 ;  /* 0x00001806f8007986 */ /* 0x020fe8000c101906 */
        /* <DEDUP_REMOVED lines=193> */
[----:B------:R-:W2:Y:S04]  /*12e90*/  LDL.64 R202, [R1+0x320] ;  /* 0x0003200001ca7983 */ /* 0x000ea80000100a00 */
[----:B0-----:R-:W5:Y:S04]  /*12ea0*/  LDL.64 R56, [R1+0x400] ;  /* 0x0004000001387983 */ /* 0x001f680000100a00 */
        /* <DEDUP_REMOVED lines=28> */
[----:B-1----:R-:W2:Y:S04]  /*13070*/  LDL.64 R58, [R1+0x408] ;  /* 0x00040800013a7983 */ /* 0x002ea80000100a00 */
[----:B------:R-:W2:Y:S04]  /*13080*/  LDL.64 R60, [R1+0x410] ;  /* 0x00041000013c7983 */ /* 0x000ea80000100a00 */
[----:B---3--:R-:W3:Y:S04]  /*13090*/  LDL.64 R62, [R1+0x418] ;  /* 0x00041800013e7983 */ /* 0x008ee80000100a00 */
[----:B----4-:R-:W4:Y:S04]  /*130a0*/  LDL.64 R64, [R1+0x420] ;  /* 0x0004200001407983 */ /* 0x010f280000100a00 */
[----:B-----5:R-:W5:Y:S04]  /*130b0*/  LDL.64 R66, [R1+0x428] ;  /* 0x0004280001427983 */ /* 0x020f680000100a00 */
        /* <DEDUP_REMOVED lines=67> */
[----:B------:R-:W-:Y:S04]  /*134f0*/  STG.E.64 desc[UR6][R248.64+0x400], R56 ;  /* 0x00040038f8007986 */ /* 0x000fe8000c101b06 */
        /* <DEDUP_REMOVED lines=55> */
[----:B--2---:R-:W-:Y:S04]  /*13870*/  STG.E desc[UR6][R248.64+0x408], R58 ;  /* 0x0004083af8007986 */ /* 0x004fe8000c101906 */
[----:B------:R-:W-:Y:S04]  /*13880*/  STG.E desc[UR6][R248.64+0x40c], R59 ;  /* 0x00040c3bf8007986 */ /* 0x000fe8000c101906 */
[----:B------:R-:W-:Y:S04]  /*13890*/  STG.E desc[UR6][R248.64+0x410], R60 ;  /* 0x0004103cf8007986 */ /* 0x000fe8000c101906 */
        /* <DEDUP_REMOVED lines=141> */
[----:B0-----:R-:W2:Y:S04]  /*14170*/  LDL.64 R114, [R1+0x648] ;  /* 0x0006480001727983 */ /* 0x001ea80000100a00 */
[----:B------:R-:W3:Y:S04]  /*14180*/  LDL.64 R112, [R1+0x808] ;  /* 0x0008080001707983 */ /* 0x000ee80000100a00 */
        /* <DEDUP_REMOVED lines=56> */
[----:B---3--:R-:W-:Y:S04]  /*14510*/  STG.E.64 desc[UR6][R248.64+0x808], R112 ;  /* 0x00080870f8007986 */ /* 0x008fe8000c101b06 */
        /* <DEDUP_REMOVED lines=110> */
[----:B------:R-:W-:Y:S01]  /*14c00*/  STG.E desc[UR6][R248.64+0x804], R111 ;  /* 0x0008046ff8007986 */ /* 0x000fe2000c101906 */
[----:B------:R-:W-:Y:S05]  /*14c10*/  EXIT ;  /* 0x000000000000794d */ /* 0x000fea0003800000 */
.L_x_82:
        /* <DEDUP_REMOVED lines=14> */
.L_x_86:


//--------------------- .nv.shared.reserved.0     --------------------------
	.section	.nv.shared.reserved.0,"aw",@nobits
	.weak		__nv_reservedSMEM_offset_0_alias
	.size		__nv_reservedSMEM_offset_0_alias, 0, 64
	.other		__nv_reservedSMEM_offset_0_alias,@"STO_CUDA_RESERVED_SHARED STV_DEFAULT"
__nv_reservedSMEM_offset_0_alias:
	.zero		0
	.zero		64


//--------------------- .nv.global                --------------------------
	.section	.nv.global,"aw",@nobits
	.align	4
.nv.global:
	.type		DPOBLACION,@object
	.size		DPOBLACION,(.L_0 - DPOBLACION)
DPOBLACION:
	.zero		4
.L_0:


//--------------------- .nv.constant0._Z20cruzarSeleccion_CUDAP9Individuo --------------------------
	.section	.nv.constant0._Z20cruzarSeleccion_CUDAP9Individuo,"a",@progbits
	.sectionflags	@""
	.align	4
.nv.constant0._Z20cruzarSeleccion_CUDAP9Individuo:
	.zero		904


//--------------------- .nv.constant0._Z32seleccionTorneos_and_cruzar_CUDAP9IndividuoS0_ --------------------------
	.section	.nv.constant0._Z32seleccionTorneos_and_cruzar_CUDAP9IndividuoS0_,"a",@progbits
	.sectionflags	@""
	.align	4
.nv.constant0._Z32seleccionTorneos_and_cruzar_CUDAP9IndividuoS0_:
	.zero		912


//--------------------- SYMBOLS --------------------------

	.type		.nv.reservedSmem.offset0,@object
	.size		.nv.reservedSmem.offset0,0x4
